	.target	sm_103a

	.elftype	@"ET_EXEC"


//--------------------- .note.nv.tkinfo           --------------------------
	.section	.note.nv.tkinfo,"",@"SHT_NOTE"
	.sectionflags	@"SHF_NOTE_NV_TKINFO"
	.tkinfo
        /*0018*/ 	.word	0x00000002
        /*0030*/ 	.string	""
        /*0030*/ 	.string	"ptxas"
        /*0030*/ 	.string	"Cuda compilation tools, release 13.0, V13.0.88"
        /*0030*/ 	.string	"Build cuda_13.0.r13.0/compiler.36424714_0"
        /*0030*/ 	.string	"-arch sm_103a -m 64 "



//--------------------- .note.nv.cuinfo           --------------------------
	.section	.note.nv.cuinfo,"",@"SHT_NOTE"
	.sectionflags	@"SHF_NOTE_NV_CUINFO"
        /*0018*/ 	.short	0x0002
        /*001a*/ 	.short	0x0067
        /*001c*/ 	.short	0x0082
	.zero		2


//--------------------- .nv.info                  --------------------------
	.section	.nv.info,"",@"SHT_CUDA_INFO"
	.align	4


	//----- nvinfo : EIATTR_REGCOUNT
	.align		4
        /*0000*/ 	.byte	0x04, 0x2f
        /*0002*/ 	.short	(.L_12 - .L_11)
	.align		4
.L_11:
        /*0004*/ 	.word	index@(_ZN7cutlass13device_kernelIN5flash22FlashAttnBwdPreprocessIN4cute5tupleIJNS3_1CILi64EEENS5_ILi256EEEEEENS_6half_tEfNS_4arch4Sm80ELb1ELb1EEEEEvNT_6ParamsE)
        /*0008*/ 	.word	0x00000077


	//----- nvinfo : EIATTR_FRAME_SIZE
	.align		4
.L_12:
        /*000c*/ 	.byte	0x04, 0x11
        /*000e*/ 	.short	(.L_14 - .L_13)
	.align		4
.L_13:
        /*0010*/ 	.word	index@(_ZN7cutlass13device_kernelIN5flash22FlashAttnBwdPreprocessIN4cute5tupleIJNS3_1CILi64EEENS5_ILi256EEEEEENS_6half_tEfNS_4arch4Sm80ELb1ELb1EEEEEvNT_6ParamsE)
        /*0014*/ 	.word	0x00000000


	//----- nvinfo : EIATTR_REGCOUNT
	.align		4
.L_14:
        /*0018*/ 	.byte	0x04, 0x2f
        /*001a*/ 	.short	(.L_16 - .L_15)
	.align		4
.L_15:
        /*001c*/ 	.word	index@(_ZN7cutlass13device_kernelIN5flash19enable_sm80_to_sm89INS1_16FlashAttnBwdSm80INS1_25CollectiveMainloopBwdSm80ILi1ELi1EN4cute5tupleIJNS5_1CILi64EEES8_NS7_ILi256EEEEEENS_6half_tEfNS_4arch4Sm80ELb1ELb0ELb1ELb1ELb0ELb0ELb0ELb0ELi2ELi4ELi2ELi2ELb0EEENS1_24CollectiveEpilogueBwdGQAISA_fSD_Li256ELb1ELb0EEENS1_25SingleTileBwdLPTSchedulerILb1ELi64ELb0EEEEEEEEEvNT_6ParamsE)
        /*0020*/ 	.word	0x00000004


	//----- nvinfo : EIATTR_FRAME_SIZE
	.align		4
.L_16:
        /*0024*/ 	.byte	0x04, 0x11
        /*0026*/ 	.short	(.L_18 - .L_17)
	.align		4
.L_17:
        /*0028*/ 	.word	index@(_ZN7cutlass13device_kernelIN5flash19enable_sm80_to_sm89INS1_16FlashAttnBwdSm80INS1_25CollectiveMainloopBwdSm80ILi1ELi1EN4cute5tupleIJNS5_1CILi64EEES8_NS7_ILi256EEEEEENS_6half_tEfNS_4arch4Sm80ELb1ELb0ELb1ELb1ELb0ELb0ELb0ELb0ELi2ELi4ELi2ELi2ELb0EEENS1_24CollectiveEpilogueBwdGQAISA_fSD_Li256ELb1ELb0EEENS1_25SingleTileBwdLPTSchedulerILb1ELi64ELb0EEEEEEEEEvNT_6ParamsE)
        /*002c*/ 	.word	0x00000000


	//----- nvinfo : EIATTR_REGCOUNT
	.align		4
.L_18:
        /*0030*/ 	.byte	0x04, 0x2f
        /*0032*/ 	.short	(.L_20 - .L_19)
	.align		4
.L_19:
        /*0034*/ 	.word	index@(_ZN7cutlass13device_kernelIN5flash32FlashAttnBwdPostprocessConvertdQIN4cute5tupleIJNS3_1CILi64EEENS5_ILi256EEEEEENS_6half_tEfNS_4arch4Sm80ELi256ENS3_8TiledMMAINS3_8MMA_AtomIJNS3_28SM80_16x8x16_F32F16F16F32_TNEEEENS3_6LayoutINS4_IJNS5_ILi2EEENS5_ILi4EEENS5_ILi1EEEEEENS4_IJSJ_SH_NS5_ILi0EEEEEEEENS4_IJNS5_ILi32EEES6_NS5_ILi16EEEEEEEELb0EEEEEvNT_6ParamsE)
        /*0038*/ 	.word	0x00000050


	//----- nvinfo : EIATTR_FRAME_SIZE
	.align		4
.L_20:
        /*003c*/ 	.byte	0x04, 0x11
        /*003e*/ 	.short	(.L_22 - .L_21)
	.align		4
.L_21:
        /*0040*/ 	.word	index@(_ZN7cutlass13device_kernelIN5flash32FlashAttnBwdPostprocessConvertdQIN4cute5tupleIJNS3_1CILi64EEENS5_ILi256EEEEEENS_6half_tEfNS_4arch4Sm80ELi256ENS3_8TiledMMAINS3_8MMA_AtomIJNS3_28SM80_16x8x16_F32F16F16F32_TNEEEENS3_6LayoutINS4_IJNS5_ILi2EEENS5_ILi4EEENS5_ILi1EEEEEENS4_IJSJ_SH_NS5_ILi0EEEEEEEENS4_IJNS5_ILi32EEES6_NS5_ILi16EEEEEEEELb0EEEEEvNT_6ParamsE)
        /*0044*/ 	.word	0x00000000


	//----- nvinfo : EIATTR_REGCOUNT
	.align		4
.L_22:
        /*0048*/ 	.byte	0x04, 0x2f
        /*004a*/ 	.short	(.L_24 - .L_23)
	.align		4
.L_23:
        /*004c*/ 	.word	index@(_ZN7cutlass13device_kernelIN5flash19enable_sm80_to_sm89INS1_16FlashAttnBwdSm80INS1_25CollectiveMainloopBwdSm80ILi1ELi1EN4cute5tupleIJNS5_1CILi64EEES8_NS7_ILi256EEEEEENS_6half_tEfNS_4arch4Sm80ELb1ELb0ELb1ELb1ELb0ELb0ELb0ELb0ELi2ELi4ELi2ELi2ELb0EEENS1_21CollectiveEpilogueBwdISA_SB_SD_Li256ELb1ELb0ELi4EEENS1_25SingleTileBwdLPTSchedulerILb1ELi64ELb0EEEEEEEEEvNT_6ParamsE)
        /*0050*/ 	.word	0x00000004


	//----- nvinfo : EIATTR_FRAME_SIZE
	.align		4
.L_24:
        /*0054*/ 	.byte	0x04, 0x11
        /*0056*/ 	.short	(.L_26 - .L_25)
	.align		4
.L_25:
        /*0058*/ 	.word	index@(_ZN7cutlass13device_kernelIN5flash19enable_sm80_to_sm89INS1_16FlashAttnBwdSm80INS1_25CollectiveMainloopBwdSm80ILi1ELi1EN4cute5tupleIJNS5_1CILi64EEES8_NS7_ILi256EEEEEENS_6half_tEfNS_4arch4Sm80ELb1ELb0ELb1ELb1ELb0ELb0ELb0ELb0ELi2ELi4ELi2ELi2ELb0EEENS1_21CollectiveEpilogueBwdISA_SB_SD_Li256ELb1ELb0ELi4EEENS1_25SingleTileBwdLPTSchedulerILb1ELi64ELb0EEEEEEEEEvNT_6ParamsE)
        /*005c*/ 	.word	0x00000000


	//----- nvinfo : EIATTR_REGCOUNT
	.align		4
.L_26:
        /*0060*/ 	.byte	0x04, 0x2f
        /*0062*/ 	.short	(.L_28 - .L_27)
	.align		4
.L_27:
        /*0064*/ 	.word	index@(_ZN7cutlass13device_kernelIN5flash22FlashAttnBwdPreprocessIN4cute5tupleIJNS3_1CILi64EEENS5_ILi256EEEEEENS_6half_tEfNS_4arch4Sm80ELb1ELb0EEEEEvNT_6ParamsE)
        /*0068*/ 	.word	0x00000078


	//----- nvinfo : EIATTR_FRAME_SIZE
	.align		4
.L_28:
        /*006c*/ 	.byte	0x04, 0x11
        /*006e*/ 	.short	(.L_30 - .L_29)
	.align		4
.L_29:
        /*0070*/ 	.word	index@(_ZN7cutlass13device_kernelIN5flash22FlashAttnBwdPreprocessIN4cute5tupleIJNS3_1CILi64EEENS5_ILi256EEEEEENS_6half_tEfNS_4arch4Sm80ELb1ELb0EEEEEvNT_6ParamsE)
        /*0074*/ 	.word	0x00000000


	//----- nvinfo : EIATTR_REGCOUNT
	.align		4
.L_30:
        /*0078*/ 	.byte	0x04, 0x2f
        /*007a*/ 	.short	(.L_32 - .L_31)
	.align		4
.L_31:
        /*007c*/ 	.word	index@(_ZN7cutlass13device_kernelIN5flash19enable_sm80_to_sm89INS1_16FlashAttnBwdSm80INS1_25CollectiveMainloopBwdSm80ILi1ELi1EN4cute5tupleIJNS5_1CILi64EEES8_NS7_ILi256EEEEEENS_6half_tEfNS_4arch4Sm80ELb1ELb0ELb1ELb0ELb0ELb0ELb0ELb0ELi2ELi4ELi2ELi2ELb0EEENS1_24CollectiveEpilogueBwdGQAISA_fSD_Li256ELb0ELb0EEENS1_25SingleTileBwdLPTSchedulerILb0ELi64ELb0EEEEEEEEEvNT_6ParamsE)
        /*0080*/ 	.word	0x00000004


	//----- nvinfo : EIATTR_FRAME_SIZE
	.align		4
.L_32:
        /*0084*/ 	.byte	0x04, 0x11
        /*0086*/ 	.short	(.L_34 - .L_33)
	.align		4
.L_33:
        /*0088*/ 	.word	index@(_ZN7cutlass13device_kernelIN5flash19enable_sm80_to_sm89INS1_16FlashAttnBwdSm80INS1_25CollectiveMainloopBwdSm80ILi1ELi1EN4cute5tupleIJNS5_1CILi64EEES8_NS7_ILi256EEEEEENS_6half_tEfNS_4arch4Sm80ELb1ELb0ELb1ELb0ELb0ELb0ELb0ELb0ELi2ELi4ELi2ELi2ELb0EEENS1_24CollectiveEpilogueBwdGQAISA_fSD_Li256ELb0ELb0EEENS1_25SingleTileBwdLPTSchedulerILb0ELi64ELb0EEEEEEEEEvNT_6ParamsE)
        /*008c*/ 	.word	0x00000000


	//----- nvinfo : EIATTR_REGCOUNT
	.align		4
.L_34:
        /*0090*/ 	.byte	0x04, 0x2f
        /*0092*/ 	.short	(.L_36 - .L_35)
	.align		4
.L_35:
        /*0094*/ 	.word	index@(_ZN7cutlass13device_kernelIN5flash19enable_sm80_to_sm89INS1_16FlashAttnBwdSm80INS1_25CollectiveMainloopBwdSm80ILi1ELi1EN4cute5tupleIJNS5_1CILi64EEES8_NS7_ILi256EEEEEENS_6half_tEfNS_4arch4Sm80ELb1ELb0ELb1ELb0ELb0ELb0ELb0ELb0ELi2ELi4ELi2ELi2ELb0EEENS1_21CollectiveEpilogueBwdISA_SB_SD_Li256ELb0ELb0ELi4EEENS1_25SingleTileBwdLPTSchedulerILb0ELi64ELb0EEEEEEEEEvNT_6ParamsE)
        /*0098*/ 	.word	0x00000004


	//----- nvinfo : EIATTR_FRAME_SIZE
	.align		4
.L_36:
        /*009c*/ 	.byte	0x04, 0x11
        /*009e*/ 	.short	(.L_38 - .L_37)
	.align		4
.L_37:
        /*00a0*/ 	.word	index@(_ZN7cutlass13device_kernelIN5flash19enable_sm80_to_sm89INS1_16FlashAttnBwdSm80INS1_25CollectiveMainloopBwdSm80ILi1ELi1EN4cute5tupleIJNS5_1CILi64EEES8_NS7_ILi256EEEEEENS_6half_tEfNS_4arch4Sm80ELb1ELb0ELb1ELb0ELb0ELb0ELb0ELb0ELi2ELi4ELi2ELi2ELb0EEENS1_21CollectiveEpilogueBwdISA_SB_SD_Li256ELb0ELb0ELi4EEENS1_25SingleTileBwdLPTSchedulerILb0ELi64ELb0EEEEEEEEEvNT_6ParamsE)
        /*00a4*/ 	.word	0x00000000


	//----- nvinfo : EIATTR_REGCOUNT
	.align		4
.L_38:
        /*00a8*/ 	.byte	0x04, 0x2f
        /*00aa*/ 	.short	(.L_40 - .L_39)
	.align		4
.L_39:
        /*00ac*/ 	.word	index@(_ZN7cutlass13device_kernelIN5flash19enable_sm80_to_sm89INS1_16FlashAttnBwdSm80INS1_25CollectiveMainloopBwdSm80ILi1ELi1EN4cute5tupleIJNS5_1CILi64EEES8_NS7_ILi256EEEEEENS_6half_tEfNS_4arch4Sm80ELb0ELb1ELb1ELb1ELb0ELb0ELb0ELb0ELi2ELi4ELi2ELi2ELb0EEENS1_24CollectiveEpilogueBwdGQAISA_fSD_Li256ELb1ELb0EEENS1_19SingleTileSchedulerILb1ELb0ELb0ELi64EEEEEEEEEvNT_6ParamsE)
        /*00b0*/ 	.word	0x00000004


	//----- nvinfo : EIATTR_FRAME_SIZE
	.align		4
.L_40:
        /*00b4*/ 	.byte	0x04, 0x11
        /*00b6*/ 	.short	(.L_42 - .L_41)
	.align		4
.L_41:
        /*00b8*/ 	.word	index@(_ZN7cutlass13device_kernelIN5flash19enable_sm80_to_sm89INS1_16FlashAttnBwdSm80INS1_25CollectiveMainloopBwdSm80ILi1ELi1EN4cute5tupleIJNS5_1CILi64EEES8_NS7_ILi256EEEEEENS_6half_tEfNS_4arch4Sm80ELb0ELb1ELb1ELb1ELb0ELb0ELb0ELb0ELi2ELi4ELi2ELi2ELb0EEENS1_24CollectiveEpilogueBwdGQAISA_fSD_Li256ELb1ELb0EEENS1_19SingleTileSchedulerILb1ELb0ELb0ELi64EEEEEEEEEvNT_6ParamsE)
        /*00bc*/ 	.word	0x00000000


	//----- nvinfo : EIATTR_REGCOUNT
	.align		4
.L_42:
        /*00c0*/ 	.byte	0x04, 0x2f
        /*00c2*/ 	.short	(.L_44 - .L_43)
	.align		4
.L_43:
        /*00c4*/ 	.word	index@(_ZN7cutlass13device_kernelIN5flash19enable_sm80_to_sm89INS1_16FlashAttnBwdSm80INS1_25CollectiveMainloopBwdSm80ILi1ELi1EN4cute5tupleIJNS5_1CILi64EEES8_NS7_ILi256EEEEEENS_6half_tEfNS_4arch4Sm80ELb0ELb1ELb1ELb1ELb0ELb0ELb0ELb0ELi2ELi4ELi2ELi2ELb0EEENS1_21CollectiveEpilogueBwdISA_SB_SD_Li256ELb1ELb0ELi4EEENS1_19SingleTileSchedulerILb1ELb0ELb0ELi64EEEEEEEEEvNT_6ParamsE)
        /*00c8*/ 	.word	0x00000004


	//----- nvinfo : EIATTR_FRAME_SIZE
	.align		4
.L_44:
        /*00cc*/ 	.byte	0x04, 0x11
        /*00ce*/ 	.short	(.L_46 - .L_45)
	.align		4
.L_45:
        /*00d0*/ 	.word	index@(_ZN7cutlass13device_kernelIN5flash19enable_sm80_to_sm89INS1_16FlashAttnBwdSm80INS1_25CollectiveMainloopBwdSm80ILi1ELi1EN4cute5tupleIJNS5_1CILi64EEES8_NS7_ILi256EEEEEENS_6half_tEfNS_4arch4Sm80ELb0ELb1ELb1ELb1ELb0ELb0ELb0ELb0ELi2ELi4ELi2ELi2ELb0EEENS1_21CollectiveEpilogueBwdISA_SB_SD_Li256ELb1ELb0ELi4EEENS1_19SingleTileSchedulerILb1ELb0ELb0ELi64EEEEEEEEEvNT_6ParamsE)
        /*00d4*/ 	.word	0x00000000


	//----- nvinfo : EIATTR_REGCOUNT
	.align		4
.L_46:
        /*00d8*/ 	.byte	0x04, 0x2f
        /*00da*/ 	.short	(.L_48 - .L_47)
	.align		4
.L_47:
        /*00dc*/ 	.word	index@(_ZN7cutlass13device_kernelIN5flash19enable_sm80_to_sm89INS1_16FlashAttnBwdSm80INS1_25CollectiveMainloopBwdSm80ILi1ELi1EN4cute5tupleIJNS5_1CILi64EEES8_NS7_ILi256EEEEEENS_6half_tEfNS_4arch4Sm80ELb0ELb1ELb1ELb0ELb0ELb0ELb0ELb0ELi2ELi4ELi2ELi2ELb0EEENS1_24CollectiveEpilogueBwdGQAISA_fSD_Li256ELb0ELb0EEENS1_19SingleTileSchedulerILb0ELb0ELb0ELi64EEEEEEEEEvNT_6ParamsE)
        /*00e0*/ 	.word	0x00000004


	//----- nvinfo : EIATTR_FRAME_SIZE
	.align		4
.L_48:
        /*00e4*/ 	.byte	0x04, 0x11
        /*00e6*/ 	.short	(.L_50 - .L_49)
	.align		4
.L_49:
        /*00e8*/ 	.word	index@(_ZN7cutlass13device_kernelIN5flash19enable_sm80_to_sm89INS1_16FlashAttnBwdSm80INS1_25CollectiveMainloopBwdSm80ILi1ELi1EN4cute5tupleIJNS5_1CILi64EEES8_NS7_ILi256EEEEEENS_6half_tEfNS_4arch4Sm80ELb0ELb1ELb1ELb0ELb0ELb0ELb0ELb0ELi2ELi4ELi2ELi2ELb0EEENS1_24CollectiveEpilogueBwdGQAISA_fSD_Li256ELb0ELb0EEENS1_19SingleTileSchedulerILb0ELb0ELb0ELi64EEEEEEEEEvNT_6ParamsE)
        /*00ec*/ 	.word	0x00000000


	//----- nvinfo : EIATTR_REGCOUNT
	.align		4
.L_50:
        /*00f0*/ 	.byte	0x04, 0x2f
        /*00f2*/ 	.short	(.L_52 - .L_51)
	.align		4
.L_51:
        /*00f4*/ 	.word	index@(_ZN7cutlass13device_kernelIN5flash19enable_sm80_to_sm89INS1_16FlashAttnBwdSm80INS1_25CollectiveMainloopBwdSm80ILi1ELi1EN4cute5tupleIJNS5_1CILi64EEES8_NS7_ILi256EEEEEENS_6half_tEfNS_4arch4Sm80ELb0ELb1ELb1ELb0ELb0ELb0ELb0ELb0ELi2ELi4ELi2ELi2ELb0EEENS1_21CollectiveEpilogueBwdISA_SB_SD_Li256ELb0ELb0ELi4EEENS1_19SingleTileSchedulerILb0ELb0ELb0ELi64EEEEEEEEEvNT_6ParamsE)
        /*00f8*/ 	.word	0x00000004


	//----- nvinfo : EIATTR_FRAME_SIZE
	.align		4
.L_52:
        /*00fc*/ 	.byte	0x04, 0x11
        /*00fe*/ 	.short	(.L_54 - .L_53)
	.align		4
.L_53:
        /*0100*/ 	.word	index@(_ZN7cutlass13device_kernelIN5flash19enable_sm80_to_sm89INS1_16FlashAttnBwdSm80INS1_25CollectiveMainloopBwdSm80ILi1ELi1EN4cute5tupleIJNS5_1CILi64EEES8_NS7_ILi256EEEEEENS_6half_tEfNS_4arch4Sm80ELb0ELb1ELb1ELb0ELb0ELb0ELb0ELb0ELi2ELi4ELi2ELi2ELb0EEENS1_21CollectiveEpilogueBwdISA_SB_SD_Li256ELb0ELb0ELi4EEENS1_19SingleTileSchedulerILb0ELb0ELb0ELi64EEEEEEEEEvNT_6ParamsE)
        /*0104*/ 	.word	0x00000000


	//----- nvinfo : EIATTR_REGCOUNT
	.align		4
.L_54:
        /*0108*/ 	.byte	0x04, 0x2f
        /*010a*/ 	.short	(.L_56 - .L_55)
	.align		4
.L_55:
        /*010c*/ 	.word	index@(_ZN7cutlass13device_kernelIN5flash19enable_sm80_to_sm89INS1_16FlashAttnBwdSm80INS1_25CollectiveMainloopBwdSm80ILi1ELi1EN4cute5tupleIJNS5_1CILi64EEES8_NS7_ILi256EEEEEENS_6half_tEfNS_4arch4Sm80ELb0ELb0ELb1ELb1ELb0ELb0ELb0ELb0ELi2ELi4ELi2ELi2ELb0EEENS1_24CollectiveEpilogueBwdGQAISA_fSD_Li256ELb1ELb0EEENS1_19SingleTileSchedulerILb1ELb0ELb0ELi64EEEEEEEEEvNT_6ParamsE)
        /*0110*/ 	.word	0x00000004


	//----- nvinfo : EIATTR_FRAME_SIZE
	.align		4
.L_56:
        /*0114*/ 	.byte	0x04, 0x11
        /*0116*/ 	.short	(.L_58 - .L_57)
	.align		4
.L_57:
        /*0118*/ 	.word	index@(_ZN7cutlass13device_kernelIN5flash19enable_sm80_to_sm89INS1_16FlashAttnBwdSm80INS1_25CollectiveMainloopBwdSm80ILi1ELi1EN4cute5tupleIJNS5_1CILi64EEES8_NS7_ILi256EEEEEENS_6half_tEfNS_4arch4Sm80ELb0ELb0ELb1ELb1ELb0ELb0ELb0ELb0ELi2ELi4ELi2ELi2ELb0EEENS1_24CollectiveEpilogueBwdGQAISA_fSD_Li256ELb1ELb0EEENS1_19SingleTileSchedulerILb1ELb0ELb0ELi64EEEEEEEEEvNT_6ParamsE)
        /*011c*/ 	.word	0x00000000


	//----- nvinfo : EIATTR_REGCOUNT
	.align		4
.L_58:
        /*0120*/ 	.byte	0x04, 0x2f
        /*0122*/ 	.short	(.L_60 - .L_59)
	.align		4
.L_59:
        /*0124*/ 	.word	index@(_ZN7cutlass13device_kernelIN5flash19enable_sm80_to_sm89INS1_16FlashAttnBwdSm80INS1_25CollectiveMainloopBwdSm80ILi1ELi1EN4cute5tupleIJNS5_1CILi64EEES8_NS7_ILi256EEEEEENS_6half_tEfNS_4arch4Sm80ELb0ELb0ELb1ELb1ELb0ELb0ELb0ELb0ELi2ELi4ELi2ELi2ELb0EEENS1_21CollectiveEpilogueBwdISA_SB_SD_Li256ELb1ELb0ELi4EEENS1_19SingleTileSchedulerILb1ELb0ELb0ELi64EEEEEEEEEvNT_6ParamsE)
        /*0128*/ 	.word	0x00000004


	//----- nvinfo : EIATTR_FRAME_SIZE
	.align		4
.L_60:
        /*012c*/ 	.byte	0x04, 0x11
        /*012e*/ 	.short	(.L_62 - .L_61)
	.align		4
.L_61:
        /*0130*/ 	.word	index@(_ZN7cutlass13device_kernelIN5flash19enable_sm80_to_sm89INS1_16FlashAttnBwdSm80INS1_25CollectiveMainloopBwdSm80ILi1ELi1EN4cute5tupleIJNS5_1CILi64EEES8_NS7_ILi256EEEEEENS_6half_tEfNS_4arch4Sm80ELb0ELb0ELb1ELb1ELb0ELb0ELb0ELb0ELi2ELi4ELi2ELi2ELb0EEENS1_21CollectiveEpilogueBwdISA_SB_SD_Li256ELb1ELb0ELi4EEENS1_19SingleTileSchedulerILb1ELb0ELb0ELi64EEEEEEEEEvNT_6ParamsE)
        /*0134*/ 	.word	0x00000000


	//----- nvinfo : EIATTR_REGCOUNT
	.align		4
.L_62:
        /*0138*/ 	.byte	0x04, 0x2f
        /*013a*/ 	.short	(.L_64 - .L_63)
	.align		4
.L_63:
        /*013c*/ 	.word	index@(_ZN7cutlass13device_kernelIN5flash19enable_sm80_to_sm89INS1_16FlashAttnBwdSm80INS1_25CollectiveMainloopBwdSm80ILi1ELi1EN4cute5tupleIJNS5_1CILi64EEES8_NS7_ILi256EEEEEENS_6half_tEfNS_4arch4Sm80ELb0ELb0ELb1ELb0ELb0ELb0ELb0ELb0ELi2ELi4ELi2ELi2ELb0EEENS1_24CollectiveEpilogueBwdGQAISA_fSD_Li256ELb0ELb0EEENS1_19SingleTileSchedulerILb0ELb0ELb0ELi64EEEEEEEEEvNT_6ParamsE)
        /*0140*/ 	.word	0x00000004


	//----- nvinfo : EIATTR_FRAME_SIZE
	.align		4
.L_64:
        /*0144*/ 	.byte	0x04, 0x11
        /*0146*/ 	.short	(.L_66 - .L_65)
	.align		4
.L_65:
        /*0148*/ 	.word	index@(_ZN7cutlass13device_kernelIN5flash19enable_sm80_to_sm89INS1_16FlashAttnBwdSm80INS1_25CollectiveMainloopBwdSm80ILi1ELi1EN4cute5tupleIJNS5_1CILi64EEES8_NS7_ILi256EEEEEENS_6half_tEfNS_4arch4Sm80ELb0ELb0ELb1ELb0ELb0ELb0ELb0ELb0ELi2ELi4ELi2ELi2ELb0EEENS1_24CollectiveEpilogueBwdGQAISA_fSD_Li256ELb0ELb0EEENS1_19SingleTileSchedulerILb0ELb0ELb0ELi64EEEEEEEEEvNT_6ParamsE)
        /*014c*/ 	.word	0x00000000


	//----- nvinfo : EIATTR_REGCOUNT
	.align		4
.L_66:
        /*0150*/ 	.byte	0x04, 0x2f
        /*0152*/ 	.short	(.L_68 - .L_67)
	.align		4
.L_67:
        /*0154*/ 	.word	index@(_ZN7cutlass13device_kernelIN5flash19enable_sm80_to_sm89INS1_16FlashAttnBwdSm80INS1_25CollectiveMainloopBwdSm80ILi1ELi1EN4cute5tupleIJNS5_1CILi64EEES8_NS7_ILi256EEEEEENS_6half_tEfNS_4arch4Sm80ELb0ELb0ELb1ELb0ELb0ELb0ELb0ELb0ELi2ELi4ELi2ELi2ELb0EEENS1_21CollectiveEpilogueBwdISA_SB_SD_Li256ELb0ELb0ELi4EEENS1_19SingleTileSchedulerILb0ELb0ELb0ELi64EEEEEEEEEvNT_6ParamsE)
        /*0158*/ 	.word	0x00000004


	//----- nvinfo : EIATTR_FRAME_SIZE
	.align		4
.L_68:
        /*015c*/ 	.byte	0x04, 0x11
        /*015e*/ 	.short	(.L_70 - .L_69)
	.align		4
.L_69:
        /*0160*/ 	.word	index@(_ZN7cutlass13device_kernelIN5flash19enable_sm80_to_sm89INS1_16FlashAttnBwdSm80INS1_25CollectiveMainloopBwdSm80ILi1ELi1EN4cute5tupleIJNS5_1CILi64EEES8_NS7_ILi256EEEEEENS_6half_tEfNS_4arch4Sm80ELb0ELb0ELb1ELb0ELb0ELb0ELb0ELb0ELi2ELi4ELi2ELi2ELb0EEENS1_21CollectiveEpilogueBwdISA_SB_SD_Li256ELb0ELb0ELi4EEENS1_19SingleTileSchedulerILb0ELb0ELb0ELi64EEEEEEEEEvNT_6ParamsE)
        /*0164*/ 	.word	0x00000000


	//----- nvinfo : EIATTR_REGCOUNT
	.align		4
.L_70:
        /*0168*/ 	.byte	0x04, 0x2f
        /*016a*/ 	.short	(.L_72 - .L_71)
	.align		4
.L_71:
        /*016c*/ 	.word	index@(_ZN7cutlass13device_kernelIN5flash22FlashAttnBwdPreprocessIN4cute5tupleIJNS3_1CILi32EEENS5_ILi256EEEEEENS_6half_tEfNS_4arch4Sm80ELb1ELb1EEEEEvNT_6ParamsE)
        /*0170*/ 	.word	0x00000042


	//----- nvinfo : EIATTR_FRAME_SIZE
	.align		4
.L_72:
        /*0174*/ 	.byte	0x04, 0x11
        /*0176*/ 	.short	(.L_74 - .L_73)
	.align		4
.L_73:
        /*0178*/ 	.word	index@(_ZN7cutlass13device_kernelIN5flash22FlashAttnBwdPreprocessIN4cute5tupleIJNS3_1CILi32EEENS5_ILi256EEEEEENS_6half_tEfNS_4arch4Sm80ELb1ELb1EEEEEvNT_6ParamsE)
        /*017c*/ 	.word	0x00000000


	//----- nvinfo : EIATTR_REGCOUNT
	.align		4
.L_74:
        /*0180*/ 	.byte	0x04, 0x2f
        /*0182*/ 	.short	(.L_76 - .L_75)
	.align		4
.L_75:
        /*0184*/ 	.word	index@(_ZN7cutlass13device_kernelIN5flash19enable_sm80_to_sm89INS1_16FlashAttnBwdSm80INS1_25CollectiveMainloopBwdSm80ILi1ELi1EN4cute5tupleIJNS5_1CILi32EEENS7_ILi64EEENS7_ILi256EEEEEENS_6half_tEfNS_4arch4Sm80ELb1ELb0ELb1ELb1ELb0ELb0ELb0ELb0ELi2ELi2ELi2ELi1ELb1EEENS1_24CollectiveEpilogueBwdGQAISB_fSE_Li256ELb1ELb0EEENS1_25SingleTileBwdLPTSchedulerILb1ELi64ELb0EEEEEEEEEvNT_6ParamsE)
        /*0188*/ 	.word	0x00000004


	//----- nvinfo : EIATTR_FRAME_SIZE
	.align		4
.L_76:
        /*018c*/ 	.byte	0x04, 0x11
        /*018e*/ 	.short	(.L_78 - .L_77)
	.align		4
.L_77:
        /*0190*/ 	.word	index@(_ZN7cutlass13device_kernelIN5flash19enable_sm80_to_sm89INS1_16FlashAttnBwdSm80INS1_25CollectiveMainloopBwdSm80ILi1ELi1EN4cute5tupleIJNS5_1CILi32EEENS7_ILi64EEENS7_ILi256EEEEEENS_6half_tEfNS_4arch4Sm80ELb1ELb0ELb1ELb1ELb0ELb0ELb0ELb0ELi2ELi2ELi2ELi1ELb1EEENS1_24CollectiveEpilogueBwdGQAISB_fSE_Li256ELb1ELb0EEENS1_25SingleTileBwdLPTSchedulerILb1ELi64ELb0EEEEEEEEEvNT_6ParamsE)
        /*0194*/ 	.word	0x00000000


	//----- nvinfo : EIATTR_REGCOUNT
	.align		4
.L_78:
        /*0198*/ 	.byte	0x04, 0x2f
        /*019a*/ 	.short	(.L_80 - .L_79)
	.align		4
.L_79:
        /*019c*/ 	.word	index@(_ZN7cutlass13device_kernelIN5flash32FlashAttnBwdPostprocessConvertdQIN4cute5tupleIJNS3_1CILi32EEENS5_ILi256EEEEEENS_6half_tEfNS_4arch4Sm80ELi256ENS3_8TiledMMAINS3_8MMA_AtomIJNS3_28SM80_16x8x16_F32F16F16F32_TNEEEENS3_6LayoutINS4_IJNS5_ILi1EEENS5_ILi8EEESH_EEENS4_IJNS5_ILi0EEESH_SK_EEEEENS4_IJNS5_ILi16EEENS5_ILi128EEESN_EEEEELb0EEEEEvNT_6ParamsE)
        /*01a0*/ 	.word	0x00000033


	//----- nvinfo : EIATTR_FRAME_SIZE
	.align		4
.L_80:
        /*01a4*/ 	.byte	0x04, 0x11
        /*01a6*/ 	.short	(.L_82 - .L_81)
	.align		4
.L_81:
        /*01a8*/ 	.word	index@(_ZN7cutlass13device_kernelIN5flash32FlashAttnBwdPostprocessConvertdQIN4cute5tupleIJNS3_1CILi32EEENS5_ILi256EEEEEENS_6half_tEfNS_4arch4Sm80ELi256ENS3_8TiledMMAINS3_8MMA_AtomIJNS3_28SM80_16x8x16_F32F16F16F32_TNEEEENS3_6LayoutINS4_IJNS5_ILi1EEENS5_ILi8EEESH_EEENS4_IJNS5_ILi0EEESH_SK_EEEEENS4_IJNS5_ILi16EEENS5_ILi128EEESN_EEEEELb0EEEEEvNT_6ParamsE)
        /*01ac*/ 	.word	0x00000000


	//----- nvinfo : EIATTR_REGCOUNT
	.align		4
.L_82:
        /*01b0*/ 	.byte	0x04, 0x2f
        /*01b2*/ 	.short	(.L_84 - .L_83)
	.align		4
.L_83:
        /*01b4*/ 	.word	index@(_ZN7cutlass13device_kernelIN5flash19enable_sm80_to_sm89INS1_16FlashAttnBwdSm80INS1_25CollectiveMainloopBwdSm80ILi1ELi1EN4cute5tupleIJNS5_1CILi32EEENS7_ILi64EEENS7_ILi256EEEEEENS_6half_tEfNS_4arch4Sm80ELb1ELb0ELb1ELb1ELb0ELb0ELb0ELb0ELi2ELi2ELi2ELi1ELb1EEENS1_21CollectiveEpilogueBwdISB_SC_SE_Li256ELb1ELb0ELi4EEENS1_25SingleTileBwdLPTSchedulerILb1ELi64ELb0EEEEEEEEEvNT_6ParamsE)
        /*01b8*/ 	.word	0x00000004


	//----- nvinfo : EIATTR_FRAME_SIZE
	.align		4
.L_84:
        /*01bc*/ 	.byte	0x04, 0x11
        /*01be*/ 	.short	(.L_86 - .L_85)
	.align		4
.L_85:
        /*01c0*/ 	.word	index@(_ZN7cutlass13device_kernelIN5flash19enable_sm80_to_sm89INS1_16FlashAttnBwdSm80INS1_25CollectiveMainloopBwdSm80ILi1ELi1EN4cute5tupleIJNS5_1CILi32EEENS7_ILi64EEENS7_ILi256EEEEEENS_6half_tEfNS_4arch4Sm80ELb1ELb0ELb1ELb1ELb0ELb0ELb0ELb0ELi2ELi2ELi2ELi1ELb1EEENS1_21CollectiveEpilogueBwdISB_SC_SE_Li256ELb1ELb0ELi4EEENS1_25SingleTileBwdLPTSchedulerILb1ELi64ELb0EEEEEEEEEvNT_6ParamsE)
        /*01c4*/ 	.word	0x00000000


	//----- nvinfo : EIATTR_REGCOUNT
	.align		4
.L_86:
        /*01c8*/ 	.byte	0x04, 0x2f
        /*01ca*/ 	.short	(.L_88 - .L_87)
	.align		4
.L_87:
        /*01cc*/ 	.word	index@(_ZN7cutlass13device_kernelIN5flash22FlashAttnBwdPreprocessIN4cute5tupleIJNS3_1CILi32EEENS5_ILi256EEEEEENS_6half_tEfNS_4arch4Sm80ELb1ELb0EEEEEvNT_6ParamsE)
        /*01d0*/ 	.word	0x00000040


	//----- nvinfo : EIATTR_FRAME_SIZE
	.align		4
.L_88:
        /*01d4*/ 	.byte	0x04, 0x11
        /*01d6*/ 	.short	(.L_90 - .L_89)
	.align		4
.L_89:
        /*01d8*/ 	.word	index@(_ZN7cutlass13device_kernelIN5flash22FlashAttnBwdPreprocessIN4cute5tupleIJNS3_1CILi32EEENS5_ILi256EEEEEENS_6half_tEfNS_4arch4Sm80ELb1ELb0EEEEEvNT_6ParamsE)
        /*01dc*/ 	.word	0x00000000


	//----- nvinfo : EIATTR_REGCOUNT
	.align		4
.L_90:
        /*01e0*/ 	.byte	0x04, 0x2f
        /*01e2*/ 	.short	(.L_92 - .L_91)
	.align		4
.L_91:
        /*01e4*/ 	.word	index@(_ZN7cutlass13device_kernelIN5flash19enable_sm80_to_sm89INS1_16FlashAttnBwdSm80INS1_25CollectiveMainloopBwdSm80ILi1ELi1EN4cute5tupleIJNS5_1CILi32EEENS7_ILi64EEENS7_ILi256EEEEEENS_6half_tEfNS_4arch4Sm80ELb1ELb0ELb1ELb0ELb0ELb0ELb0ELb0ELi2ELi2ELi2ELi1ELb1EEENS1_24CollectiveEpilogueBwdGQAISB_fSE_Li256ELb0ELb0EEENS1_25SingleTileBwdLPTSchedulerILb0ELi64ELb0EEEEEEEEEvNT_6ParamsE)
        /*01e8*/ 	.word	0x00000004


	//----- nvinfo : EIATTR_FRAME_SIZE
	.align		4
.L_92:
        /*01ec*/ 	.byte	0x04, 0x11
        /*01ee*/ 	.short	(.L_94 - .L_93)
	.align		4
.L_93:
        /*01f0*/ 	.word	index@(_ZN7cutlass13device_kernelIN5flash19enable_sm80_to_sm89INS1_16FlashAttnBwdSm80INS1_25CollectiveMainloopBwdSm80ILi1ELi1EN4cute5tupleIJNS5_1CILi32EEENS7_ILi64EEENS7_ILi256EEEEEENS_6half_tEfNS_4arch4Sm80ELb1ELb0ELb1ELb0ELb0ELb0ELb0ELb0ELi2ELi2ELi2ELi1ELb1EEENS1_24CollectiveEpilogueBwdGQAISB_fSE_Li256ELb0ELb0EEENS1_25SingleTileBwdLPTSchedulerILb0ELi64ELb0EEEEEEEEEvNT_6ParamsE)
        /*01f4*/ 	.word	0x00000000


	//----- nvinfo : EIATTR_REGCOUNT
	.align		4
.L_94:
        /*01f8*/ 	.byte	0x04, 0x2f
        /*01fa*/ 	.short	(.L_96 - .L_95)
	.align		4
.L_95:
        /*01fc*/ 	.word	index@(_ZN7cutlass13device_kernelIN5flash19enable_sm80_to_sm89INS1_16FlashAttnBwdSm80INS1_25CollectiveMainloopBwdSm80ILi1ELi1EN4cute5tupleIJNS5_1CILi32EEENS7_ILi64EEENS7_ILi256EEEEEENS_6half_tEfNS_4arch4Sm80ELb1ELb0ELb1ELb0ELb0ELb0ELb0ELb0ELi2ELi2ELi2ELi1ELb1EEENS1_21CollectiveEpilogueBwdISB_SC_SE_Li256ELb0ELb0ELi4EEENS1_25SingleTileBwdLPTSchedulerILb0ELi64ELb0EEEEEEEEEvNT_6ParamsE)
        /*0200*/ 	.word	0x00000004


	//----- nvinfo : EIATTR_FRAME_SIZE
	.align		4
.L_96:
        /*0204*/ 	.byte	0x04, 0x11
        /*0206*/ 	.short	(.L_98 - .L_97)
	.align		4
.L_97:
        /*0208*/ 	.word	index@(_ZN7cutlass13device_kernelIN5flash19enable_sm80_to_sm89INS1_16FlashAttnBwdSm80INS1_25CollectiveMainloopBwdSm80ILi1ELi1EN4cute5tupleIJNS5_1CILi32EEENS7_ILi64EEENS7_ILi256EEEEEENS_6half_tEfNS_4arch4Sm80ELb1ELb0ELb1ELb0ELb0ELb0ELb0ELb0ELi2ELi2ELi2ELi1ELb1EEENS1_21CollectiveEpilogueBwdISB_SC_SE_Li256ELb0ELb0ELi4EEENS1_25SingleTileBwdLPTSchedulerILb0ELi64ELb0EEEEEEEEEvNT_6ParamsE)
        /*020c*/ 	.word	0x00000000


	//----- nvinfo : EIATTR_REGCOUNT
	.align		4
.L_98:
        /*0210*/ 	.byte	0x04, 0x2f
        /*0212*/ 	.short	(.L_100 - .L_99)
	.align		4
.L_99:
        /*0214*/ 	.word	index@(_ZN7cutlass13device_kernelIN5flash19enable_sm80_to_sm89INS1_16FlashAttnBwdSm80INS1_25CollectiveMainloopBwdSm80ILi1ELi1EN4cute5tupleIJNS5_1CILi32EEENS7_ILi64EEENS7_ILi256EEEEEENS_6half_tEfNS_4arch4Sm80ELb0ELb1ELb1ELb1ELb0ELb0ELb0ELb0ELi2ELi2ELi2ELi1ELb1EEENS1_24CollectiveEpilogueBwdGQAISB_fSE_Li256ELb1ELb0EEENS1_19SingleTileSchedulerILb1ELb0ELb0ELi64EEEEEEEEEvNT_6ParamsE)
        /*0218*/ 	.word	0x00000004


	//----- nvinfo : EIATTR_FRAME_SIZE
	.align		4
.L_100:
        /*021c*/ 	.byte	0x04, 0x11
        /*021e*/ 	.short	(.L_102 - .L_101)
	.align		4
.L_101:
        /*0220*/ 	.word	index@(_ZN7cutlass13device_kernelIN5flash19enable_sm80_to_sm89INS1_16FlashAttnBwdSm80INS1_25CollectiveMainloopBwdSm80ILi1ELi1EN4cute5tupleIJNS5_1CILi32EEENS7_ILi64EEENS7_ILi256EEEEEENS_6half_tEfNS_4arch4Sm80ELb0ELb1ELb1ELb1ELb0ELb0ELb0ELb0ELi2ELi2ELi2ELi1ELb1EEENS1_24CollectiveEpilogueBwdGQAISB_fSE_Li256ELb1ELb0EEENS1_19SingleTileSchedulerILb1ELb0ELb0ELi64EEEEEEEEEvNT_6ParamsE)
        /*0224*/ 	.word	0x00000000


	//----- nvinfo : EIATTR_REGCOUNT
	.align		4
.L_102:
        /*0228*/ 	.byte	0x04, 0x2f
        /*022a*/ 	.short	(.L_104 - .L_103)
	.align		4
.L_103:
        /*022c*/ 	.word	index@(_ZN7cutlass13device_kernelIN5flash19enable_sm80_to_sm89INS1_16FlashAttnBwdSm80INS1_25CollectiveMainloopBwdSm80ILi1ELi1EN4cute5tupleIJNS5_1CILi32EEENS7_ILi64EEENS7_ILi256EEEEEENS_6half_tEfNS_4arch4Sm80ELb0ELb1ELb1ELb1ELb0ELb0ELb0ELb0ELi2ELi2ELi2ELi1ELb1EEENS1_21CollectiveEpilogueBwdISB_SC_SE_Li256ELb1ELb0ELi4EEENS1_19SingleTileSchedulerILb1ELb0ELb0ELi64EEEEEEEEEvNT_6ParamsE)
        /*0230*/ 	.word	0x00000004


	//----- nvinfo : EIATTR_FRAME_SIZE
	.align		4
.L_104:
        /*0234*/ 	.byte	0x04, 0x11
        /*0236*/ 	.short	(.L_106 - .L_105)
	.align		4
.L_105:
        /*0238*/ 	.word	index@(_ZN7cutlass13device_kernelIN5flash19enable_sm80_to_sm89INS1_16FlashAttnBwdSm80INS1_25CollectiveMainloopBwdSm80ILi1ELi1EN4cute5tupleIJNS5_1CILi32EEENS7_ILi64EEENS7_ILi256EEEEEENS_6half_tEfNS_4arch4Sm80ELb0ELb1ELb1ELb1ELb0ELb0ELb0ELb0ELi2ELi2ELi2ELi1ELb1EEENS1_21CollectiveEpilogueBwdISB_SC_SE_Li256ELb1ELb0ELi4EEENS1_19SingleTileSchedulerILb1ELb0ELb0ELi64EEEEEEEEEvNT_6ParamsE)
        /*023c*/ 	.word	0x00000000


	//----- nvinfo : EIATTR_REGCOUNT
	.align		4
.L_106:
        /*0240*/ 	.byte	0x04, 0x2f
        /*0242*/ 	.short	(.L_108 - .L_107)
	.align		4
.L_107:
        /*0244*/ 	.word	index@(_ZN7cutlass13device_kernelIN5flash19enable_sm80_to_sm89INS1_16FlashAttnBwdSm80INS1_25CollectiveMainloopBwdSm80ILi1ELi1EN4cute5tupleIJNS5_1CILi32EEENS7_ILi64EEENS7_ILi256EEEEEENS_6half_tEfNS_4arch4Sm80ELb0ELb1ELb1ELb0ELb0ELb0ELb0ELb0ELi2ELi2ELi2ELi1ELb1EEENS1_24CollectiveEpilogueBwdGQAISB_fSE_Li256ELb0ELb0EEENS1_19SingleTileSchedulerILb0ELb0ELb0ELi64EEEEEEEEEvNT_6ParamsE)
        /*0248*/ 	.word	0x00000004


	//----- nvinfo : EIATTR_FRAME_SIZE
	.align		4
.L_108:
        /*024c*/ 	.byte	0x04, 0x11
        /*024e*/ 	.short	(.L_110 - .L_109)
	.align		4
.L_109:
        /*0250*/ 	.word	index@(_ZN7cutlass13device_kernelIN5flash19enable_sm80_to_sm89INS1_16FlashAttnBwdSm80INS1_25CollectiveMainloopBwdSm80ILi1ELi1EN4cute5tupleIJNS5_1CILi32EEENS7_ILi64EEENS7_ILi256EEEEEENS_6half_tEfNS_4arch4Sm80ELb0ELb1ELb1ELb0ELb0ELb0ELb0ELb0ELi2ELi2ELi2ELi1ELb1EEENS1_24CollectiveEpilogueBwdGQAISB_fSE_Li256ELb0ELb0EEENS1_19SingleTileSchedulerILb0ELb0ELb0ELi64EEEEEEEEEvNT_6ParamsE)
        /*0254*/ 	.word	0x00000000


	//----- nvinfo : EIATTR_REGCOUNT
	.align		4
.L_110:
        /*0258*/ 	.byte	0x04, 0x2f
        /*025a*/ 	.short	(.L_112 - .L_111)
	.align		4
.L_111:
        /*025c*/ 	.word	index@(_ZN7cutlass13device_kernelIN5flash19enable_sm80_to_sm89INS1_16FlashAttnBwdSm80INS1_25CollectiveMainloopBwdSm80ILi1ELi1EN4cute5tupleIJNS5_1CILi32EEENS7_ILi64EEENS7_ILi256EEEEEENS_6half_tEfNS_4arch4Sm80ELb0ELb1ELb1ELb0ELb0ELb0ELb0ELb0ELi2ELi2ELi2ELi1ELb1EEENS1_21CollectiveEpilogueBwdISB_SC_SE_Li256ELb0ELb0ELi4EEENS1_19SingleTileSchedulerILb0ELb0ELb0ELi64EEEEEEEEEvNT_6ParamsE)
        /*0260*/ 	.word	0x00000004


	//----- nvinfo : EIATTR_FRAME_SIZE
	.align		4
.L_112:
        /*0264*/ 	.byte	0x04, 0x11
        /*0266*/ 	.short	(.L_114 - .L_113)
	.align		4
.L_113:
        /*0268*/ 	.word	index@(_ZN7cutlass13device_kernelIN5flash19enable_sm80_to_sm89INS1_16FlashAttnBwdSm80INS1_25CollectiveMainloopBwdSm80ILi1ELi1EN4cute5tupleIJNS5_1CILi32EEENS7_ILi64EEENS7_ILi256EEEEEENS_6half_tEfNS_4arch4Sm80ELb0ELb1ELb1ELb0ELb0ELb0ELb0ELb0ELi2ELi2ELi2ELi1ELb1EEENS1_21CollectiveEpilogueBwdISB_SC_SE_Li256ELb0ELb0ELi4EEENS1_19SingleTileSchedulerILb0ELb0ELb0ELi64EEEEEEEEEvNT_6ParamsE)
        /*026c*/ 	.word	0x00000000


	//----- nvinfo : EIATTR_REGCOUNT
	.align		4
.L_114:
        /*0270*/ 	.byte	0x04, 0x2f
        /*0272*/ 	.short	(.L_116 - .L_115)
	.align		4
.L_115:
        /*0274*/ 	.word	index@(_ZN7cutlass13device_kernelIN5flash19enable_sm80_to_sm89INS1_16FlashAttnBwdSm80INS1_25CollectiveMainloopBwdSm80ILi1ELi1EN4cute5tupleIJNS5_1CILi32EEENS7_ILi64EEENS7_ILi256EEEEEENS_6half_tEfNS_4arch4Sm80ELb0ELb0ELb1ELb1ELb0ELb0ELb0ELb0ELi2ELi2ELi2ELi1ELb1EEENS1_24CollectiveEpilogueBwdGQAISB_fSE_Li256ELb1ELb0EEENS1_19SingleTileSchedulerILb1ELb0ELb0ELi64EEEEEEEEEvNT_6ParamsE)
        /*0278*/ 	.word	0x00000004


	//----- nvinfo : EIATTR_FRAME_SIZE
	.align		4
.L_116:
        /*027c*/ 	.byte	0x04, 0x11
        /*027e*/ 	.short	(.L_118 - .L_117)
	.align		4
.L_117:
        /*0280*/ 	.word	index@(_ZN7cutlass13device_kernelIN5flash19enable_sm80_to_sm89INS1_16FlashAttnBwdSm80INS1_25CollectiveMainloopBwdSm80ILi1ELi1EN4cute5tupleIJNS5_1CILi32EEENS7_ILi64EEENS7_ILi256EEEEEENS_6half_tEfNS_4arch4Sm80ELb0ELb0ELb1ELb1ELb0ELb0ELb0ELb0ELi2ELi2ELi2ELi1ELb1EEENS1_24CollectiveEpilogueBwdGQAISB_fSE_Li256ELb1ELb0EEENS1_19SingleTileSchedulerILb1ELb0ELb0ELi64EEEEEEEEEvNT_6ParamsE)
        /*0284*/ 	.word	0x00000000


	//----- nvinfo : EIATTR_REGCOUNT
	.align		4
.L_118:
        /*0288*/ 	.byte	0x04, 0x2f
        /*028a*/ 	.short	(.L_120 - .L_119)
	.align		4
.L_119:
        /*028c*/ 	.word	index@(_ZN7cutlass13device_kernelIN5flash19enable_sm80_to_sm89INS1_16FlashAttnBwdSm80INS1_25CollectiveMainloopBwdSm80ILi1ELi1EN4cute5tupleIJNS5_1CILi32EEENS7_ILi64EEENS7_ILi256EEEEEENS_6half_tEfNS_4arch4Sm80ELb0ELb0ELb1ELb1ELb0ELb0ELb0ELb0ELi2ELi2ELi2ELi1ELb1EEENS1_21CollectiveEpilogueBwdISB_SC_SE_Li256ELb1ELb0ELi4EEENS1_19SingleTileSchedulerILb1ELb0ELb0ELi64EEEEEEEEEvNT_6ParamsE)
        /*0290*/ 	.word	0x00000004


	//----- nvinfo : EIATTR_FRAME_SIZE
	.align		4
.L_120:
        /*0294*/ 	.byte	0x04, 0x11
        /*0296*/ 	.short	(.L_122 - .L_121)
	.align		4
.L_121:
        /*0298*/ 	.word	index@(_ZN7cutlass13device_kernelIN5flash19enable_sm80_to_sm89INS1_16FlashAttnBwdSm80INS1_25CollectiveMainloopBwdSm80ILi1ELi1EN4cute5tupleIJNS5_1CILi32EEENS7_ILi64EEENS7_ILi256EEEEEENS_6half_tEfNS_4arch4Sm80ELb0ELb0ELb1ELb1ELb0ELb0ELb0ELb0ELi2ELi2ELi2ELi1ELb1EEENS1_21CollectiveEpilogueBwdISB_SC_SE_Li256ELb1ELb0ELi4EEENS1_19SingleTileSchedulerILb1ELb0ELb0ELi64EEEEEEEEEvNT_6ParamsE)
        /*029c*/ 	.word	0x00000000


	//----- nvinfo : EIATTR_REGCOUNT
	.align		4
.L_122:
        /*02a0*/ 	.byte	0x04, 0x2f
        /*02a2*/ 	.short	(.L_124 - .L_123)
	.align		4
.L_123:
        /*02a4*/ 	.word	index@(_ZN7cutlass13device_kernelIN5flash19enable_sm80_to_sm89INS1_16FlashAttnBwdSm80INS1_25CollectiveMainloopBwdSm80ILi1ELi1EN4cute5tupleIJNS5_1CILi32EEENS7_ILi64EEENS7_ILi256EEEEEENS_6half_tEfNS_4arch4Sm80ELb0ELb0ELb1ELb0ELb0ELb0ELb0ELb0ELi2ELi2ELi2ELi1ELb1EEENS1_24CollectiveEpilogueBwdGQAISB_fSE_Li256ELb0ELb0EEENS1_19SingleTileSchedulerILb0ELb0ELb0ELi64EEEEEEEEEvNT_6ParamsE)
        /*02a8*/ 	.word	0x00000004


	//----- nvinfo : EIATTR_FRAME_SIZE
	.align		4
.L_124:
        /*02ac*/ 	.byte	0x04, 0x11
        /*02ae*/ 	.short	(.L_126 - .L_125)
	.align		4
.L_125:
        /*02b0*/ 	.word	index@(_ZN7cutlass13device_kernelIN5flash19enable_sm80_to_sm89INS1_16FlashAttnBwdSm80INS1_25CollectiveMainloopBwdSm80ILi1ELi1EN4cute5tupleIJNS5_1CILi32EEENS7_ILi64EEENS7_ILi256EEEEEENS_6half_tEfNS_4arch4Sm80ELb0ELb0ELb1ELb0ELb0ELb0ELb0ELb0ELi2ELi2ELi2ELi1ELb1EEENS1_24CollectiveEpilogueBwdGQAISB_fSE_Li256ELb0ELb0EEENS1_19SingleTileSchedulerILb0ELb0ELb0ELi64EEEEEEEEEvNT_6ParamsE)
        /*02b4*/ 	.word	0x00000000


	//----- nvinfo : EIATTR_REGCOUNT
	.align		4
.L_126:
        /*02b8*/ 	.byte	0x04, 0x2f
        /*02ba*/ 	.short	(.L_128 - .L_127)
	.align		4
.L_127:
        /*02bc*/ 	.word	index@(_ZN7cutlass13device_kernelIN5flash19enable_sm80_to_sm89INS1_16FlashAttnBwdSm80INS1_25CollectiveMainloopBwdSm80ILi1ELi1EN4cute5tupleIJNS5_1CILi32EEENS7_ILi64EEENS7_ILi256EEEEEENS_6half_tEfNS_4arch4Sm80ELb0ELb0ELb1ELb0ELb0ELb0ELb0ELb0ELi2ELi2ELi2ELi1ELb1EEENS1_21CollectiveEpilogueBwdISB_SC_SE_Li256ELb0ELb0ELi4EEENS1_19SingleTileSchedulerILb0ELb0ELb0ELi64EEEEEEEEEvNT_6ParamsE)
        /*02c0*/ 	.word	0x00000004


	//----- nvinfo : EIATTR_FRAME_SIZE
	.align		4
.L_128:
        /*02c4*/ 	.byte	0x04, 0x11
        /*02c6*/ 	.short	(.L_130 - .L_129)
	.align		4
.L_129:
        /*02c8*/ 	.word	index@(_ZN7cutlass13device_kernelIN5flash19enable_sm80_to_sm89INS1_16FlashAttnBwdSm80INS1_25CollectiveMainloopBwdSm80ILi1ELi1EN4cute5tupleIJNS5_1CILi32EEENS7_ILi64EEENS7_ILi256EEEEEENS_6half_tEfNS_4arch4Sm80ELb0ELb0ELb1ELb0ELb0ELb0ELb0ELb0ELi2ELi2ELi2ELi1ELb1EEENS1_21CollectiveEpilogueBwdISB_SC_SE_Li256ELb0ELb0ELi4EEENS1_19SingleTileSchedulerILb0ELb0ELb0ELi64EEEEEEEEEvNT_6ParamsE)
        /*02cc*/ 	.word	0x00000000


	//----- nvinfo : EIATTR_MIN_STACK_SIZE
	.align		4
.L_130:
        /*02d0*/ 	.byte	0x04, 0x12
        /*02d2*/ 	.short	(.L_132 - .L_131)
	.align		4
.L_131:
        /*02d4*/ 	.word	index@(_ZN7cutlass13device_kernelIN5flash19enable_sm80_to_sm89INS1_16FlashAttnBwdSm80INS1_25CollectiveMainloopBwdSm80ILi1ELi1EN4cute5tupleIJNS5_1CILi32EEENS7_ILi64EEENS7_ILi256EEEEEENS_6half_tEfNS_4arch4Sm80ELb0ELb0ELb1ELb0ELb0ELb0ELb0ELb0ELi2ELi2ELi2ELi1ELb1EEENS1_21CollectiveEpilogueBwdISB_SC_SE_Li256ELb0ELb0ELi4EEENS1_19SingleTileSchedulerILb0ELb0ELb0ELi64EEEEEEEEEvNT_6ParamsE)
        /*02d8*/ 	.word	0x00000000


	//----- nvinfo : EIATTR_MIN_STACK_SIZE
	.align		4
.L_132:
        /*02dc*/ 	.byte	0x04, 0x12
        /*02de*/ 	.short	(.L_134 - .L_133)
	.align		4
.L_133:
        /*02e0*/ 	.word	index@(_ZN7cutlass13device_kernelIN5flash19enable_sm80_to_sm89INS1_16FlashAttnBwdSm80INS1_25CollectiveMainloopBwdSm80ILi1ELi1EN4cute5tupleIJNS5_1CILi32EEENS7_ILi64EEENS7_ILi256EEEEEENS_6half_tEfNS_4arch4Sm80ELb0ELb0ELb1ELb0ELb0ELb0ELb0ELb0ELi2ELi2ELi2ELi1ELb1EEENS1_24CollectiveEpilogueBwdGQAISB_fSE_Li256ELb0ELb0EEENS1_19SingleTileSchedulerILb0ELb0ELb0ELi64EEEEEEEEEvNT_6ParamsE)
        /*02e4*/ 	.word	0x00000000


	//----- nvinfo : EIATTR_MIN_STACK_SIZE
	.align		4
.L_134:
        /*02e8*/ 	.byte	0x04, 0x12
        /*02ea*/ 	.short	(.L_136 - .L_135)
	.align		4
.L_135:
        /*02ec*/ 	.word	index@(_ZN7cutlass13device_kernelIN5flash19enable_sm80_to_sm89INS1_16FlashAttnBwdSm80INS1_25CollectiveMainloopBwdSm80ILi1ELi1EN4cute5tupleIJNS5_1CILi32EEENS7_ILi64EEENS7_ILi256EEEEEENS_6half_tEfNS_4arch4Sm80ELb0ELb0ELb1ELb1ELb0ELb0ELb0ELb0ELi2ELi2ELi2ELi1ELb1EEENS1_21CollectiveEpilogueBwdISB_SC_SE_Li256ELb1ELb0ELi4EEENS1_19SingleTileSchedulerILb1ELb0ELb0ELi64EEEEEEEEEvNT_6ParamsE)
        /*02f0*/ 	.word	0x00000000


	//----- nvinfo : EIATTR_MIN_STACK_SIZE
	.align		4
.L_136:
        /*02f4*/ 	.byte	0x04, 0x12
        /*02f6*/ 	.short	(.L_138 - .L_137)
	.align		4
.L_137:
        /*02f8*/ 	.word	index@(_ZN7cutlass13device_kernelIN5flash19enable_sm80_to_sm89INS1_16FlashAttnBwdSm80INS1_25CollectiveMainloopBwdSm80ILi1ELi1EN4cute5tupleIJNS5_1CILi32EEENS7_ILi64EEENS7_ILi256EEEEEENS_6half_tEfNS_4arch4Sm80ELb0ELb0ELb1ELb1ELb0ELb0ELb0ELb0ELi2ELi2ELi2ELi1ELb1EEENS1_24CollectiveEpilogueBwdGQAISB_fSE_Li256ELb1ELb0EEENS1_19SingleTileSchedulerILb1ELb0ELb0ELi64EEEEEEEEEvNT_6ParamsE)
        /*02fc*/ 	.word	0x00000000


	//----- nvinfo : EIATTR_MIN_STACK_SIZE
	.align		4
.L_138:
        /*0300*/ 	.byte	0x04, 0x12
        /*0302*/ 	.short	(.L_140 - .L_139)
	.align		4
.L_139:
        /*0304*/ 	.word	index@(_ZN7cutlass13device_kernelIN5flash19enable_sm80_to_sm89INS1_16FlashAttnBwdSm80INS1_25CollectiveMainloopBwdSm80ILi1ELi1EN4cute5tupleIJNS5_1CILi32EEENS7_ILi64EEENS7_ILi256EEEEEENS_6half_tEfNS_4arch4Sm80ELb0ELb1ELb1ELb0ELb0ELb0ELb0ELb0ELi2ELi2ELi2ELi1ELb1EEENS1_21CollectiveEpilogueBwdISB_SC_SE_Li256ELb0ELb0ELi4EEENS1_19SingleTileSchedulerILb0ELb0ELb0ELi64EEEEEEEEEvNT_6ParamsE)
        /*0308*/ 	.word	0x00000000


	//----- nvinfo : EIATTR_MIN_STACK_SIZE
	.align		4
.L_140:
        /*030c*/ 	.byte	0x04, 0x12
        /*030e*/ 	.short	(.L_142 - .L_141)
	.align		4
.L_141:
        /*0310*/ 	.word	index@(_ZN7cutlass13device_kernelIN5flash19enable_sm80_to_sm89INS1_16FlashAttnBwdSm80INS1_25CollectiveMainloopBwdSm80ILi1ELi1EN4cute5tupleIJNS5_1CILi32EEENS7_ILi64EEENS7_ILi256EEEEEENS_6half_tEfNS_4arch4Sm80ELb0ELb1ELb1ELb0ELb0ELb0ELb0ELb0ELi2ELi2ELi2ELi1ELb1EEENS1_24CollectiveEpilogueBwdGQAISB_fSE_Li256ELb0ELb0EEENS1_19SingleTileSchedulerILb0ELb0ELb0ELi64EEEEEEEEEvNT_6ParamsE)
        /*0314*/ 	.word	0x00000000


	//----- nvinfo : EIATTR_MIN_STACK_SIZE
	.align		4
.L_142:
        /*0318*/ 	.byte	0x04, 0x12
        /*031a*/ 	.short	(.L_144 - .L_143)
	.align		4
.L_143:
        /*031c*/ 	.word	index@(_ZN7cutlass13device_kernelIN5flash19enable_sm80_to_sm89INS1_16FlashAttnBwdSm80INS1_25CollectiveMainloopBwdSm80ILi1ELi1EN4cute5tupleIJNS5_1CILi32EEENS7_ILi64EEENS7_ILi256EEEEEENS_6half_tEfNS_4arch4Sm80ELb0ELb1ELb1ELb1ELb0ELb0ELb0ELb0ELi2ELi2ELi2ELi1ELb1EEENS1_21CollectiveEpilogueBwdISB_SC_SE_Li256ELb1ELb0ELi4EEENS1_19SingleTileSchedulerILb1ELb0ELb0ELi64EEEEEEEEEvNT_6ParamsE)
        /*0320*/ 	.word	0x00000000


	//----- nvinfo : EIATTR_MIN_STACK_SIZE
	.align		4
.L_144:
        /*0324*/ 	.byte	0x04, 0x12
        /*0326*/ 	.short	(.L_146 - .L_145)
	.align		4
.L_145:
        /*0328*/ 	.word	index@(_ZN7cutlass13device_kernelIN5flash19enable_sm80_to_sm89INS1_16FlashAttnBwdSm80INS1_25CollectiveMainloopBwdSm80ILi1ELi1EN4cute5tupleIJNS5_1CILi32EEENS7_ILi64EEENS7_ILi256EEEEEENS_6half_tEfNS_4arch4Sm80ELb0ELb1ELb1ELb1ELb0ELb0ELb0ELb0ELi2ELi2ELi2ELi1ELb1EEENS1_24CollectiveEpilogueBwdGQAISB_fSE_Li256ELb1ELb0EEENS1_19SingleTileSchedulerILb1ELb0ELb0ELi64EEEEEEEEEvNT_6ParamsE)
        /*032c*/ 	.word	0x00000000


	//----- nvinfo : EIATTR_MIN_STACK_SIZE
	.align		4
.L_146:
        /*0330*/ 	.byte	0x04, 0x12
        /*0332*/ 	.short	(.L_148 - .L_147)
	.align		4
.L_147:
        /*0334*/ 	.word	index@(_ZN7cutlass13device_kernelIN5flash19enable_sm80_to_sm89INS1_16FlashAttnBwdSm80INS1_25CollectiveMainloopBwdSm80ILi1ELi1EN4cute5tupleIJNS5_1CILi32EEENS7_ILi64EEENS7_ILi256EEEEEENS_6half_tEfNS_4arch4Sm80ELb1ELb0ELb1ELb0ELb0ELb0ELb0ELb0ELi2ELi2ELi2ELi1ELb1EEENS1_21CollectiveEpilogueBwdISB_SC_SE_Li256ELb0ELb0ELi4EEENS1_25SingleTileBwdLPTSchedulerILb0ELi64ELb0EEEEEEEEEvNT_6ParamsE)
        /*0338*/ 	.word	0x00000000


	//----- nvinfo : EIATTR_MIN_STACK_SIZE
	.align		4
.L_148:
        /*033c*/ 	.byte	0x04, 0x12
        /*033e*/ 	.short	(.L_150 - .L_149)
	.align		4
.L_149:
        /*0340*/ 	.word	index@(_ZN7cutlass13device_kernelIN5flash19enable_sm80_to_sm89INS1_16FlashAttnBwdSm80INS1_25CollectiveMainloopBwdSm80ILi1ELi1EN4cute5tupleIJNS5_1CILi32EEENS7_ILi64EEENS7_ILi256EEEEEENS_6half_tEfNS_4arch4Sm80ELb1ELb0ELb1ELb0ELb0ELb0ELb0ELb0ELi2ELi2ELi2ELi1ELb1EEENS1_24CollectiveEpilogueBwdGQAISB_fSE_Li256ELb0ELb0EEENS1_25SingleTileBwdLPTSchedulerILb0ELi64ELb0EEEEEEEEEvNT_6ParamsE)
        /*0344*/ 	.word	0x00000000


	//----- nvinfo : EIATTR_MIN_STACK_SIZE
	.align		4
.L_150:
        /*0348*/ 	.byte	0x04, 0x12
        /*034a*/ 	.short	(.L_152 - .L_151)
	.align		4
.L_151:
        /*034c*/ 	.word	index@(_ZN7cutlass13device_kernelIN5flash22FlashAttnBwdPreprocessIN4cute5tupleIJNS3_1CILi32EEENS5_ILi256EEEEEENS_6half_tEfNS_4arch4Sm80ELb1ELb0EEEEEvNT_6ParamsE)
        /*0350*/ 	.word	0x00000000


	//----- nvinfo : EIATTR_MIN_STACK_SIZE
	.align		4
.L_152:
        /*0354*/ 	.byte	0x04, 0x12
        /*0356*/ 	.short	(.L_154 - .L_153)
	.align		4
.L_153:
        /*0358*/ 	.word	index@(_ZN7cutlass13device_kernelIN5flash19enable_sm80_to_sm89INS1_16FlashAttnBwdSm80INS1_25CollectiveMainloopBwdSm80ILi1ELi1EN4cute5tupleIJNS5_1CILi32EEENS7_ILi64EEENS7_ILi256EEEEEENS_6half_tEfNS_4arch4Sm80ELb1ELb0ELb1ELb1ELb0ELb0ELb0ELb0ELi2ELi2ELi2ELi1ELb1EEENS1_21CollectiveEpilogueBwdISB_SC_SE_Li256ELb1ELb0ELi4EEENS1_25SingleTileBwdLPTSchedulerILb1ELi64ELb0EEEEEEEEEvNT_6ParamsE)
        /*035c*/ 	.word	0x00000000


	//----- nvinfo : EIATTR_MIN_STACK_SIZE
	.align		4
.L_154:
        /*0360*/ 	.byte	0x04, 0x12
        /*0362*/ 	.short	(.L_156 - .L_155)
	.align		4
.L_155:
        /*0364*/ 	.word	index@(_ZN7cutlass13device_kernelIN5flash32FlashAttnBwdPostprocessConvertdQIN4cute5tupleIJNS3_1CILi32EEENS5_ILi256EEEEEENS_6half_tEfNS_4arch4Sm80ELi256ENS3_8TiledMMAINS3_8MMA_AtomIJNS3_28SM80_16x8x16_F32F16F16F32_TNEEEENS3_6LayoutINS4_IJNS5_ILi1EEENS5_ILi8EEESH_EEENS4_IJNS5_ILi0EEESH_SK_EEEEENS4_IJNS5_ILi16EEENS5_ILi128EEESN_EEEEELb0EEEEEvNT_6ParamsE)
        /*0368*/ 	.word	0x00000000


	//----- nvinfo : EIATTR_MIN_STACK_SIZE
	.align		4
.L_156:
        /*036c*/ 	.byte	0x04, 0x12
        /*036e*/ 	.short	(.L_158 - .L_157)
	.align		4
.L_157:
        /*0370*/ 	.word	index@(_ZN7cutlass13device_kernelIN5flash19enable_sm80_to_sm89INS1_16FlashAttnBwdSm80INS1_25CollectiveMainloopBwdSm80ILi1ELi1EN4cute5tupleIJNS5_1CILi32EEENS7_ILi64EEENS7_ILi256EEEEEENS_6half_tEfNS_4arch4Sm80ELb1ELb0ELb1ELb1ELb0ELb0ELb0ELb0ELi2ELi2ELi2ELi1ELb1EEENS1_24CollectiveEpilogueBwdGQAISB_fSE_Li256ELb1ELb0EEENS1_25SingleTileBwdLPTSchedulerILb1ELi64ELb0EEEEEEEEEvNT_6ParamsE)
        /*0374*/ 	.word	0x00000000


	//----- nvinfo : EIATTR_MIN_STACK_SIZE
	.align		4
.L_158:
        /*0378*/ 	.byte	0x04, 0x12
        /*037a*/ 	.short	(.L_160 - .L_159)
	.align		4
.L_159:
        /*037c*/ 	.word	index@(_ZN7cutlass13device_kernelIN5flash22FlashAttnBwdPreprocessIN4cute5tupleIJNS3_1CILi32EEENS5_ILi256EEEEEENS_6half_tEfNS_4arch4Sm80ELb1ELb1EEEEEvNT_6ParamsE)
        /*0380*/ 	.word	0x00000000


	//----- nvinfo : EIATTR_MIN_STACK_SIZE
	.align		4
.L_160:
        /*0384*/ 	.byte	0x04, 0x12
        /*0386*/ 	.short	(.L_162 - .L_161)
	.align		4
.L_161:
        /*0388*/ 	.word	index@(_ZN7cutlass13device_kernelIN5flash19enable_sm80_to_sm89INS1_16FlashAttnBwdSm80INS1_25CollectiveMainloopBwdSm80ILi1ELi1EN4cute5tupleIJNS5_1CILi64EEES8_NS7_ILi256EEEEEENS_6half_tEfNS_4arch4Sm80ELb0ELb0ELb1ELb0ELb0ELb0ELb0ELb0ELi2ELi4ELi2ELi2ELb0EEENS1_21CollectiveEpilogueBwdISA_SB_SD_Li256ELb0ELb0ELi4EEENS1_19SingleTileSchedulerILb0ELb0ELb0ELi64EEEEEEEEEvNT_6ParamsE)
        /*038c*/ 	.word	0x00000000


	//----- nvinfo : EIATTR_MIN_STACK_SIZE
	.align		4
.L_162:
        /*0390*/ 	.byte	0x04, 0x12
        /*0392*/ 	.short	(.L_164 - .L_163)
	.align		4
.L_163:
        /*0394*/ 	.word	index@(_ZN7cutlass13device_kernelIN5flash19enable_sm80_to_sm89INS1_16FlashAttnBwdSm80INS1_25CollectiveMainloopBwdSm80ILi1ELi1EN4cute5tupleIJNS5_1CILi64EEES8_NS7_ILi256EEEEEENS_6half_tEfNS_4arch4Sm80ELb0ELb0ELb1ELb0ELb0ELb0ELb0ELb0ELi2ELi4ELi2ELi2ELb0EEENS1_24CollectiveEpilogueBwdGQAISA_fSD_Li256ELb0ELb0EEENS1_19SingleTileSchedulerILb0ELb0ELb0ELi64EEEEEEEEEvNT_6ParamsE)
        /*0398*/ 	.word	0x00000000


	//----- nvinfo : EIATTR_MIN_STACK_SIZE
	.align		4
.L_164:
        /*039c*/ 	.byte	0x04, 0x12
        /*039e*/ 	.short	(.L_166 - .L_165)
	.align		4
.L_165:
        /*03a0*/ 	.word	index@(_ZN7cutlass13device_kernelIN5flash19enable_sm80_to_sm89INS1_16FlashAttnBwdSm80INS1_25CollectiveMainloopBwdSm80ILi1ELi1EN4cute5tupleIJNS5_1CILi64EEES8_NS7_ILi256EEEEEENS_6half_tEfNS_4arch4Sm80ELb0ELb0ELb1ELb1ELb0ELb0ELb0ELb0ELi2ELi4ELi2ELi2ELb0EEENS1_21CollectiveEpilogueBwdISA_SB_SD_Li256ELb1ELb0ELi4EEENS1_19SingleTileSchedulerILb1ELb0ELb0ELi64EEEEEEEEEvNT_6ParamsE)
        /*03a4*/ 	.word	0x00000000


	//----- nvinfo : EIATTR_MIN_STACK_SIZE
	.align		4
.L_166:
        /*03a8*/ 	.byte	0x04, 0x12
        /*03aa*/ 	.short	(.L_168 - .L_167)
	.align		4
.L_167:
        /*03ac*/ 	.word	index@(_ZN7cutlass13device_kernelIN5flash19enable_sm80_to_sm89INS1_16FlashAttnBwdSm80INS1_25CollectiveMainloopBwdSm80ILi1ELi1EN4cute5tupleIJNS5_1CILi64EEES8_NS7_ILi256EEEEEENS_6half_tEfNS_4arch4Sm80ELb0ELb0ELb1ELb1ELb0ELb0ELb0ELb0ELi2ELi4ELi2ELi2ELb0EEENS1_24CollectiveEpilogueBwdGQAISA_fSD_Li256ELb1ELb0EEENS1_19SingleTileSchedulerILb1ELb0ELb0ELi64EEEEEEEEEvNT_6ParamsE)
        /*03b0*/ 	.word	0x00000000


	//----- nvinfo : EIATTR_MIN_STACK_SIZE
	.align		4
.L_168:
        /*03b4*/ 	.byte	0x04, 0x12
        /*03b6*/ 	.short	(.L_170 - .L_169)
	.align		4
.L_169:
        /*03b8*/ 	.word	index@(_ZN7cutlass13device_kernelIN5flash19enable_sm80_to_sm89INS1_16FlashAttnBwdSm80INS1_25CollectiveMainloopBwdSm80ILi1ELi1EN4cute5tupleIJNS5_1CILi64EEES8_NS7_ILi256EEEEEENS_6half_tEfNS_4arch4Sm80ELb0ELb1ELb1ELb0ELb0ELb0ELb0ELb0ELi2ELi4ELi2ELi2ELb0EEENS1_21CollectiveEpilogueBwdISA_SB_SD_Li256ELb0ELb0ELi4EEENS1_19SingleTileSchedulerILb0ELb0ELb0ELi64EEEEEEEEEvNT_6ParamsE)
        /*03bc*/ 	.word	0x00000000


	//----- nvinfo : EIATTR_MIN_STACK_SIZE
	.align		4
.L_170:
        /*03c0*/ 	.byte	0x04, 0x12
        /*03c2*/ 	.short	(.L_172 - .L_171)
	.align		4
.L_171:
        /*03c4*/ 	.word	index@(_ZN7cutlass13device_kernelIN5flash19enable_sm80_to_sm89INS1_16FlashAttnBwdSm80INS1_25CollectiveMainloopBwdSm80ILi1ELi1EN4cute5tupleIJNS5_1CILi64EEES8_NS7_ILi256EEEEEENS_6half_tEfNS_4arch4Sm80ELb0ELb1ELb1ELb0ELb0ELb0ELb0ELb0ELi2ELi4ELi2ELi2ELb0EEENS1_24CollectiveEpilogueBwdGQAISA_fSD_Li256ELb0ELb0EEENS1_19SingleTileSchedulerILb0ELb0ELb0ELi64EEEEEEEEEvNT_6ParamsE)
        /*03c8*/ 	.word	0x00000000


	//----- nvinfo : EIATTR_MIN_STACK_SIZE
	.align		4
.L_172:
        /*03cc*/ 	.byte	0x04, 0x12
        /*03ce*/ 	.short	(.L_174 - .L_173)
	.align		4
.L_173:
        /*03d0*/ 	.word	index@(_ZN7cutlass13device_kernelIN5flash19enable_sm80_to_sm89INS1_16FlashAttnBwdSm80INS1_25CollectiveMainloopBwdSm80ILi1ELi1EN4cute5tupleIJNS5_1CILi64EEES8_NS7_ILi256EEEEEENS_6half_tEfNS_4arch4Sm80ELb0ELb1ELb1ELb1ELb0ELb0ELb0ELb0ELi2ELi4ELi2ELi2ELb0EEENS1_21CollectiveEpilogueBwdISA_SB_SD_Li256ELb1ELb0ELi4EEENS1_19SingleTileSchedulerILb1ELb0ELb0ELi64EEEEEEEEEvNT_6ParamsE)
        /*03d4*/ 	.word	0x00000000


	//----- nvinfo : EIATTR_MIN_STACK_SIZE
	.align		4
.L_174:
        /*03d8*/ 	.byte	0x04, 0x12
        /*03da*/ 	.short	(.L_176 - .L_175)
	.align		4
.L_175:
        /*03dc*/ 	.word	index@(_ZN7cutlass13device_kernelIN5flash19enable_sm80_to_sm89INS1_16FlashAttnBwdSm80INS1_25CollectiveMainloopBwdSm80ILi1ELi1EN4cute5tupleIJNS5_1CILi64EEES8_NS7_ILi256EEEEEENS_6half_tEfNS_4arch4Sm80ELb0ELb1ELb1ELb1ELb0ELb0ELb0ELb0ELi2ELi4ELi2ELi2ELb0EEENS1_24CollectiveEpilogueBwdGQAISA_fSD_Li256ELb1ELb0EEENS1_19SingleTileSchedulerILb1ELb0ELb0ELi64EEEEEEEEEvNT_6ParamsE)
        /*03e0*/ 	.word	0x00000000


	//----- nvinfo : EIATTR_MIN_STACK_SIZE
	.align		4
.L_176:
        /*03e4*/ 	.byte	0x04, 0x12
        /*03e6*/ 	.short	(.L_178 - .L_177)
	.align		4
.L_177:
        /*03e8*/ 	.word	index@(_ZN7cutlass13device_kernelIN5flash19enable_sm80_to_sm89INS1_16FlashAttnBwdSm80INS1_25CollectiveMainloopBwdSm80ILi1ELi1EN4cute5tupleIJNS5_1CILi64EEES8_NS7_ILi256EEEEEENS_6half_tEfNS_4arch4Sm80ELb1ELb0ELb1ELb0ELb0ELb0ELb0ELb0ELi2ELi4ELi2ELi2ELb0EEENS1_21CollectiveEpilogueBwdISA_SB_SD_Li256ELb0ELb0ELi4EEENS1_25SingleTileBwdLPTSchedulerILb0ELi64ELb0EEEEEEEEEvNT_6ParamsE)
        /*03ec*/ 	.word	0x00000000


	//----- nvinfo : EIATTR_MIN_STACK_SIZE
	.align		4
.L_178:
        /*03f0*/ 	.byte	0x04, 0x12
        /*03f2*/ 	.short	(.L_180 - .L_179)
	.align		4
.L_179:
        /*03f4*/ 	.word	index@(_ZN7cutlass13device_kernelIN5flash19enable_sm80_to_sm89INS1_16FlashAttnBwdSm80INS1_25CollectiveMainloopBwdSm80ILi1ELi1EN4cute5tupleIJNS5_1CILi64EEES8_NS7_ILi256EEEEEENS_6half_tEfNS_4arch4Sm80ELb1ELb0ELb1ELb0ELb0ELb0ELb0ELb0ELi2ELi4ELi2ELi2ELb0EEENS1_24CollectiveEpilogueBwdGQAISA_fSD_Li256ELb0ELb0EEENS1_25SingleTileBwdLPTSchedulerILb0ELi64ELb0EEEEEEEEEvNT_6ParamsE)
        /*03f8*/ 	.word	0x00000000


	//----- nvinfo : EIATTR_MIN_STACK_SIZE
	.align		4
.L_180:
        /*03fc*/ 	.byte	0x04, 0x12
        /*03fe*/ 	.short	(.L_182 - .L_181)
	.align		4
.L_181:
        /*0400*/ 	.word	index@(_ZN7cutlass13device_kernelIN5flash22FlashAttnBwdPreprocessIN4cute5tupleIJNS3_1CILi64EEENS5_ILi256EEEEEENS_6half_tEfNS_4arch4Sm80ELb1ELb0EEEEEvNT_6ParamsE)
        /*0404*/ 	.word	0x00000000


	//----- nvinfo : EIATTR_MIN_STACK_SIZE
	.align		4
.L_182:
        /*0408*/ 	.byte	0x04, 0x12
        /*040a*/ 	.short	(.L_184 - .L_183)
	.align		4
.L_183:
        /*040c*/ 	.word	index@(_ZN7cutlass13device_kernelIN5flash19enable_sm80_to_sm89INS1_16FlashAttnBwdSm80INS1_25CollectiveMainloopBwdSm80ILi1ELi1EN4cute5tupleIJNS5_1CILi64EEES8_NS7_ILi256EEEEEENS_6half_tEfNS_4arch4Sm80ELb1ELb0ELb1ELb1ELb0ELb0ELb0ELb0ELi2ELi4ELi2ELi2ELb0EEENS1_21CollectiveEpilogueBwdISA_SB_SD_Li256ELb1ELb0ELi4EEENS1_25SingleTileBwdLPTSchedulerILb1ELi64ELb0EEEEEEEEEvNT_6ParamsE)
        /*0410*/ 	.word	0x00000000


	//----- nvinfo : EIATTR_MIN_STACK_SIZE
	.align		4
.L_184:
        /*0414*/ 	.byte	0x04, 0x12
        /*0416*/ 	.short	(.L_186 - .L_185)
	.align		4
.L_185:
        /*0418*/ 	.word	index@(_ZN7cutlass13device_kernelIN5flash32FlashAttnBwdPostprocessConvertdQIN4cute5tupleIJNS3_1CILi64EEENS5_ILi256EEEEEENS_6half_tEfNS_4arch4Sm80ELi256ENS3_8TiledMMAINS3_8MMA_AtomIJNS3_28SM80_16x8x16_F32F16F16F32_TNEEEENS3_6LayoutINS4_IJNS5_ILi2EEENS5_ILi4EEENS5_ILi1EEEEEENS4_IJSJ_SH_NS5_ILi0EEEEEEEENS4_IJNS5_ILi32EEES6_NS5_ILi16EEEEEEEELb0EEEEEvNT_6ParamsE)
        /*041c*/ 	.word	0x00000000


	//----- nvinfo : EIATTR_MIN_STACK_SIZE
	.align		4
.L_186:
        /*0420*/ 	.byte	0x04, 0x12
        /*0422*/ 	.short	(.L_188 - .L_187)
	.align		4
.L_187:
        /*0424*/ 	.word	index@(_ZN7cutlass13device_kernelIN5flash19enable_sm80_to_sm89INS1_16FlashAttnBwdSm80INS1_25CollectiveMainloopBwdSm80ILi1ELi1EN4cute5tupleIJNS5_1CILi64EEES8_NS7_ILi256EEEEEENS_6half_tEfNS_4arch4Sm80ELb1ELb0ELb1ELb1ELb0ELb0ELb0ELb0ELi2ELi4ELi2ELi2ELb0EEENS1_24CollectiveEpilogueBwdGQAISA_fSD_Li256ELb1ELb0EEENS1_25SingleTileBwdLPTSchedulerILb1ELi64ELb0EEEEEEEEEvNT_6ParamsE)
        /*0428*/ 	.word	0x00000000


	//----- nvinfo : EIATTR_MIN_STACK_SIZE
	.align		4
.L_188:
        /*042c*/ 	.byte	0x04, 0x12
        /*042e*/ 	.short	(.L_190 - .L_189)
	.align		4
.L_189:
        /*0430*/ 	.word	index@(_ZN7cutlass13device_kernelIN5flash22FlashAttnBwdPreprocessIN4cute5tupleIJNS3_1CILi64EEENS5_ILi256EEEEEENS_6half_tEfNS_4arch4Sm80ELb1ELb1EEEEEvNT_6ParamsE)
        /*0434*/ 	.word	0x00000000
.L_190:


//--------------------- .nv.compat                --------------------------
	.section	.nv.compat,"",@"SHT_CUDA_COMPAT_INFO"
	.align	4
        /*0000*/ 	.byte	0x02, 0x09, 0x01, 0x00, 0x02, 0x02, 0x01, 0x00, 0x02, 0x05, 0x05, 0x00, 0x03, 0x07, 0x01, 0x01
        /*0010*/ 	.byte	0x02, 0x03, 0x00, 0x00, 0x02, 0x06, 0x01, 0x00, 0x04, 0x0b, 0x08, 0x00, 0x00, 0x00, 0x00, 0x00
        /*0020*/ 	.byte	0x00, 0x00, 0x00, 0x00


//--------------------- .nv.info._ZN7cutlass13device_kernelIN5flash19enable_sm80_to_sm89INS1_16FlashAttnBwdSm80INS1_25CollectiveMainloopBwdSm80ILi1ELi1EN4cute5tupleIJNS5_1CILi32EEENS7_ILi64EEENS7_ILi256EEEEEENS_6half_tEfNS_4arch4Sm80ELb0ELb0ELb1ELb0ELb0ELb0ELb0ELb0ELi2ELi2ELi2ELi1ELb1EEENS1_21CollectiveEpilogueBwdISB_SC_SE_Li256ELb0ELb0ELi4EEENS1_19SingleTileSchedulerILb0ELb0ELb0ELi64EEEEEEEEEvNT_6ParamsE --------------------------
	.section	.nv.info._ZN7cutlass13device_kernelIN5flash19enable_sm80_to_sm89INS1_16FlashAttnBwdSm80INS1_25CollectiveMainloopBwdSm80ILi1ELi1EN4cute5tupleIJNS5_1CILi32EEENS7_ILi64EEENS7_ILi256EEEEEENS_6half_tEfNS_4arch4Sm80ELb0ELb0ELb1ELb0ELb0ELb0ELb0ELb0ELi2ELi2ELi2ELi1ELb1EEENS1_21CollectiveEpilogueBwdISB_SC_SE_Li256ELb0ELb0ELi4EEENS1_19SingleTileSchedulerILb0ELb0ELb0ELi64EEEEEEEEEvNT_6ParamsE,"",@"SHT_CUDA_INFO"
	.sectionflags	@""
	.align	4


	//----- nvinfo : EIATTR_CUDA_API_VERSION
	.align		4
        /*0000*/ 	.byte	0x04, 0x37
        /*0002*/ 	.short	(.L_192 - .L_191)
.L_191:
        /*0004*/ 	.word	0x00000082


	//----- nvinfo : EIATTR_KPARAM_INFO
	.align		4
.L_192:
        /*0008*/ 	.byte	0x04, 0x17
        /*000a*/ 	.short	(.L_194 - .L_193)
.L_193:
        /*000c*/ 	.word	0x00000000
        /*0010*/ 	.short	0x0000
        /*0012*/ 	.short	0x0000
        /*0014*/ 	.byte	0x00, 0xf0, 0xc1, 0x09


	//----- nvinfo : EIATTR_SPARSE_MMA_MASK
	.align		4
.L_194:
        /*0018*/ 	.byte	0x03, 0x50
        /*001a*/ 	.short	0x0000


	//----- nvinfo : EIATTR_MAXREG_COUNT
	.align		4
        /*001c*/ 	.byte	0x03, 0x1b
        /*001e*/ 	.short	0x00ff


	//----- nvinfo : EIATTR_MERCURY_ISA_VERSION
	.align		4
        /*0020*/ 	.byte	0x03, 0x5f
        /*0022*/ 	.short	0x0101


	//----- nvinfo : EIATTR_VRC_CTA_INIT_COUNT
	.align		4
        /*0024*/ 	.byte	0x02, 0x4a
	.zero		1
	.zero		1


	//----- nvinfo : EIATTR_EXIT_INSTR_OFFSETS
	.align		4
        /*0028*/ 	.byte	0x04, 0x1c
        /*002a*/ 	.short	(.L_196 - .L_195)


	//   ....[0]....
.L_195:
        /*002c*/ 	.word	0x00000010


	//----- nvinfo : EIATTR_MAX_THREADS
	.align		4
.L_196:
        /*0030*/ 	.byte	0x04, 0x05
        /*0032*/ 	.short	(.L_198 - .L_197)
.L_197:
        /*0034*/ 	.word	0x00000100
        /*0038*/ 	.word	0x00000001
        /*003c*/ 	.word	0x00000001


	//----- nvinfo : EIATTR_CBANK_PARAM_SIZE
	.align		4
.L_198:
        /*0040*/ 	.byte	0x03, 0x19
        /*0042*/ 	.short	0x0270


	//----- nvinfo : EIATTR_PARAM_CBANK
	.align		4
        /*0044*/ 	.byte	0x04, 0x0a
        /*0046*/ 	.short	(.L_200 - .L_199)
	.align		4
.L_199:
        /*0048*/ 	.word	index@(.nv.constant0._ZN7cutlass13device_kernelIN5flash19enable_sm80_to_sm89INS1_16FlashAttnBwdSm80INS1_25CollectiveMainloopBwdSm80ILi1ELi1EN4cute5tupleIJNS5_1CILi32EEENS7_ILi64EEENS7_ILi256EEEEEENS_6half_tEfNS_4arch4Sm80ELb0ELb0ELb1ELb0ELb0ELb0ELb0ELb0ELi2ELi2ELi2ELi1ELb1EEENS1_21CollectiveEpilogueBwdISB_SC_SE_Li256ELb0ELb0ELi4EEENS1_19SingleTileSchedulerILb0ELb0ELb0ELi64EEEEEEEEEvNT_6ParamsE)
        /*004c*/ 	.short	0x0380
        /*004e*/ 	.short	0x0270


	//----- nvinfo : EIATTR_SW_WAR
	.align		4
.L_200:
        /*0050*/ 	.byte	0x04, 0x36
        /*0052*/ 	.short	(.L_202 - .L_201)
.L_201:
        /*0054*/ 	.word	0x00000008
.L_202:


//--------------------- .nv.info._ZN7cutlass13device_kernelIN5flash19enable_sm80_to_sm89INS1_16FlashAttnBwdSm80INS1_25CollectiveMainloopBwdSm80ILi1ELi1EN4cute5tupleIJNS5_1CILi32EEENS7_ILi64EEENS7_ILi256EEEEEENS_6half_tEfNS_4arch4Sm80ELb0ELb0ELb1ELb0ELb0ELb0ELb0ELb0ELi2ELi2ELi2ELi1ELb1EEENS1_24CollectiveEpilogueBwdGQAISB_fSE_Li256ELb0ELb0EEENS1_19SingleTileSchedulerILb0ELb0ELb0ELi64EEEEEEEEEvNT_6ParamsE --------------------------
	.section	.nv.info._ZN7cutlass13device_kernelIN5flash19enable_sm80_to_sm89INS1_16FlashAttnBwdSm80INS1_25CollectiveMainloopBwdSm80ILi1ELi1EN4cute5tupleIJNS5_1CILi32EEENS7_ILi64EEENS7_ILi256EEEEEENS_6half_tEfNS_4arch4Sm80ELb0ELb0ELb1ELb0ELb0ELb0ELb0ELb0ELi2ELi2ELi2ELi1ELb1EEENS1_24CollectiveEpilogueBwdGQAISB_fSE_Li256ELb0ELb0EEENS1_19SingleTileSchedulerILb0ELb0ELb0ELi64EEEEEEEEEvNT_6ParamsE,"",@"SHT_CUDA_INFO"
	.sectionflags	@""
	.align	4


	//----- nvinfo : EIATTR_CUDA_API_VERSION
	.align		4
        /*0000*/ 	.byte	0x04, 0x37
        /*0002*/ 	.short	(.L_204 - .L_203)
.L_203:
        /*0004*/ 	.word	0x00000082


	//----- nvinfo : EIATTR_KPARAM_INFO
	.align		4
.L_204:
        /*0008*/ 	.byte	0x04, 0x17
        /*000a*/ 	.short	(.L_206 - .L_205)
.L_205:
        /*000c*/ 	.word	0x00000000
        /*0010*/ 	.short	0x0000
        /*0012*/ 	.short	0x0000
        /*0014*/ 	.byte	0x00, 0xf0, 0xe1, 0x09


	//----- nvinfo : EIATTR_SPARSE_MMA_MASK
	.align		4
.L_206:
        /*0018*/ 	.byte	0x03, 0x50
        /*001a*/ 	.short	0x0000


	//----- nvinfo : EIATTR_MAXREG_COUNT
	.align		4
        /*001c*/ 	.byte	0x03, 0x1b
        /*001e*/ 	.short	0x00ff


	//----- nvinfo : EIATTR_MERCURY_ISA_VERSION
	.align		4
        /*0020*/ 	.byte	0x03, 0x5f
        /*0022*/ 	.short	0x0101


	//----- nvinfo : EIATTR_VRC_CTA_INIT_COUNT
	.align		4
        /*0024*/ 	.byte	0x02, 0x4a
	.zero		1
	.zero		1


	//----- nvinfo : EIATTR_EXIT_INSTR_OFFSETS
	.align		4
        /*0028*/ 	.byte	0x04, 0x1c
        /*002a*/ 	.short	(.L_208 - .L_207)


	//   ....[0]....
.L_207:
        /*002c*/ 	.word	0x00000010


	//----- nvinfo : EIATTR_MAX_THREADS
	.align		4
.L_208:
        /*0030*/ 	.byte	0x04, 0x05
        /*0032*/ 	.short	(.L_210 - .L_209)
.L_209:
        /*0034*/ 	.word	0x00000100
        /*0038*/ 	.word	0x00000001
        /*003c*/ 	.word	0x00000001


	//----- nvinfo : EIATTR_CBANK_PARAM_SIZE
	.align		4
.L_210:
        /*0040*/ 	.byte	0x03, 0x19
        /*0042*/ 	.short	0x0278


	//----- nvinfo : EIATTR_PARAM_CBANK
	.align		4
        /*0044*/ 	.byte	0x04, 0x0a
        /*0046*/ 	.short	(.L_212 - .L_211)
	.align		4
.L_211:
        /*0048*/ 	.word	index@(.nv.constant0._ZN7cutlass13device_kernelIN5flash19enable_sm80_to_sm89INS1_16FlashAttnBwdSm80INS1_25CollectiveMainloopBwdSm80ILi1ELi1EN4cute5tupleIJNS5_1CILi32EEENS7_ILi64EEENS7_ILi256EEEEEENS_6half_tEfNS_4arch4Sm80ELb0ELb0ELb1ELb0ELb0ELb0ELb0ELb0ELi2ELi2ELi2ELi1ELb1EEENS1_24CollectiveEpilogueBwdGQAISB_fSE_Li256ELb0ELb0EEENS1_19SingleTileSchedulerILb0ELb0ELb0ELi64EEEEEEEEEvNT_6ParamsE)
        /*004c*/ 	.short	0x0380
        /*004e*/ 	.short	0x0278


	//----- nvinfo : EIATTR_SW_WAR
	.align		4
.L_212:
        /*0050*/ 	.byte	0x04, 0x36
        /*0052*/ 	.short	(.L_214 - .L_213)
.L_213:
        /*0054*/ 	.word	0x00000008
.L_214:


//--------------------- .nv.info._ZN7cutlass13device_kernelIN5flash19enable_sm80_to_sm89INS1_16FlashAttnBwdSm80INS1_25CollectiveMainloopBwdSm80ILi1ELi1EN4cute5tupleIJNS5_1CILi32EEENS7_ILi64EEENS7_ILi256EEEEEENS_6half_tEfNS_4arch4Sm80ELb0ELb0ELb1ELb1ELb0ELb0ELb0ELb0ELi2ELi2ELi2ELi1ELb1EEENS1_21CollectiveEpilogueBwdISB_SC_SE_Li256ELb1ELb0ELi4EEENS1_19SingleTileSchedulerILb1ELb0ELb0ELi64EEEEEEEEEvNT_6ParamsE --------------------------
	.section	.nv.info._ZN7cutlass13device_kernelIN5flash19enable_sm80_to_sm89INS1_16FlashAttnBwdSm80INS1_25CollectiveMainloopBwdSm80ILi1ELi1EN4cute5tupleIJNS5_1CILi32EEENS7_ILi64EEENS7_ILi256EEEEEENS_6half_tEfNS_4arch4Sm80ELb0ELb0ELb1ELb1ELb0ELb0ELb0ELb0ELi2ELi2ELi2ELi1ELb1EEENS1_21CollectiveEpilogueBwdISB_SC_SE_Li256ELb1ELb0ELi4EEENS1_19SingleTileSchedulerILb1ELb0ELb0ELi64EEEEEEEEEvNT_6ParamsE,"",@"SHT_CUDA_INFO"
	.sectionflags	@""
	.align	4


	//----- nvinfo : EIATTR_CUDA_API_VERSION
	.align		4
        /*0000*/ 	.byte	0x04, 0x37
        /*0002*/ 	.short	(.L_216 - .L_215)
.L_215:
        /*0004*/ 	.word	0x00000082


	//----- nvinfo : EIATTR_KPARAM_INFO
	.align		4
.L_216:
        /*0008*/ 	.byte	0x04, 0x17
        /*000a*/ 	.short	(.L_218 - .L_217)
.L_217:
        /*000c*/ 	.word	0x00000000
        /*0010*/ 	.short	0x0000
        /*0012*/ 	.short	0x0000
        /*0014*/ 	.byte	0x00, 0xf0, 0xc1, 0x09


	//----- nvinfo : EIATTR_SPARSE_MMA_MASK
	.align		4
.L_218:
        /*0018*/ 	.byte	0x03, 0x50
        /*001a*/ 	.short	0x0000


	//----- nvinfo : EIATTR_MAXREG_COUNT
	.align		4
        /*001c*/ 	.byte	0x03, 0x1b
        /*001e*/ 	.short	0x00ff


	//----- nvinfo : EIATTR_MERCURY_ISA_VERSION
	.align		4
        /*0020*/ 	.byte	0x03, 0x5f
        /*0022*/ 	.short	0x0101


	//----- nvinfo : EIATTR_VRC_CTA_INIT_COUNT
	.align		4
        /*0024*/ 	.byte	0x02, 0x4a
	.zero		1
	.zero		1


	//----- nvinfo : EIATTR_EXIT_INSTR_OFFSETS
	.align		4
        /*0028*/ 	.byte	0x04, 0x1c
        /*002a*/ 	.short	(.L_220 - .L_219)


	//   ....[0]....
.L_219:
        /*002c*/ 	.word	0x00000010


	//----- nvinfo : EIATTR_MAX_THREADS
	.align		4
.L_220:
        /*0030*/ 	.byte	0x04, 0x05
        /*0032*/ 	.short	(.L_222 - .L_221)
.L_221:
        /*0034*/ 	.word	0x00000100
        /*0038*/ 	.word	0x00000001
        /*003c*/ 	.word	0x00000001


	//----- nvinfo : EIATTR_CBANK_PARAM_SIZE
	.align		4
.L_222:
        /*0040*/ 	.byte	0x03, 0x19
        /*0042*/ 	.short	0x0270


	//----- nvinfo : EIATTR_PARAM_CBANK
	.align		4
        /*0044*/ 	.byte	0x04, 0x0a
        /*0046*/ 	.short	(.L_224 - .L_223)
	.align		4
.L_223:
        /*0048*/ 	.word	index@(.nv.constant0._ZN7cutlass13device_kernelIN5flash19enable_sm80_to_sm89INS1_16FlashAttnBwdSm80INS1_25CollectiveMainloopBwdSm80ILi1ELi1EN4cute5tupleIJNS5_1CILi32EEENS7_ILi64EEENS7_ILi256EEEEEENS_6half_tEfNS_4arch4Sm80ELb0ELb0ELb1ELb1ELb0ELb0ELb0ELb0ELi2ELi2ELi2ELi1ELb1EEENS1_21CollectiveEpilogueBwdISB_SC_SE_Li256ELb1ELb0ELi4EEENS1_19SingleTileSchedulerILb1ELb0ELb0ELi64EEEEEEEEEvNT_6ParamsE)
        /*004c*/ 	.short	0x0380
        /*004e*/ 	.short	0x0270


	//----- nvinfo : EIATTR_SW_WAR
	.align		4
.L_224:
        /*0050*/ 	.byte	0x04, 0x36
        /*0052*/ 	.short	(.L_226 - .L_225)
.L_225:
        /*0054*/ 	.word	0x00000008
.L_226:


//--------------------- .nv.info._ZN7cutlass13device_kernelIN5flash19enable_sm80_to_sm89INS1_16FlashAttnBwdSm80INS1_25CollectiveMainloopBwdSm80ILi1ELi1EN4cute5tupleIJNS5_1CILi32EEENS7_ILi64EEENS7_ILi256EEEEEENS_6half_tEfNS_4arch4Sm80ELb0ELb0ELb1ELb1ELb0ELb0ELb0ELb0ELi2ELi2ELi2ELi1ELb1EEENS1_24CollectiveEpilogueBwdGQAISB_fSE_Li256ELb1ELb0EEENS1_19SingleTileSchedulerILb1ELb0ELb0ELi64EEEEEEEEEvNT_6ParamsE --------------------------
	.section	.nv.info._ZN7cutlass13device_kernelIN5flash19enable_sm80_to_sm89INS1_16FlashAttnBwdSm80INS1_25CollectiveMainloopBwdSm80ILi1ELi1EN4cute5tupleIJNS5_1CILi32EEENS7_ILi64EEENS7_ILi256EEEEEENS_6half_tEfNS_4arch4Sm80ELb0ELb0ELb1ELb1ELb0ELb0ELb0ELb0ELi2ELi2ELi2ELi1ELb1EEENS1_24CollectiveEpilogueBwdGQAISB_fSE_Li256ELb1ELb0EEENS1_19SingleTileSchedulerILb1ELb0ELb0ELi64EEEEEEEEEvNT_6ParamsE,"",@"SHT_CUDA_INFO"
	.sectionflags	@""
	.align	4


	//----- nvinfo : EIATTR_CUDA_API_VERSION
	.align		4
        /*0000*/ 	.byte	0x04, 0x37
        /*0002*/ 	.short	(.L_228 - .L_227)
.L_227:
        /*0004*/ 	.word	0x00000082


	//----- nvinfo : EIATTR_KPARAM_INFO
	.align		4
.L_228:
        /*0008*/ 	.byte	0x04, 0x17
        /*000a*/ 	.short	(.L_230 - .L_229)
.L_229:
        /*000c*/ 	.word	0x00000000
        /*0010*/ 	.short	0x0000
        /*0012*/ 	.short	0x0000
        /*0014*/ 	.byte	0x00, 0xf0, 0xe1, 0x09


	//----- nvinfo : EIATTR_SPARSE_MMA_MASK
	.align		4
.L_230:
        /*0018*/ 	.byte	0x03, 0x50
        /*001a*/ 	.short	0x0000


	//----- nvinfo : EIATTR_MAXREG_COUNT
	.align		4
        /*001c*/ 	.byte	0x03, 0x1b
        /*001e*/ 	.short	0x00ff


	//----- nvinfo : EIATTR_MERCURY_ISA_VERSION
	.align		4
        /*0020*/ 	.byte	0x03, 0x5f
        /*0022*/ 	.short	0x0101


	//----- nvinfo : EIATTR_VRC_CTA_INIT_COUNT
	.align		4
        /*0024*/ 	.byte	0x02, 0x4a
	.zero		1
	.zero		1


	//----- nvinfo : EIATTR_EXIT_INSTR_OFFSETS
	.align		4
        /*0028*/ 	.byte	0x04, 0x1c
        /*002a*/ 	.short	(.L_232 - .L_231)


	//   ....[0]....
.L_231:
        /*002c*/ 	.word	0x00000010


	//----- nvinfo : EIATTR_MAX_THREADS
	.align		4
.L_232:
        /*0030*/ 	.byte	0x04, 0x05
        /*0032*/ 	.short	(.L_234 - .L_233)
.L_233:
        /*0034*/ 	.word	0x00000100
        /*0038*/ 	.word	0x00000001
        /*003c*/ 	.word	0x00000001


	//----- nvinfo : EIATTR_CBANK_PARAM_SIZE
	.align		4
.L_234:
        /*0040*/ 	.byte	0x03, 0x19
        /*0042*/ 	.short	0x0278


	//----- nvinfo : EIATTR_PARAM_CBANK
	.align		4
        /*0044*/ 	.byte	0x04, 0x0a
        /*0046*/ 	.short	(.L_236 - .L_235)
	.align		4
.L_235:
        /*0048*/ 	.word	index@(.nv.constant0._ZN7cutlass13device_kernelIN5flash19enable_sm80_to_sm89INS1_16FlashAttnBwdSm80INS1_25CollectiveMainloopBwdSm80ILi1ELi1EN4cute5tupleIJNS5_1CILi32EEENS7_ILi64EEENS7_ILi256EEEEEENS_6half_tEfNS_4arch4Sm80ELb0ELb0ELb1ELb1ELb0ELb0ELb0ELb0ELi2ELi2ELi2ELi1ELb1EEENS1_24CollectiveEpilogueBwdGQAISB_fSE_Li256ELb1ELb0EEENS1_19SingleTileSchedulerILb1ELb0ELb0ELi64EEEEEEEEEvNT_6ParamsE)
        /*004c*/ 	.short	0x0380
        /*004e*/ 	.short	0x0278


	//----- nvinfo : EIATTR_SW_WAR
	.align		4
.L_236:
        /*0050*/ 	.byte	0x04, 0x36
        /*0052*/ 	.short	(.L_238 - .L_237)
.L_237:
        /*0054*/ 	.word	0x00000008
.L_238:


//--------------------- .nv.info._ZN7cutlass13device_kernelIN5flash19enable_sm80_to_sm89INS1_16FlashAttnBwdSm80INS1_25CollectiveMainloopBwdSm80ILi1ELi1EN4cute5tupleIJNS5_1CILi32EEENS7_ILi64EEENS7_ILi256EEEEEENS_6half_tEfNS_4arch4Sm80ELb0ELb1ELb1ELb0ELb0ELb0ELb0ELb0ELi2ELi2ELi2ELi1ELb1EEENS1_21CollectiveEpilogueBwdISB_SC_SE_Li256ELb0ELb0ELi4EEENS1_19SingleTileSchedulerILb0ELb0ELb0ELi64EEEEEEEEEvNT_6ParamsE --------------------------
	.section	.nv.info._ZN7cutlass13device_kernelIN5flash19enable_sm80_to_sm89INS1_16FlashAttnBwdSm80INS1_25CollectiveMainloopBwdSm80ILi1ELi1EN4cute5tupleIJNS5_1CILi32EEENS7_ILi64EEENS7_ILi256EEEEEENS_6half_tEfNS_4arch4Sm80ELb0ELb1ELb1ELb0ELb0ELb0ELb0ELb0ELi2ELi2ELi2ELi1ELb1EEENS1_21CollectiveEpilogueBwdISB_SC_SE_Li256ELb0ELb0ELi4EEENS1_19SingleTileSchedulerILb0ELb0ELb0ELi64EEEEEEEEEvNT_6ParamsE,"",@"SHT_CUDA_INFO"
	.sectionflags	@""
	.align	4


	//----- nvinfo : EIATTR_CUDA_API_VERSION
	.align		4
        /*0000*/ 	.byte	0x04, 0x37
        /*0002*/ 	.short	(.L_240 - .L_239)
.L_239:
        /*0004*/ 	.word	0x00000082


	//----- nvinfo : EIATTR_KPARAM_INFO
	.align		4
.L_240:
        /*0008*/ 	.byte	0x04, 0x17
        /*000a*/ 	.short	(.L_242 - .L_241)
.L_241:
        /*000c*/ 	.word	0x00000000
        /*0010*/ 	.short	0x0000
        /*0012*/ 	.short	0x0000
        /*0014*/ 	.byte	0x00, 0xf0, 0xc1, 0x09


	//----- nvinfo : EIATTR_SPARSE_MMA_MASK
	.align		4
.L_242:
        /*0018*/ 	.byte	0x03, 0x50
        /*001a*/ 	.short	0x0000


	//----- nvinfo : EIATTR_MAXREG_COUNT
	.align		4
        /*001c*/ 	.byte	0x03, 0x1b
        /*001e*/ 	.short	0x00ff


	//----- nvinfo : EIATTR_MERCURY_ISA_VERSION
	.align		4
        /*0020*/ 	.byte	0x03, 0x5f
        /*0022*/ 	.short	0x0101


	//----- nvinfo : EIATTR_VRC_CTA_INIT_COUNT
	.align		4
        /*0024*/ 	.byte	0x02, 0x4a
	.zero		1
	.zero		1


	//----- nvinfo : EIATTR_EXIT_INSTR_OFFSETS
	.align		4
        /*0028*/ 	.byte	0x04, 0x1c
        /*002a*/ 	.short	(.L_244 - .L_243)


	//   ....[0]....
.L_243:
        /*002c*/ 	.word	0x00000010


	//----- nvinfo : EIATTR_MAX_THREADS
	.align		4
.L_244:
        /*0030*/ 	.byte	0x04, 0x05
        /*0032*/ 	.short	(.L_246 - .L_245)
.L_245:
        /*0034*/ 	.word	0x00000100
        /*0038*/ 	.word	0x00000001
        /*003c*/ 	.word	0x00000001


	//----- nvinfo : EIATTR_CBANK_PARAM_SIZE
	.align		4
.L_246:
        /*0040*/ 	.byte	0x03, 0x19
        /*0042*/ 	.short	0x0270


	//----- nvinfo : EIATTR_PARAM_CBANK
	.align		4
        /*0044*/ 	.byte	0x04, 0x0a
        /*0046*/ 	.short	(.L_248 - .L_247)
	.align		4
.L_247:
        /*0048*/ 	.word	index@(.nv.constant0._ZN7cutlass13device_kernelIN5flash19enable_sm80_to_sm89INS1_16FlashAttnBwdSm80INS1_25CollectiveMainloopBwdSm80ILi1ELi1EN4cute5tupleIJNS5_1CILi32EEENS7_ILi64EEENS7_ILi256EEEEEENS_6half_tEfNS_4arch4Sm80ELb0ELb1ELb1ELb0ELb0ELb0ELb0ELb0ELi2ELi2ELi2ELi1ELb1EEENS1_21CollectiveEpilogueBwdISB_SC_SE_Li256ELb0ELb0ELi4EEENS1_19SingleTileSchedulerILb0ELb0ELb0ELi64EEEEEEEEEvNT_6ParamsE)
        /*004c*/ 	.short	0x0380
        /*004e*/ 	.short	0x0270


	//----- nvinfo : EIATTR_SW_WAR
	.align		4
.L_248:
        /*0050*/ 	.byte	0x04, 0x36
        /*0052*/ 	.short	(.L_250 - .L_249)
.L_249:
        /*0054*/ 	.word	0x00000008
.L_250:


//--------------------- .nv.info._ZN7cutlass13device_kernelIN5flash19enable_sm80_to_sm89INS1_16FlashAttnBwdSm80INS1_25CollectiveMainloopBwdSm80ILi1ELi1EN4cute5tupleIJNS5_1CILi32EEENS7_ILi64EEENS7_ILi256EEEEEENS_6half_tEfNS_4arch4Sm80ELb0ELb1ELb1ELb0ELb0ELb0ELb0ELb0ELi2ELi2ELi2ELi1ELb1EEENS1_24CollectiveEpilogueBwdGQAISB_fSE_Li256ELb0ELb0EEENS1_19SingleTileSchedulerILb0ELb0ELb0ELi64EEEEEEEEEvNT_6ParamsE --------------------------
	.section	.nv.info._ZN7cutlass13device_kernelIN5flash19enable_sm80_to_sm89INS1_16FlashAttnBwdSm80INS1_25CollectiveMainloopBwdSm80ILi1ELi1EN4cute5tupleIJNS5_1CILi32EEENS7_ILi64EEENS7_ILi256EEEEEENS_6half_tEfNS_4arch4Sm80ELb0ELb1ELb1ELb0ELb0ELb0ELb0ELb0ELi2ELi2ELi2ELi1ELb1EEENS1_24CollectiveEpilogueBwdGQAISB_fSE_Li256ELb0ELb0EEENS1_19SingleTileSchedulerILb0ELb0ELb0ELi64EEEEEEEEEvNT_6ParamsE,"",@"SHT_CUDA_INFO"
	.sectionflags	@""
	.align	4


	//----- nvinfo : EIATTR_CUDA_API_VERSION
	.align		4
        /*0000*/ 	.byte	0x04, 0x37
        /*0002*/ 	.short	(.L_252 - .L_251)
.L_251:
        /*0004*/ 	.word	0x00000082


	//----- nvinfo : EIATTR_KPARAM_INFO
	.align		4
.L_252:
        /*0008*/ 	.byte	0x04, 0x17
        /*000a*/ 	.short	(.L_254 - .L_253)
.L_253:
        /*000c*/ 	.word	0x00000000
        /*0010*/ 	.short	0x0000
        /*0012*/ 	.short	0x0000
        /*0014*/ 	.byte	0x00, 0xf0, 0xe1, 0x09


	//----- nvinfo : EIATTR_SPARSE_MMA_MASK
	.align		4
.L_254:
        /*0018*/ 	.byte	0x03, 0x50
        /*001a*/ 	.short	0x0000


	//----- nvinfo : EIATTR_MAXREG_COUNT
	.align		4
        /*001c*/ 	.byte	0x03, 0x1b
        /*001e*/ 	.short	0x00ff


	//----- nvinfo : EIATTR_MERCURY_ISA_VERSION
	.align		4
        /*0020*/ 	.byte	0x03, 0x5f
        /*0022*/ 	.short	0x0101


	//----- nvinfo : EIATTR_VRC_CTA_INIT_COUNT
	.align		4
        /*0024*/ 	.byte	0x02, 0x4a
	.zero		1
	.zero		1


	//----- nvinfo : EIATTR_EXIT_INSTR_OFFSETS
	.align		4
        /*0028*/ 	.byte	0x04, 0x1c
        /*002a*/ 	.short	(.L_256 - .L_255)


	//   ....[0]....
.L_255:
        /*002c*/ 	.word	0x00000010


	//----- nvinfo : EIATTR_MAX_THREADS
	.align		4
.L_256:
        /*0030*/ 	.byte	0x04, 0x05
        /*0032*/ 	.short	(.L_258 - .L_257)
.L_257:
        /*0034*/ 	.word	0x00000100
        /*0038*/ 	.word	0x00000001
        /*003c*/ 	.word	0x00000001


	//----- nvinfo : EIATTR_CBANK_PARAM_SIZE
	.align		4
.L_258:
        /*0040*/ 	.byte	0x03, 0x19
        /*0042*/ 	.short	0x0278


	//----- nvinfo : EIATTR_PARAM_CBANK
	.align		4
        /*0044*/ 	.byte	0x04, 0x0a
        /*0046*/ 	.short	(.L_260 - .L_259)
	.align		4
.L_259:
        /*0048*/ 	.word	index@(.nv.constant0._ZN7cutlass13device_kernelIN5flash19enable_sm80_to_sm89INS1_16FlashAttnBwdSm80INS1_25CollectiveMainloopBwdSm80ILi1ELi1EN4cute5tupleIJNS5_1CILi32EEENS7_ILi64EEENS7_ILi256EEEEEENS_6half_tEfNS_4arch4Sm80ELb0ELb1ELb1ELb0ELb0ELb0ELb0ELb0ELi2ELi2ELi2ELi1ELb1EEENS1_24CollectiveEpilogueBwdGQAISB_fSE_Li256ELb0ELb0EEENS1_19SingleTileSchedulerILb0ELb0ELb0ELi64EEEEEEEEEvNT_6ParamsE)
        /*004c*/ 	.short	0x0380
        /*004e*/ 	.short	0x0278


	//----- nvinfo : EIATTR_SW_WAR
	.align		4
.L_260:
        /*0050*/ 	.byte	0x04, 0x36
        /*0052*/ 	.short	(.L_262 - .L_261)
.L_261:
        /*0054*/ 	.word	0x00000008
.L_262:


//--------------------- .nv.info._ZN7cutlass13device_kernelIN5flash19enable_sm80_to_sm89INS1_16FlashAttnBwdSm80INS1_25CollectiveMainloopBwdSm80ILi1ELi1EN4cute5tupleIJNS5_1CILi32EEENS7_ILi64EEENS7_ILi256EEEEEENS_6half_tEfNS_4arch4Sm80ELb0ELb1ELb1ELb1ELb0ELb0ELb0ELb0ELi2ELi2ELi2ELi1ELb1EEENS1_21CollectiveEpilogueBwdISB_SC_SE_Li256ELb1ELb0ELi4EEENS1_19SingleTileSchedulerILb1ELb0ELb0ELi64EEEEEEEEEvNT_6ParamsE --------------------------
	.section	.nv.info._ZN7cutlass13device_kernelIN5flash19enable_sm80_to_sm89INS1_16FlashAttnBwdSm80INS1_25CollectiveMainloopBwdSm80ILi1ELi1EN4cute5tupleIJNS5_1CILi32EEENS7_ILi64EEENS7_ILi256EEEEEENS_6half_tEfNS_4arch4Sm80ELb0ELb1ELb1ELb1ELb0ELb0ELb0ELb0ELi2ELi2ELi2ELi1ELb1EEENS1_21CollectiveEpilogueBwdISB_SC_SE_Li256ELb1ELb0ELi4EEENS1_19SingleTileSchedulerILb1ELb0ELb0ELi64EEEEEEEEEvNT_6ParamsE,"",@"SHT_CUDA_INFO"
	.sectionflags	@""
	.align	4


	//----- nvinfo : EIATTR_CUDA_API_VERSION
	.align		4
        /*0000*/ 	.byte	0x04, 0x37
        /*0002*/ 	.short	(.L_264 - .L_263)
.L_263:
        /*0004*/ 	.word	0x00000082


	//----- nvinfo : EIATTR_KPARAM_INFO
	.align		4
.L_264:
        /*0008*/ 	.byte	0x04, 0x17
        /*000a*/ 	.short	(.L_266 - .L_265)
.L_265:
        /*000c*/ 	.word	0x00000000
        /*0010*/ 	.short	0x0000
        /*0012*/ 	.short	0x0000
        /*0014*/ 	.byte	0x00, 0xf0, 0xc1, 0x09


	//----- nvinfo : EIATTR_SPARSE_MMA_MASK
	.align		4
.L_266:
        /*0018*/ 	.byte	0x03, 0x50
        /*001a*/ 	.short	0x0000


	//----- nvinfo : EIATTR_MAXREG_COUNT
	.align		4
        /*001c*/ 	.byte	0x03, 0x1b
        /*001e*/ 	.short	0x00ff


	//----- nvinfo : EIATTR_MERCURY_ISA_VERSION
	.align		4
        /*0020*/ 	.byte	0x03, 0x5f
        /*0022*/ 	.short	0x0101


	//----- nvinfo : EIATTR_VRC_CTA_INIT_COUNT
	.align		4
        /*0024*/ 	.byte	0x02, 0x4a
	.zero		1
	.zero		1


	//----- nvinfo : EIATTR_EXIT_INSTR_OFFSETS
	.align		4
        /*0028*/ 	.byte	0x04, 0x1c
        /*002a*/ 	.short	(.L_268 - .L_267)


	//   ....[0]....
.L_267:
        /*002c*/ 	.word	0x00000010


	//----- nvinfo : EIATTR_MAX_THREADS
	.align		4
.L_268:
        /*0030*/ 	.byte	0x04, 0x05
        /*0032*/ 	.short	(.L_270 - .L_269)
.L_269:
        /*0034*/ 	.word	0x00000100
        /*0038*/ 	.word	0x00000001
        /*003c*/ 	.word	0x00000001


	//----- nvinfo : EIATTR_CBANK_PARAM_SIZE
	.align		4
.L_270:
        /*0040*/ 	.byte	0x03, 0x19
        /*0042*/ 	.short	0x0270


	//----- nvinfo : EIATTR_PARAM_CBANK
	.align		4
        /*0044*/ 	.byte	0x04, 0x0a
        /*0046*/ 	.short	(.L_272 - .L_271)
	.align		4
.L_271:
        /*0048*/ 	.word	index@(.nv.constant0._ZN7cutlass13device_kernelIN5flash19enable_sm80_to_sm89INS1_16FlashAttnBwdSm80INS1_25CollectiveMainloopBwdSm80ILi1ELi1EN4cute5tupleIJNS5_1CILi32EEENS7_ILi64EEENS7_ILi256EEEEEENS_6half_tEfNS_4arch4Sm80ELb0ELb1ELb1ELb1ELb0ELb0ELb0ELb0ELi2ELi2ELi2ELi1ELb1EEENS1_21CollectiveEpilogueBwdISB_SC_SE_Li256ELb1ELb0ELi4EEENS1_19SingleTileSchedulerILb1ELb0ELb0ELi64EEEEEEEEEvNT_6ParamsE)
        /*004c*/ 	.short	0x0380
        /*004e*/ 	.short	0x0270


	//----- nvinfo : EIATTR_SW_WAR
	.align		4
.L_272:
        /*0050*/ 	.byte	0x04, 0x36
        /*0052*/ 	.short	(.L_274 - .L_273)
.L_273:
        /*0054*/ 	.word	0x00000008
.L_274:


//--------------------- .nv.info._ZN7cutlass13device_kernelIN5flash19enable_sm80_to_sm89INS1_16FlashAttnBwdSm80INS1_25CollectiveMainloopBwdSm80ILi1ELi1EN4cute5tupleIJNS5_1CILi32EEENS7_ILi64EEENS7_ILi256EEEEEENS_6half_tEfNS_4arch4Sm80ELb0ELb1ELb1ELb1ELb0ELb0ELb0ELb0ELi2ELi2ELi2ELi1ELb1EEENS1_24CollectiveEpilogueBwdGQAISB_fSE_Li256ELb1ELb0EEENS1_19SingleTileSchedulerILb1ELb0ELb0ELi64EEEEEEEEEvNT_6ParamsE --------------------------
	.section	.nv.info._ZN7cutlass13device_kernelIN5flash19enable_sm80_to_sm89INS1_16FlashAttnBwdSm80INS1_25CollectiveMainloopBwdSm80ILi1ELi1EN4cute5tupleIJNS5_1CILi32EEENS7_ILi64EEENS7_ILi256EEEEEENS_6half_tEfNS_4arch4Sm80ELb0ELb1ELb1ELb1ELb0ELb0ELb0ELb0ELi2ELi2ELi2ELi1ELb1EEENS1_24CollectiveEpilogueBwdGQAISB_fSE_Li256ELb1ELb0EEENS1_19SingleTileSchedulerILb1ELb0ELb0ELi64EEEEEEEEEvNT_6ParamsE,"",@"SHT_CUDA_INFO"
	.sectionflags	@""
	.align	4


	//----- nvinfo : EIATTR_CUDA_API_VERSION
	.align		4
        /*0000*/ 	.byte	0x04, 0x37
        /*0002*/ 	.short	(.L_276 - .L_275)
.L_275:
        /*0004*/ 	.word	0x00000082


	//----- nvinfo : EIATTR_KPARAM_INFO
	.align		4
.L_276:
        /*0008*/ 	.byte	0x04, 0x17
        /*000a*/ 	.short	(.L_278 - .L_277)
.L_277:
        /*000c*/ 	.word	0x00000000
        /*0010*/ 	.short	0x0000
        /*0012*/ 	.short	0x0000
        /*0014*/ 	.byte	0x00, 0xf0, 0xe1, 0x09


	//----- nvinfo : EIATTR_SPARSE_MMA_MASK
	.align		4
.L_278:
        /*0018*/ 	.byte	0x03, 0x50
        /*001a*/ 	.short	0x0000


	//----- nvinfo : EIATTR_MAXREG_COUNT
	.align		4
        /*001c*/ 	.byte	0x03, 0x1b
        /*001e*/ 	.short	0x00ff


	//----- nvinfo : EIATTR_MERCURY_ISA_VERSION
	.align		4
        /*0020*/ 	.byte	0x03, 0x5f
        /*0022*/ 	.short	0x0101


	//----- nvinfo : EIATTR_VRC_CTA_INIT_COUNT
	.align		4
        /*0024*/ 	.byte	0x02, 0x4a
	.zero		1
	.zero		1


	//----- nvinfo : EIATTR_EXIT_INSTR_OFFSETS
	.align		4
        /*0028*/ 	.byte	0x04, 0x1c
        /*002a*/ 	.short	(.L_280 - .L_279)


	//   ....[0]....
.L_279:
        /*002c*/ 	.word	0x00000010


	//----- nvinfo : EIATTR_MAX_THREADS
	.align		4
.L_280:
        /*0030*/ 	.byte	0x04, 0x05
        /*0032*/ 	.short	(.L_282 - .L_281)
.L_281:
        /*0034*/ 	.word	0x00000100
        /*0038*/ 	.word	0x00000001
        /*003c*/ 	.word	0x00000001


	//----- nvinfo : EIATTR_CBANK_PARAM_SIZE
	.align		4
.L_282:
        /*0040*/ 	.byte	0x03, 0x19
        /*0042*/ 	.short	0x0278


	//----- nvinfo : EIATTR_PARAM_CBANK
	.align		4
        /*0044*/ 	.byte	0x04, 0x0a
        /*0046*/ 	.short	(.L_284 - .L_283)
	.align		4
.L_283:
        /*0048*/ 	.word	index@(.nv.constant0._ZN7cutlass13device_kernelIN5flash19enable_sm80_to_sm89INS1_16FlashAttnBwdSm80INS1_25CollectiveMainloopBwdSm80ILi1ELi1EN4cute5tupleIJNS5_1CILi32EEENS7_ILi64EEENS7_ILi256EEEEEENS_6half_tEfNS_4arch4Sm80ELb0ELb1ELb1ELb1ELb0ELb0ELb0ELb0ELi2ELi2ELi2ELi1ELb1EEENS1_24CollectiveEpilogueBwdGQAISB_fSE_Li256ELb1ELb0EEENS1_19SingleTileSchedulerILb1ELb0ELb0ELi64EEEEEEEEEvNT_6ParamsE)
        /*004c*/ 	.short	0x0380
        /*004e*/ 	.short	0x0278


	//----- nvinfo : EIATTR_SW_WAR
	.align		4
.L_284:
        /*0050*/ 	.byte	0x04, 0x36
        /*0052*/ 	.short	(.L_286 - .L_285)
.L_285:
        /*0054*/ 	.word	0x00000008
.L_286:


//--------------------- .nv.info._ZN7cutlass13device_kernelIN5flash19enable_sm80_to_sm89INS1_16FlashAttnBwdSm80INS1_25CollectiveMainloopBwdSm80ILi1ELi1EN4cute5tupleIJNS5_1CILi32EEENS7_ILi64EEENS7_ILi256EEEEEENS_6half_tEfNS_4arch4Sm80ELb1ELb0ELb1ELb0ELb0ELb0ELb0ELb0ELi2ELi2ELi2ELi1ELb1EEENS1_21CollectiveEpilogueBwdISB_SC_SE_Li256ELb0ELb0ELi4EEENS1_25SingleTileBwdLPTSchedulerILb0ELi64ELb0EEEEEEEEEvNT_6ParamsE --------------------------
	.section	.nv.info._ZN7cutlass13device_kernelIN5flash19enable_sm80_to_sm89INS1_16FlashAttnBwdSm80INS1_25CollectiveMainloopBwdSm80ILi1ELi1EN4cute5tupleIJNS5_1CILi32EEENS7_ILi64EEENS7_ILi256EEEEEENS_6half_tEfNS_4arch4Sm80ELb1ELb0ELb1ELb0ELb0ELb0ELb0ELb0ELi2ELi2ELi2ELi1ELb1EEENS1_21CollectiveEpilogueBwdISB_SC_SE_Li256ELb0ELb0ELi4EEENS1_25SingleTileBwdLPTSchedulerILb0ELi64ELb0EEEEEEEEEvNT_6ParamsE,"",@"SHT_CUDA_INFO"
	.sectionflags	@""
	.align	4


	//----- nvinfo : EIATTR_CUDA_API_VERSION
	.align		4
        /*0000*/ 	.byte	0x04, 0x37
        /*0002*/ 	.short	(.L_288 - .L_287)
.L_287:
        /*0004*/ 	.word	0x00000082


	//----- nvinfo : EIATTR_KPARAM_INFO
	.align		4
.L_288:
        /*0008*/ 	.byte	0x04, 0x17
        /*000a*/ 	.short	(.L_290 - .L_289)
.L_289:
        /*000c*/ 	.word	0x00000000
        /*0010*/ 	.short	0x0000
        /*0012*/ 	.short	0x0000
        /*0014*/ 	.byte	0x00, 0xf0, 0x21, 0x0a


	//----- nvinfo : EIATTR_SPARSE_MMA_MASK
	.align		4
.L_290:
        /*0018*/ 	.byte	0x03, 0x50
        /*001a*/ 	.short	0x0000


	//----- nvinfo : EIATTR_MAXREG_COUNT
	.align		4
        /*001c*/ 	.byte	0x03, 0x1b
        /*001e*/ 	.short	0x00ff


	//----- nvinfo : EIATTR_MERCURY_ISA_VERSION
	.align		4
        /*0020*/ 	.byte	0x03, 0x5f
        /*0022*/ 	.short	0x0101


	//----- nvinfo : EIATTR_VRC_CTA_INIT_COUNT
	.align		4
        /*0024*/ 	.byte	0x02, 0x4a
	.zero		1
	.zero		1


	//----- nvinfo : EIATTR_EXIT_INSTR_OFFSETS
	.align		4
        /*0028*/ 	.byte	0x04, 0x1c
        /*002a*/ 	.short	(.L_292 - .L_291)


	//   ....[0]....
.L_291:
        /*002c*/ 	.word	0x00000010


	//----- nvinfo : EIATTR_MAX_THREADS
	.align		4
.L_292:
        /*0030*/ 	.byte	0x04, 0x05
        /*0032*/ 	.short	(.L_294 - .L_293)
.L_293:
        /*0034*/ 	.word	0x00000100
        /*0038*/ 	.word	0x00000001
        /*003c*/ 	.word	0x00000001


	//----- nvinfo : EIATTR_CBANK_PARAM_SIZE
	.align		4
.L_294:
        /*0040*/ 	.byte	0x03, 0x19
        /*0042*/ 	.short	0x0288


	//----- nvinfo : EIATTR_PARAM_CBANK
	.align		4
        /*0044*/ 	.byte	0x04, 0x0a
        /*0046*/ 	.short	(.L_296 - .L_295)
	.align		4
.L_295:
        /*0048*/ 	.word	index@(.nv.constant0._ZN7cutlass13device_kernelIN5flash19enable_sm80_to_sm89INS1_16FlashAttnBwdSm80INS1_25CollectiveMainloopBwdSm80ILi1ELi1EN4cute5tupleIJNS5_1CILi32EEENS7_ILi64EEENS7_ILi256EEEEEENS_6half_tEfNS_4arch4Sm80ELb1ELb0ELb1ELb0ELb0ELb0ELb0ELb0ELi2ELi2ELi2ELi1ELb1EEENS1_21CollectiveEpilogueBwdISB_SC_SE_Li256ELb0ELb0ELi4EEENS1_25SingleTileBwdLPTSchedulerILb0ELi64ELb0EEEEEEEEEvNT_6ParamsE)
        /*004c*/ 	.short	0x0380
        /*004e*/ 	.short	0x0288


	//----- nvinfo : EIATTR_SW_WAR
	.align		4
.L_296:
        /*0050*/ 	.byte	0x04, 0x36
        /*0052*/ 	.short	(.L_298 - .L_297)
.L_297:
        /*0054*/ 	.word	0x00000008
.L_298:


//--------------------- .nv.info._ZN7cutlass13device_kernelIN5flash19enable_sm80_to_sm89INS1_16FlashAttnBwdSm80INS1_25CollectiveMainloopBwdSm80ILi1ELi1EN4cute5tupleIJNS5_1CILi32EEENS7_ILi64EEENS7_ILi256EEEEEENS_6half_tEfNS_4arch4Sm80ELb1ELb0ELb1ELb0ELb0ELb0ELb0ELb0ELi2ELi2ELi2ELi1ELb1EEENS1_24CollectiveEpilogueBwdGQAISB_fSE_Li256ELb0ELb0EEENS1_25SingleTileBwdLPTSchedulerILb0ELi64ELb0EEEEEEEEEvNT_6ParamsE --------------------------
	.section	.nv.info._ZN7cutlass13device_kernelIN5flash19enable_sm80_to_sm89INS1_16FlashAttnBwdSm80INS1_25CollectiveMainloopBwdSm80ILi1ELi1EN4cute5tupleIJNS5_1CILi32EEENS7_ILi64EEENS7_ILi256EEEEEENS_6half_tEfNS_4arch4Sm80ELb1ELb0ELb1ELb0ELb0ELb0ELb0ELb0ELi2ELi2ELi2ELi1ELb1EEENS1_24CollectiveEpilogueBwdGQAISB_fSE_Li256ELb0ELb0EEENS1_25SingleTileBwdLPTSchedulerILb0ELi64ELb0EEEEEEEEEvNT_6ParamsE,"",@"SHT_CUDA_INFO"
	.sectionflags	@""
	.align	4


	//----- nvinfo : EIATTR_CUDA_API_VERSION
	.align		4
        /*0000*/ 	.byte	0x04, 0x37
        /*0002*/ 	.short	(.L_300 - .L_299)
.L_299:
        /*0004*/ 	.word	0x00000082


	//----- nvinfo : EIATTR_KPARAM_INFO
	.align		4
.L_300:
        /*0008*/ 	.byte	0x04, 0x17
        /*000a*/ 	.short	(.L_302 - .L_301)
.L_301:
        /*000c*/ 	.word	0x00000000
        /*0010*/ 	.short	0x0000
        /*0012*/ 	.short	0x0000
        /*0014*/ 	.byte	0x00, 0xf0, 0x41, 0x0a


	//----- nvinfo : EIATTR_SPARSE_MMA_MASK
	.align		4
.L_302:
        /*0018*/ 	.byte	0x03, 0x50
        /*001a*/ 	.short	0x0000


	//----- nvinfo : EIATTR_MAXREG_COUNT
	.align		4
        /*001c*/ 	.byte	0x03, 0x1b
        /*001e*/ 	.short	0x00ff


	//----- nvinfo : EIATTR_MERCURY_ISA_VERSION
	.align		4
        /*0020*/ 	.byte	0x03, 0x5f
        /*0022*/ 	.short	0x0101


	//----- nvinfo : EIATTR_VRC_CTA_INIT_COUNT
	.align		4
        /*0024*/ 	.byte	0x02, 0x4a
	.zero		1
	.zero		1


	//----- nvinfo : EIATTR_EXIT_INSTR_OFFSETS
	.align		4
        /*0028*/ 	.byte	0x04, 0x1c
        /*002a*/ 	.short	(.L_304 - .L_303)


	//   ....[0]....
.L_303:
        /*002c*/ 	.word	0x00000010


	//----- nvinfo : EIATTR_MAX_THREADS
	.align		4
.L_304:
        /*0030*/ 	.byte	0x04, 0x05
        /*0032*/ 	.short	(.L_306 - .L_305)
.L_305:
        /*0034*/ 	.word	0x00000100
        /*0038*/ 	.word	0x00000001
        /*003c*/ 	.word	0x00000001


	//----- nvinfo : EIATTR_CBANK_PARAM_SIZE
	.align		4
.L_306:
        /*0040*/ 	.byte	0x03, 0x19
        /*0042*/ 	.short	0x0290


	//----- nvinfo : EIATTR_PARAM_CBANK
	.align		4
        /*0044*/ 	.byte	0x04, 0x0a
        /*0046*/ 	.short	(.L_308 - .L_307)
	.align		4
.L_307:
        /*0048*/ 	.word	index@(.nv.constant0._ZN7cutlass13device_kernelIN5flash19enable_sm80_to_sm89INS1_16FlashAttnBwdSm80INS1_25CollectiveMainloopBwdSm80ILi1ELi1EN4cute5tupleIJNS5_1CILi32EEENS7_ILi64EEENS7_ILi256EEEEEENS_6half_tEfNS_4arch4Sm80ELb1ELb0ELb1ELb0ELb0ELb0ELb0ELb0ELi2ELi2ELi2ELi1ELb1EEENS1_24CollectiveEpilogueBwdGQAISB_fSE_Li256ELb0ELb0EEENS1_25SingleTileBwdLPTSchedulerILb0ELi64ELb0EEEEEEEEEvNT_6ParamsE)
        /*004c*/ 	.short	0x0380
        /*004e*/ 	.short	0x0290


	//----- nvinfo : EIATTR_SW_WAR
	.align		4
.L_308:
        /*0050*/ 	.byte	0x04, 0x36
        /*0052*/ 	.short	(.L_310 - .L_309)
.L_309:
        /*0054*/ 	.word	0x00000008
.L_310:


//--------------------- .nv.info._ZN7cutlass13device_kernelIN5flash22FlashAttnBwdPreprocessIN4cute5tupleIJNS3_1CILi32EEENS5_ILi256EEEEEENS_6half_tEfNS_4arch4Sm80ELb1ELb0EEEEEvNT_6ParamsE --------------------------
	.section	.nv.info._ZN7cutlass13device_kernelIN5flash22FlashAttnBwdPreprocessIN4cute5tupleIJNS3_1CILi32EEENS5_ILi256EEEEEENS_6half_tEfNS_4arch4Sm80ELb1ELb0EEEEEvNT_6ParamsE,"",@"SHT_CUDA_INFO"
	.sectionflags	@""
	.align	4


	//----- nvinfo : EIATTR_CUDA_API_VERSION
	.align		4
        /*0000*/ 	.byte	0x04, 0x37
        /*0002*/ 	.short	(.L_312 - .L_311)
.L_311:
        /*0004*/ 	.word	0x00000082


	//----- nvinfo : EIATTR_KPARAM_INFO
	.align		4
.L_312:
        /*0008*/ 	.byte	0x04, 0x17
        /*000a*/ 	.short	(.L_314 - .L_313)
.L_313:
        /*000c*/ 	.word	0x00000000
        /*0010*/ 	.short	0x0000
        /*0012*/ 	.short	0x0000
        /*0014*/ 	.byte	0x00, 0xf0, 0xc1, 0x03


	//----- nvinfo : EIATTR_SPARSE_MMA_MASK
	.align		4
.L_314:
        /*0018*/ 	.byte	0x03, 0x50
        /*001a*/ 	.short	0x0000


	//----- nvinfo : EIATTR_MAXREG_COUNT
	.align		4
        /*001c*/ 	.byte	0x03, 0x1b
        /*001e*/ 	.short	0x0080


	//----- nvinfo : EIATTR_MERCURY_ISA_VERSION
	.align		4
        /*0020*/ 	.byte	0x03, 0x5f
        /*0022*/ 	.short	0x0101


	//----- nvinfo : EIATTR_COOP_GROUP_MASK_REGIDS
	.align		4
        /*0024*/ 	.byte	0x04, 0x29
        /*0026*/ 	.short	(.L_316 - .L_315)


	//   ....[0]....
.L_315:
        /*0028*/ 	.word	0xffffffff


	//   ....[1]....
        /*002c*/ 	.word	0xffffffff


	//   ....[2]....
        /*0030*/ 	.word	0xffffffff


	//   ....[3]....
        /*0034*/ 	.word	0xffffffff


	//   ....[4]....
        /*0038*/ 	.word	0xffffffff


	//   ....[5]....
        /*003c*/ 	.word	0xffffffff


	//   ....[6]....
        /*0040*/ 	.word	0xffffffff


	//   ....[7]....
        /*0044*/ 	.word	0xffffffff


	//----- nvinfo : EIATTR_COOP_GROUP_INSTR_OFFSETS
	.align		4
.L_316:
        /*0048*/ 	.byte	0x04, 0x28
        /*004a*/ 	.short	(.L_318 - .L_317)


	//   ....[0]....
.L_317:
        /*004c*/ 	.word	0x00000e70


	//   ....[1]....
        /*0050*/ 	.word	0x00000e80


	//   ....[2]....
        /*0054*/ 	.word	0x00000ec0


	//   ....[3]....
        /*0058*/ 	.word	0x00000ee0


	//   ....[4]....
        /*005c*/ 	.word	0x00000f30


	//   ....[5]....
        /*0060*/ 	.word	0x00000f40


	//   ....[6]....
        /*0064*/ 	.word	0x00000fa0


	//   ....[7]....
        /*0068*/ 	.word	0x00000fd0


	//----- nvinfo : EIATTR_VRC_CTA_INIT_COUNT
	.align		4
.L_318:
        /*006c*/ 	.byte	0x02, 0x4a
	.zero		1
	.zero		1


	//----- nvinfo : EIATTR_EXIT_INSTR_OFFSETS
	.align		4
        /*0070*/ 	.byte	0x04, 0x1c
        /*0072*/ 	.short	(.L_320 - .L_319)


	//   ....[0]....
.L_319:
        /*0074*/ 	.word	0x000013d0


	//   ....[1]....
        /*0078*/ 	.word	0x00001450


	//----- nvinfo : EIATTR_MAX_THREADS
	.align		4
.L_320:
        /*007c*/ 	.byte	0x04, 0x05
        /*007e*/ 	.short	(.L_322 - .L_321)
.L_321:
        /*0080*/ 	.word	0x00000100
        /*0084*/ 	.word	0x00000001
        /*0088*/ 	.word	0x00000001


	//----- nvinfo : EIATTR_CRS_STACK_SIZE
	.align		4
.L_322:
        /*008c*/ 	.byte	0x04, 0x1e
        /*008e*/ 	.short	(.L_324 - .L_323)
.L_323:
        /*0090*/ 	.word	0x00000000


	//----- nvinfo : EIATTR_CBANK_PARAM_SIZE
	.align		4
.L_324:
        /*0094*/ 	.byte	0x03, 0x19
        /*0096*/ 	.short	0x00f0


	//----- nvinfo : EIATTR_PARAM_CBANK
	.align		4
        /*0098*/ 	.byte	0x04, 0x0a
        /*009a*/ 	.short	(.L_326 - .L_325)
	.align		4
.L_325:
        /*009c*/ 	.word	index@(.nv.constant0._ZN7cutlass13device_kernelIN5flash22FlashAttnBwdPreprocessIN4cute5tupleIJNS3_1CILi32EEENS5_ILi256EEEEEENS_6half_tEfNS_4arch4Sm80ELb1ELb0EEEEEvNT_6ParamsE)
        /*00a0*/ 	.short	0x0380
        /*00a2*/ 	.short	0x00f0


	//----- nvinfo : EIATTR_SW_WAR
	.align		4
.L_326:
        /*00a4*/ 	.byte	0x04, 0x36
        /*00a6*/ 	.short	(.L_328 - .L_327)
.L_327:
        /*00a8*/ 	.word	0x00000008
.L_328:


//--------------------- .nv.info._ZN7cutlass13device_kernelIN5flash19enable_sm80_to_sm89INS1_16FlashAttnBwdSm80INS1_25CollectiveMainloopBwdSm80ILi1ELi1EN4cute5tupleIJNS5_1CILi32EEENS7_ILi64EEENS7_ILi256EEEEEENS_6half_tEfNS_4arch4Sm80ELb1ELb0ELb1ELb1ELb0ELb0ELb0ELb0ELi2ELi2ELi2ELi1ELb1EEENS1_21CollectiveEpilogueBwdISB_SC_SE_Li256ELb1ELb0ELi4EEENS1_25SingleTileBwdLPTSchedulerILb1ELi64ELb0EEEEEEEEEvNT_6ParamsE --------------------------
	.section	.nv.info._ZN7cutlass13device_kernelIN5flash19enable_sm80_to_sm89INS1_16FlashAttnBwdSm80INS1_25CollectiveMainloopBwdSm80ILi1ELi1EN4cute5tupleIJNS5_1CILi32EEENS7_ILi64EEENS7_ILi256EEEEEENS_6half_tEfNS_4arch4Sm80ELb1ELb0ELb1ELb1ELb0ELb0ELb0ELb0ELi2ELi2ELi2ELi1ELb1EEENS1_21CollectiveEpilogueBwdISB_SC_SE_Li256ELb1ELb0ELi4EEENS1_25SingleTileBwdLPTSchedulerILb1ELi64ELb0EEEEEEEEEvNT_6ParamsE,"",@"SHT_CUDA_INFO"
	.sectionflags	@""
	.align	4


	//----- nvinfo : EIATTR_CUDA_API_VERSION
	.align		4
        /*0000*/ 	.byte	0x04, 0x37
        /*0002*/ 	.short	(.L_330 - .L_329)
.L_329:
        /*0004*/ 	.word	0x00000082


	//----- nvinfo : EIATTR_KPARAM_INFO
	.align		4
.L_330:
        /*0008*/ 	.byte	0x04, 0x17
        /*000a*/ 	.short	(.L_332 - .L_331)
.L_331:
        /*000c*/ 	.word	0x00000000
        /*0010*/ 	.short	0x0000
        /*0012*/ 	.short	0x0000
        /*0014*/ 	.byte	0x00, 0xf0, 0x21, 0x0a


	//----- nvinfo : EIATTR_SPARSE_MMA_MASK
	.align		4
.L_332:
        /*0018*/ 	.byte	0x03, 0x50
        /*001a*/ 	.short	0x0000


	//----- nvinfo : EIATTR_MAXREG_COUNT
	.align		4
        /*001c*/ 	.byte	0x03, 0x1b
        /*001e*/ 	.short	0x00ff


	//----- nvinfo : EIATTR_MERCURY_ISA_VERSION
	.align		4
        /*0020*/ 	.byte	0x03, 0x5f
        /*0022*/ 	.short	0x0101


	//----- nvinfo : EIATTR_VRC_CTA_INIT_COUNT
	.align		4
        /*0024*/ 	.byte	0x02, 0x4a
	.zero		1
	.zero		1


	//----- nvinfo : EIATTR_EXIT_INSTR_OFFSETS
	.align		4
        /*0028*/ 	.byte	0x04, 0x1c
        /*002a*/ 	.short	(.L_334 - .L_333)


	//   ....[0]....
.L_333:
        /*002c*/ 	.word	0x00000010


	//----- nvinfo : EIATTR_MAX_THREADS
	.align		4
.L_334:
        /*0030*/ 	.byte	0x04, 0x05
        /*0032*/ 	.short	(.L_336 - .L_335)
.L_335:
        /*0034*/ 	.word	0x00000100
        /*0038*/ 	.word	0x00000001
        /*003c*/ 	.word	0x00000001


	//----- nvinfo : EIATTR_CBANK_PARAM_SIZE
	.align		4
.L_336:
        /*0040*/ 	.byte	0x03, 0x19
        /*0042*/ 	.short	0x0288


	//----- nvinfo : EIATTR_PARAM_CBANK
	.align		4
        /*0044*/ 	.byte	0x04, 0x0a
        /*0046*/ 	.short	(.L_338 - .L_337)
	.align		4
.L_337:
        /*0048*/ 	.word	index@(.nv.constant0._ZN7cutlass13device_kernelIN5flash19enable_sm80_to_sm89INS1_16FlashAttnBwdSm80INS1_25CollectiveMainloopBwdSm80ILi1ELi1EN4cute5tupleIJNS5_1CILi32EEENS7_ILi64EEENS7_ILi256EEEEEENS_6half_tEfNS_4arch4Sm80ELb1ELb0ELb1ELb1ELb0ELb0ELb0ELb0ELi2ELi2ELi2ELi1ELb1EEENS1_21CollectiveEpilogueBwdISB_SC_SE_Li256ELb1ELb0ELi4EEENS1_25SingleTileBwdLPTSchedulerILb1ELi64ELb0EEEEEEEEEvNT_6ParamsE)
        /*004c*/ 	.short	0x0380
        /*004e*/ 	.short	0x0288


	//----- nvinfo : EIATTR_SW_WAR
	.align		4
.L_338:
        /*0050*/ 	.byte	0x04, 0x36
        /*0052*/ 	.short	(.L_340 - .L_339)
.L_339:
        /*0054*/ 	.word	0x00000008
.L_340:


//--------------------- .nv.info._ZN7cutlass13device_kernelIN5flash32FlashAttnBwdPostprocessConvertdQIN4cute5tupleIJNS3_1CILi32EEENS5_ILi256EEEEEENS_6half_tEfNS_4arch4Sm80ELi256ENS3_8TiledMMAINS3_8MMA_AtomIJNS3_28SM80_16x8x16_F32F16F16F32_TNEEEENS3_6LayoutINS4_IJNS5_ILi1EEENS5_ILi8EEESH_EEENS4_IJNS5_ILi0EEESH_SK_EEEEENS4_IJNS5_ILi16EEENS5_ILi128EEESN_EEEEELb0EEEEEvNT_6ParamsE --------------------------
	.section	.nv.info._ZN7cutlass13device_kernelIN5flash32FlashAttnBwdPostprocessConvertdQIN4cute5tupleIJNS3_1CILi32EEENS5_ILi256EEEEEENS_6half_tEfNS_4arch4Sm80ELi256ENS3_8TiledMMAINS3_8MMA_AtomIJNS3_28SM80_16x8x16_F32F16F16F32_TNEEEENS3_6LayoutINS4_IJNS5_ILi1EEENS5_ILi8EEESH_EEENS4_IJNS5_ILi0EEESH_SK_EEEEENS4_IJNS5_ILi16EEENS5_ILi128EEESN_EEEEELb0EEEEEvNT_6ParamsE,"",@"SHT_CUDA_INFO"
	.sectionflags	@""
	.align	4


	//----- nvinfo : EIATTR_CUDA_API_VERSION
	.align		4
        /*0000*/ 	.byte	0x04, 0x37
        /*0002*/ 	.short	(.L_342 - .L_341)
.L_341:
        /*0004*/ 	.word	0x00000082


	//----- nvinfo : EIATTR_KPARAM_INFO
	.align		4
.L_342:
        /*0008*/ 	.byte	0x04, 0x17
        /*000a*/ 	.short	(.L_344 - .L_343)
.L_343:
        /*000c*/ 	.word	0x00000000
        /*0010*/ 	.short	0x0000
        /*0012*/ 	.short	0x0000
        /*0014*/ 	.byte	0x00, 0xf0, 0xc1, 0x01


	//----- nvinfo : EIATTR_SPARSE_MMA_MASK
	.align		4
.L_344:
        /*0018*/ 	.byte	0x03, 0x50
        /*001a*/ 	.short	0x0000


	//----- nvinfo : EIATTR_MAXREG_COUNT
	.align		4
        /*001c*/ 	.byte	0x03, 0x1b
        /*001e*/ 	.short	0x0080


	//----- nvinfo : EIATTR_NUM_BARRIERS
	.align		4
        /*0020*/ 	.byte	0x02, 0x4c
        /*0022*/ 	.byte	0x01
	.zero		1


	//----- nvinfo : EIATTR_MERCURY_ISA_VERSION
	.align		4
        /*0024*/ 	.byte	0x03, 0x5f
        /*0026*/ 	.short	0x0101


	//----- nvinfo : EIATTR_VRC_CTA_INIT_COUNT
	.align		4
        /*0028*/ 	.byte	0x02, 0x4a
	.zero		1
	.zero		1


	//----- nvinfo : EIATTR_EXIT_INSTR_OFFSETS
	.align		4
        /*002c*/ 	.byte	0x04, 0x1c
        /*002e*/ 	.short	(.L_346 - .L_345)


	//   ....[0]....
.L_345:
        /*0030*/ 	.word	0x00000280


	//   ....[1]....
        /*0034*/ 	.word	0x000010f0


	//   ....[2]....
        /*0038*/ 	.word	0x000011d0


	//----- nvinfo : EIATTR_MAX_THREADS
	.align		4
.L_346:
        /*003c*/ 	.byte	0x04, 0x05
        /*003e*/ 	.short	(.L_348 - .L_347)
.L_347:
        /*0040*/ 	.word	0x00000100
        /*0044*/ 	.word	0x00000001
        /*0048*/ 	.word	0x00000001


	//----- nvinfo : EIATTR_CRS_STACK_SIZE
	.align		4
.L_348:
        /*004c*/ 	.byte	0x04, 0x1e
        /*004e*/ 	.short	(.L_350 - .L_349)
.L_349:
        /*0050*/ 	.word	0x00000000


	//----- nvinfo : EIATTR_CBANK_PARAM_SIZE
	.align		4
.L_350:
        /*0054*/ 	.byte	0x03, 0x19
        /*0056*/ 	.short	0x0070


	//----- nvinfo : EIATTR_PARAM_CBANK
	.align		4
        /*0058*/ 	.byte	0x04, 0x0a
        /*005a*/ 	.short	(.L_352 - .L_351)
	.align		4
.L_351:
        /*005c*/ 	.word	index@(.nv.constant0._ZN7cutlass13device_kernelIN5flash32FlashAttnBwdPostprocessConvertdQIN4cute5tupleIJNS3_1CILi32EEENS5_ILi256EEEEEENS_6half_tEfNS_4arch4Sm80ELi256ENS3_8TiledMMAINS3_8MMA_AtomIJNS3_28SM80_16x8x16_F32F16F16F32_TNEEEENS3_6LayoutINS4_IJNS5_ILi1EEENS5_ILi8EEESH_EEENS4_IJNS5_ILi0EEESH_SK_EEEEENS4_IJNS5_ILi16EEENS5_ILi128EEESN_EEEEELb0EEEEEvNT_6ParamsE)
        /*0060*/ 	.short	0x0380
        /*0062*/ 	.short	0x0070


	//----- nvinfo : EIATTR_SW_WAR
	.align		4
.L_352:
        /*0064*/ 	.byte	0x04, 0x36
        /*0066*/ 	.short	(.L_354 - .L_353)
.L_353:
        /*0068*/ 	.word	0x00000008
.L_354:


//--------------------- .nv.info._ZN7cutlass13device_kernelIN5flash19enable_sm80_to_sm89INS1_16FlashAttnBwdSm80INS1_25CollectiveMainloopBwdSm80ILi1ELi1EN4cute5tupleIJNS5_1CILi32EEENS7_ILi64EEENS7_ILi256EEEEEENS_6half_tEfNS_4arch4Sm80ELb1ELb0ELb1ELb1ELb0ELb0ELb0ELb0ELi2ELi2ELi2ELi1ELb1EEENS1_24CollectiveEpilogueBwdGQAISB_fSE_Li256ELb1ELb0EEENS1_25SingleTileBwdLPTSchedulerILb1ELi64ELb0EEEEEEEEEvNT_6ParamsE --------------------------
	.section	.nv.info._ZN7cutlass13device_kernelIN5flash19enable_sm80_to_sm89INS1_16FlashAttnBwdSm80INS1_25CollectiveMainloopBwdSm80ILi1ELi1EN4cute5tupleIJNS5_1CILi32EEENS7_ILi64EEENS7_ILi256EEEEEENS_6half_tEfNS_4arch4Sm80ELb1ELb0ELb1ELb1ELb0ELb0ELb0ELb0ELi2ELi2ELi2ELi1ELb1EEENS1_24CollectiveEpilogueBwdGQAISB_fSE_Li256ELb1ELb0EEENS1_25SingleTileBwdLPTSchedulerILb1ELi64ELb0EEEEEEEEEvNT_6ParamsE,"",@"SHT_CUDA_INFO"
	.sectionflags	@""
	.align	4


	//----- nvinfo : EIATTR_CUDA_API_VERSION
	.align		4
        /*0000*/ 	.byte	0x04, 0x37
        /*0002*/ 	.short	(.L_356 - .L_355)
.L_355:
        /*0004*/ 	.word	0x00000082


	//----- nvinfo : EIATTR_KPARAM_INFO
	.align		4
.L_356:
        /*0008*/ 	.byte	0x04, 0x17
        /*000a*/ 	.short	(.L_358 - .L_357)
.L_357:
        /*000c*/ 	.word	0x00000000
        /*0010*/ 	.short	0x0000
        /*0012*/ 	.short	0x0000
        /*0014*/ 	.byte	0x00, 0xf0, 0x41, 0x0a


	//----- nvinfo : EIATTR_SPARSE_MMA_MASK
	.align		4
.L_358:
        /*0018*/ 	.byte	0x03, 0x50
        /*001a*/ 	.short	0x0000


	//----- nvinfo : EIATTR_MAXREG_COUNT
	.align		4
        /*001c*/ 	.byte	0x03, 0x1b
        /*001e*/ 	.short	0x00ff


	//----- nvinfo : EIATTR_MERCURY_ISA_VERSION
	.align		4
        /*0020*/ 	.byte	0x03, 0x5f
        /*0022*/ 	.short	0x0101


	//----- nvinfo : EIATTR_VRC_CTA_INIT_COUNT
	.align		4
        /*0024*/ 	.byte	0x02, 0x4a
	.zero		1
	.zero		1


	//----- nvinfo : EIATTR_EXIT_INSTR_OFFSETS
	.align		4
        /*0028*/ 	.byte	0x04, 0x1c
        /*002a*/ 	.short	(.L_360 - .L_359)


	//   ....[0]....
.L_359:
        /*002c*/ 	.word	0x00000010


	//----- nvinfo : EIATTR_MAX_THREADS
	.align		4
.L_360:
        /*0030*/ 	.byte	0x04, 0x05
        /*0032*/ 	.short	(.L_362 - .L_361)
.L_361:
        /*0034*/ 	.word	0x00000100
        /*0038*/ 	.word	0x00000001
        /*003c*/ 	.word	0x00000001


	//----- nvinfo : EIATTR_CBANK_PARAM_SIZE
	.align		4
.L_362:
        /*0040*/ 	.byte	0x03, 0x19
        /*0042*/ 	.short	0x0290


	//----- nvinfo : EIATTR_PARAM_CBANK
	.align		4
        /*0044*/ 	.byte	0x04, 0x0a
        /*0046*/ 	.short	(.L_364 - .L_363)
	.align		4
.L_363:
        /*0048*/ 	.word	index@(.nv.constant0._ZN7cutlass13device_kernelIN5flash19enable_sm80_to_sm89INS1_16FlashAttnBwdSm80INS1_25CollectiveMainloopBwdSm80ILi1ELi1EN4cute5tupleIJNS5_1CILi32EEENS7_ILi64EEENS7_ILi256EEEEEENS_6half_tEfNS_4arch4Sm80ELb1ELb0ELb1ELb1ELb0ELb0ELb0ELb0ELi2ELi2ELi2ELi1ELb1EEENS1_24CollectiveEpilogueBwdGQAISB_fSE_Li256ELb1ELb0EEENS1_25SingleTileBwdLPTSchedulerILb1ELi64ELb0EEEEEEEEEvNT_6ParamsE)
        /*004c*/ 	.short	0x0380
        /*004e*/ 	.short	0x0290


	//----- nvinfo : EIATTR_SW_WAR
	.align		4
.L_364:
        /*0050*/ 	.byte	0x04, 0x36
        /*0052*/ 	.short	(.L_366 - .L_365)
.L_365:
        /*0054*/ 	.word	0x00000008
.L_366:


//--------------------- .nv.info._ZN7cutlass13device_kernelIN5flash22FlashAttnBwdPreprocessIN4cute5tupleIJNS3_1CILi32EEENS5_ILi256EEEEEENS_6half_tEfNS_4arch4Sm80ELb1ELb1EEEEEvNT_6ParamsE --------------------------
	.section	.nv.info._ZN7cutlass13device_kernelIN5flash22FlashAttnBwdPreprocessIN4cute5tupleIJNS3_1CILi32EEENS5_ILi256EEEEEENS_6half_tEfNS_4arch4Sm80ELb1ELb1EEEEEvNT_6ParamsE,"",@"SHT_CUDA_INFO"
	.sectionflags	@""
	.align	4


	//----- nvinfo : EIATTR_CUDA_API_VERSION
	.align		4
        /*0000*/ 	.byte	0x04, 0x37
        /*0002*/ 	.short	(.L_368 - .L_367)
.L_367:
        /*0004*/ 	.word	0x00000082


	//----- nvinfo : EIATTR_KPARAM_INFO
	.align		4
.L_368:
        /*0008*/ 	.byte	0x04, 0x17
        /*000a*/ 	.short	(.L_370 - .L_369)
.L_369:
        /*000c*/ 	.word	0x00000000
        /*0010*/ 	.short	0x0000
        /*0012*/ 	.short	0x0000
        /*0014*/ 	.byte	0x00, 0xf0, 0xc1, 0x03


	//----- nvinfo : EIATTR_SPARSE_MMA_MASK
	.align		4
.L_370:
        /*0018*/ 	.byte	0x03, 0x50
        /*001a*/ 	.short	0x0000


	//----- nvinfo : EIATTR_MAXREG_COUNT
	.align		4
        /*001c*/ 	.byte	0x03, 0x1b
        /*001e*/ 	.short	0x0080


	//----- nvinfo : EIATTR_MERCURY_ISA_VERSION
	.align		4
        /*0020*/ 	.byte	0x03, 0x5f
        /*0022*/ 	.short	0x0101


	//----- nvinfo : EIATTR_COOP_GROUP_MASK_REGIDS
	.align		4
        /*0024*/ 	.byte	0x04, 0x29
        /*0026*/ 	.short	(.L_372 - .L_371)


	//   ....[0]....
.L_371:
        /*0028*/ 	.word	0xffffffff


	//   ....[1]....
        /*002c*/ 	.word	0xffffffff


	//   ....[2]....
        /*0030*/ 	.word	0xffffffff


	//   ....[3]....
        /*0034*/ 	.word	0xffffffff


	//   ....[4]....
        /*0038*/ 	.word	0xffffffff


	//   ....[5]....
        /*003c*/ 	.word	0xffffffff


	//   ....[6]....
        /*0040*/ 	.word	0xffffffff


	//   ....[7]....
        /*0044*/ 	.word	0xffffffff


	//----- nvinfo : EIATTR_COOP_GROUP_INSTR_OFFSETS
	.align		4
.L_372:
        /*0048*/ 	.byte	0x04, 0x28
        /*004a*/ 	.short	(.L_374 - .L_373)


	//   ....[0]....
.L_373:
        /*004c*/ 	.word	0x000010c0


	//   ....[1]....
        /*0050*/ 	.word	0x000010e0


	//   ....[2]....
        /*0054*/ 	.word	0x00001100


	//   ....[3]....
        /*0058*/ 	.word	0x00001120


	//   ....[4]....
        /*005c*/ 	.word	0x00001160


	//   ....[5]....
        /*0060*/ 	.word	0x00001170


	//   ....[6]....
        /*0064*/ 	.word	0x000011d0


	//   ....[7]....
        /*0068*/ 	.word	0x00001200


	//----- nvinfo : EIATTR_VRC_CTA_INIT_COUNT
	.align		4
.L_374:
        /*006c*/ 	.byte	0x02, 0x4a
	.zero		1
	.zero		1


	//----- nvinfo : EIATTR_EXIT_INSTR_OFFSETS
	.align		4
        /*0070*/ 	.byte	0x04, 0x1c
        /*0072*/ 	.short	(.L_376 - .L_375)


	//   ....[0]....
.L_375:
        /*0074*/ 	.word	0x00000280


	//   ....[1]....
        /*0078*/ 	.word	0x00001670


	//   ....[2]....
        /*007c*/ 	.word	0x000016f0


	//----- nvinfo : EIATTR_MAX_THREADS
	.align		4
.L_376:
        /*0080*/ 	.byte	0x04, 0x05
        /*0082*/ 	.short	(.L_378 - .L_377)
.L_377:
        /*0084*/ 	.word	0x00000100
        /*0088*/ 	.word	0x00000001
        /*008c*/ 	.word	0x00000001


	//----- nvinfo : EIATTR_CRS_STACK_SIZE
	.align		4
.L_378:
        /*0090*/ 	.byte	0x04, 0x1e
        /*0092*/ 	.short	(.L_380 - .L_379)
.L_379:
        /*0094*/ 	.word	0x00000000


	//----- nvinfo : EIATTR_CBANK_PARAM_SIZE
	.align		4
.L_380:
        /*0098*/ 	.byte	0x03, 0x19
        /*009a*/ 	.short	0x00f0


	//----- nvinfo : EIATTR_PARAM_CBANK
	.align		4
        /*009c*/ 	.byte	0x04, 0x0a
        /*009e*/ 	.short	(.L_382 - .L_381)
	.align		4
.L_381:
        /*00a0*/ 	.word	index@(.nv.constant0._ZN7cutlass13device_kernelIN5flash22FlashAttnBwdPreprocessIN4cute5tupleIJNS3_1CILi32EEENS5_ILi256EEEEEENS_6half_tEfNS_4arch4Sm80ELb1ELb1EEEEEvNT_6ParamsE)
        /*00a4*/ 	.short	0x0380
        /*00a6*/ 	.short	0x00f0


	//----- nvinfo : EIATTR_SW_WAR
	.align		4
.L_382:
        /*00a8*/ 	.byte	0x04, 0x36
        /*00aa*/ 	.short	(.L_384 - .L_383)
.L_383:
        /*00ac*/ 	.word	0x00000008
.L_384:


//--------------------- .nv.info._ZN7cutlass13device_kernelIN5flash19enable_sm80_to_sm89INS1_16FlashAttnBwdSm80INS1_25CollectiveMainloopBwdSm80ILi1ELi1EN4cute5tupleIJNS5_1CILi64EEES8_NS7_ILi256EEEEEENS_6half_tEfNS_4arch4Sm80ELb0ELb0ELb1ELb0ELb0ELb0ELb0ELb0ELi2ELi4ELi2ELi2ELb0EEENS1_21CollectiveEpilogueBwdISA_SB_SD_Li256ELb0ELb0ELi4EEENS1_19SingleTileSchedulerILb0ELb0ELb0ELi64EEEEEEEEEvNT_6ParamsE --------------------------
	.section	.nv.info._ZN7cutlass13device_kernelIN5flash19enable_sm80_to_sm89INS1_16FlashAttnBwdSm80INS1_25CollectiveMainloopBwdSm80ILi1ELi1EN4cute5tupleIJNS5_1CILi64EEES8_NS7_ILi256EEEEEENS_6half_tEfNS_4arch4Sm80ELb0ELb0ELb1ELb0ELb0ELb0ELb0ELb0ELi2ELi4ELi2ELi2ELb0EEENS1_21CollectiveEpilogueBwdISA_SB_SD_Li256ELb0ELb0ELi4EEENS1_19SingleTileSchedulerILb0ELb0ELb0ELi64EEEEEEEEEvNT_6ParamsE,"",@"SHT_CUDA_INFO"
	.sectionflags	@""
	.align	4


	//----- nvinfo : EIATTR_CUDA_API_VERSION
	.align		4
        /*0000*/ 	.byte	0x04, 0x37
        /*0002*/ 	.short	(.L_386 - .L_385)
.L_385:
        /*0004*/ 	.word	0x00000082


	//----- nvinfo : EIATTR_KPARAM_INFO
	.align		4
.L_386:
        /*0008*/ 	.byte	0x04, 0x17
        /*000a*/ 	.short	(.L_388 - .L_387)
.L_387:
        /*000c*/ 	.word	0x00000000
        /*0010*/ 	.short	0x0000
        /*0012*/ 	.short	0x0000
        /*0014*/ 	.byte	0x00, 0xf0, 0xc1, 0x09


	//----- nvinfo : EIATTR_SPARSE_MMA_MASK
	.align		4
.L_388:
        /*0018*/ 	.byte	0x03, 0x50
        /*001a*/ 	.short	0x0000


	//----- nvinfo : EIATTR_MAXREG_COUNT
	.align		4
        /*001c*/ 	.byte	0x03, 0x1b
        /*001e*/ 	.short	0x00ff


	//----- nvinfo : EIATTR_MERCURY_ISA_VERSION
	.align		4
        /*0020*/ 	.byte	0x03, 0x5f
        /*0022*/ 	.short	0x0101


	//----- nvinfo : EIATTR_VRC_CTA_INIT_COUNT
	.align		4
        /*0024*/ 	.byte	0x02, 0x4a
	.zero		1
	.zero		1


	//----- nvinfo : EIATTR_EXIT_INSTR_OFFSETS
	.align		4
        /*0028*/ 	.byte	0x04, 0x1c
        /*002a*/ 	.short	(.L_390 - .L_389)


	//   ....[0]....
.L_389:
        /*002c*/ 	.word	0x00000010


	//----- nvinfo : EIATTR_MAX_THREADS
	.align		4
.L_390:
        /*0030*/ 	.byte	0x04, 0x05
        /*0032*/ 	.short	(.L_392 - .L_391)
.L_391:
        /*0034*/ 	.word	0x00000100
        /*0038*/ 	.word	0x00000001
        /*003c*/ 	.word	0x00000001


	//----- nvinfo : EIATTR_CBANK_PARAM_SIZE
	.align		4
.L_392:
        /*0040*/ 	.byte	0x03, 0x19
        /*0042*/ 	.short	0x0270


	//----- nvinfo : EIATTR_PARAM_CBANK
	.align		4
        /*0044*/ 	.byte	0x04, 0x0a
        /*0046*/ 	.short	(.L_394 - .L_393)
	.align		4
.L_393:
        /*0048*/ 	.word	index@(.nv.constant0._ZN7cutlass13device_kernelIN5flash19enable_sm80_to_sm89INS1_16FlashAttnBwdSm80INS1_25CollectiveMainloopBwdSm80ILi1ELi1EN4cute5tupleIJNS5_1CILi64EEES8_NS7_ILi256EEEEEENS_6half_tEfNS_4arch4Sm80ELb0ELb0ELb1ELb0ELb0ELb0ELb0ELb0ELi2ELi4ELi2ELi2ELb0EEENS1_21CollectiveEpilogueBwdISA_SB_SD_Li256ELb0ELb0ELi4EEENS1_19SingleTileSchedulerILb0ELb0ELb0ELi64EEEEEEEEEvNT_6ParamsE)
        /*004c*/ 	.short	0x0380
        /*004e*/ 	.short	0x0270


	//----- nvinfo : EIATTR_SW_WAR
	.align		4
.L_394:
        /*0050*/ 	.byte	0x04, 0x36
        /*0052*/ 	.short	(.L_396 - .L_395)
.L_395:
        /*0054*/ 	.word	0x00000008
.L_396:


//--------------------- .nv.info._ZN7cutlass13device_kernelIN5flash19enable_sm80_to_sm89INS1_16FlashAttnBwdSm80INS1_25CollectiveMainloopBwdSm80ILi1ELi1EN4cute5tupleIJNS5_1CILi64EEES8_NS7_ILi256EEEEEENS_6half_tEfNS_4arch4Sm80ELb0ELb0ELb1ELb0ELb0ELb0ELb0ELb0ELi2ELi4ELi2ELi2ELb0EEENS1_24CollectiveEpilogueBwdGQAISA_fSD_Li256ELb0ELb0EEENS1_19SingleTileSchedulerILb0ELb0ELb0ELi64EEEEEEEEEvNT_6ParamsE --------------------------
	.section	.nv.info._ZN7cutlass13device_kernelIN5flash19enable_sm80_to_sm89INS1_16FlashAttnBwdSm80INS1_25CollectiveMainloopBwdSm80ILi1ELi1EN4cute5tupleIJNS5_1CILi64EEES8_NS7_ILi256EEEEEENS_6half_tEfNS_4arch4Sm80ELb0ELb0ELb1ELb0ELb0ELb0ELb0ELb0ELi2ELi4ELi2ELi2ELb0EEENS1_24CollectiveEpilogueBwdGQAISA_fSD_Li256ELb0ELb0EEENS1_19SingleTileSchedulerILb0ELb0ELb0ELi64EEEEEEEEEvNT_6ParamsE,"",@"SHT_CUDA_INFO"
	.sectionflags	@""
	.align	4


	//----- nvinfo : EIATTR_CUDA_API_VERSION
	.align		4
        /*0000*/ 	.byte	0x04, 0x37
        /*0002*/ 	.short	(.L_398 - .L_397)
.L_397:
        /*0004*/ 	.word	0x00000082


	//----- nvinfo : EIATTR_KPARAM_INFO
	.align		4
.L_398:
        /*0008*/ 	.byte	0x04, 0x17
        /*000a*/ 	.short	(.L_400 - .L_399)
.L_399:
        /*000c*/ 	.word	0x00000000
        /*0010*/ 	.short	0x0000
        /*0012*/ 	.short	0x0000
        /*0014*/ 	.byte	0x00, 0xf0, 0xe1, 0x09


	//----- nvinfo : EIATTR_SPARSE_MMA_MASK
	.align		4
.L_400:
        /*0018*/ 	.byte	0x03, 0x50
        /*001a*/ 	.short	0x0000


	//----- nvinfo : EIATTR_MAXREG_COUNT
	.align		4
        /*001c*/ 	.byte	0x03, 0x1b
        /*001e*/ 	.short	0x00ff


	//----- nvinfo : EIATTR_MERCURY_ISA_VERSION
	.align		4
        /*0020*/ 	.byte	0x03, 0x5f
        /*0022*/ 	.short	0x0101


	//----- nvinfo : EIATTR_VRC_CTA_INIT_COUNT
	.align		4
        /*0024*/ 	.byte	0x02, 0x4a
	.zero		1
	.zero		1


	//----- nvinfo : EIATTR_EXIT_INSTR_OFFSETS
	.align		4
        /*0028*/ 	.byte	0x04, 0x1c
        /*002a*/ 	.short	(.L_402 - .L_401)


	//   ....[0]....
.L_401:
        /*002c*/ 	.word	0x00000010


	//----- nvinfo : EIATTR_MAX_THREADS
	.align		4
.L_402:
        /*0030*/ 	.byte	0x04, 0x05
        /*0032*/ 	.short	(.L_404 - .L_403)
.L_403:
        /*0034*/ 	.word	0x00000100
        /*0038*/ 	.word	0x00000001
        /*003c*/ 	.word	0x00000001


	//----- nvinfo : EIATTR_CBANK_PARAM_SIZE
	.align		4
.L_404:
        /*0040*/ 	.byte	0x03, 0x19
        /*0042*/ 	.short	0x0278


	//----- nvinfo : EIATTR_PARAM_CBANK
	.align		4
        /*0044*/ 	.byte	0x04, 0x0a
        /*0046*/ 	.short	(.L_406 - .L_405)
	.align		4
.L_405:
        /*0048*/ 	.word	index@(.nv.constant0._ZN7cutlass13device_kernelIN5flash19enable_sm80_to_sm89INS1_16FlashAttnBwdSm80INS1_25CollectiveMainloopBwdSm80ILi1ELi1EN4cute5tupleIJNS5_1CILi64EEES8_NS7_ILi256EEEEEENS_6half_tEfNS_4arch4Sm80ELb0ELb0ELb1ELb0ELb0ELb0ELb0ELb0ELi2ELi4ELi2ELi2ELb0EEENS1_24CollectiveEpilogueBwdGQAISA_fSD_Li256ELb0ELb0EEENS1_19SingleTileSchedulerILb0ELb0ELb0ELi64EEEEEEEEEvNT_6ParamsE)
        /*004c*/ 	.short	0x0380
        /*004e*/ 	.short	0x0278


	//----- nvinfo : EIATTR_SW_WAR
	.align		4
.L_406:
        /*0050*/ 	.byte	0x04, 0x36
        /*0052*/ 	.short	(.L_408 - .L_407)
.L_407:
        /*0054*/ 	.word	0x00000008
.L_408:


//--------------------- .nv.info._ZN7cutlass13device_kernelIN5flash19enable_sm80_to_sm89INS1_16FlashAttnBwdSm80INS1_25CollectiveMainloopBwdSm80ILi1ELi1EN4cute5tupleIJNS5_1CILi64EEES8_NS7_ILi256EEEEEENS_6half_tEfNS_4arch4Sm80ELb0ELb0ELb1ELb1ELb0ELb0ELb0ELb0ELi2ELi4ELi2ELi2ELb0EEENS1_21CollectiveEpilogueBwdISA_SB_SD_Li256ELb1ELb0ELi4EEENS1_19SingleTileSchedulerILb1ELb0ELb0ELi64EEEEEEEEEvNT_6ParamsE --------------------------
	.section	.nv.info._ZN7cutlass13device_kernelIN5flash19enable_sm80_to_sm89INS1_16FlashAttnBwdSm80INS1_25CollectiveMainloopBwdSm80ILi1ELi1EN4cute5tupleIJNS5_1CILi64EEES8_NS7_ILi256EEEEEENS_6half_tEfNS_4arch4Sm80ELb0ELb0ELb1ELb1ELb0ELb0ELb0ELb0ELi2ELi4ELi2ELi2ELb0EEENS1_21CollectiveEpilogueBwdISA_SB_SD_Li256ELb1ELb0ELi4EEENS1_19SingleTileSchedulerILb1ELb0ELb0ELi64EEEEEEEEEvNT_6ParamsE,"",@"SHT_CUDA_INFO"
	.sectionflags	@""
	.align	4


	//----- nvinfo : EIATTR_CUDA_API_VERSION
	.align		4
        /*0000*/ 	.byte	0x04, 0x37
        /*0002*/ 	.short	(.L_410 - .L_409)
.L_409:
        /*0004*/ 	.word	0x00000082


	//----- nvinfo : EIATTR_KPARAM_INFO
	.align		4
.L_410:
        /*0008*/ 	.byte	0x04, 0x17
        /*000a*/ 	.short	(.L_412 - .L_411)
.L_411:
        /*000c*/ 	.word	0x00000000
        /*0010*/ 	.short	0x0000
        /*0012*/ 	.short	0x0000
        /*0014*/ 	.byte	0x00, 0xf0, 0xc1, 0x09


	//----- nvinfo : EIATTR_SPARSE_MMA_MASK
	.align		4
.L_412:
        /*0018*/ 	.byte	0x03, 0x50
        /*001a*/ 	.short	0x0000


	//----- nvinfo : EIATTR_MAXREG_COUNT
	.align		4
        /*001c*/ 	.byte	0x03, 0x1b
        /*001e*/ 	.short	0x00ff


	//----- nvinfo : EIATTR_MERCURY_ISA_VERSION
	.align		4
        /*0020*/ 	.byte	0x03, 0x5f
        /*0022*/ 	.short	0x0101


	//----- nvinfo : EIATTR_VRC_CTA_INIT_COUNT
	.align		4
        /*0024*/ 	.byte	0x02, 0x4a
	.zero		1
	.zero		1


	//----- nvinfo : EIATTR_EXIT_INSTR_OFFSETS
	.align		4
        /*0028*/ 	.byte	0x04, 0x1c
        /*002a*/ 	.short	(.L_414 - .L_413)


	//   ....[0]....
.L_413:
        /*002c*/ 	.word	0x00000010


	//----- nvinfo : EIATTR_MAX_THREADS
	.align		4
.L_414:
        /*0030*/ 	.byte	0x04, 0x05
        /*0032*/ 	.short	(.L_416 - .L_415)
.L_415:
        /*0034*/ 	.word	0x00000100
        /*0038*/ 	.word	0x00000001
        /*003c*/ 	.word	0x00000001


	//----- nvinfo : EIATTR_CBANK_PARAM_SIZE
	.align		4
.L_416:
        /*0040*/ 	.byte	0x03, 0x19
        /*0042*/ 	.short	0x0270


	//----- nvinfo : EIATTR_PARAM_CBANK
	.align		4
        /*0044*/ 	.byte	0x04, 0x0a
        /*0046*/ 	.short	(.L_418 - .L_417)
	.align		4
.L_417:
        /*0048*/ 	.word	index@(.nv.constant0._ZN7cutlass13device_kernelIN5flash19enable_sm80_to_sm89INS1_16FlashAttnBwdSm80INS1_25CollectiveMainloopBwdSm80ILi1ELi1EN4cute5tupleIJNS5_1CILi64EEES8_NS7_ILi256EEEEEENS_6half_tEfNS_4arch4Sm80ELb0ELb0ELb1ELb1ELb0ELb0ELb0ELb0ELi2ELi4ELi2ELi2ELb0EEENS1_21CollectiveEpilogueBwdISA_SB_SD_Li256ELb1ELb0ELi4EEENS1_19SingleTileSchedulerILb1ELb0ELb0ELi64EEEEEEEEEvNT_6ParamsE)
        /*004c*/ 	.short	0x0380
        /*004e*/ 	.short	0x0270


	//----- nvinfo : EIATTR_SW_WAR
	.align		4
.L_418:
        /*0050*/ 	.byte	0x04, 0x36
        /*0052*/ 	.short	(.L_420 - .L_419)
.L_419:
        /*0054*/ 	.word	0x00000008
.L_420:


//--------------------- .nv.info._ZN7cutlass13device_kernelIN5flash19enable_sm80_to_sm89INS1_16FlashAttnBwdSm80INS1_25CollectiveMainloopBwdSm80ILi1ELi1EN4cute5tupleIJNS5_1CILi64EEES8_NS7_ILi256EEEEEENS_6half_tEfNS_4arch4Sm80ELb0ELb0ELb1ELb1ELb0ELb0ELb0ELb0ELi2ELi4ELi2ELi2ELb0EEENS1_24CollectiveEpilogueBwdGQAISA_fSD_Li256ELb1ELb0EEENS1_19SingleTileSchedulerILb1ELb0ELb0ELi64EEEEEEEEEvNT_6ParamsE --------------------------
	.section	.nv.info._ZN7cutlass13device_kernelIN5flash19enable_sm80_to_sm89INS1_16FlashAttnBwdSm80INS1_25CollectiveMainloopBwdSm80ILi1ELi1EN4cute5tupleIJNS5_1CILi64EEES8_NS7_ILi256EEEEEENS_6half_tEfNS_4arch4Sm80ELb0ELb0ELb1ELb1ELb0ELb0ELb0ELb0ELi2ELi4ELi2ELi2ELb0EEENS1_24CollectiveEpilogueBwdGQAISA_fSD_Li256ELb1ELb0EEENS1_19SingleTileSchedulerILb1ELb0ELb0ELi64EEEEEEEEEvNT_6ParamsE,"",@"SHT_CUDA_INFO"
	.sectionflags	@""
	.align	4


	//----- nvinfo : EIATTR_CUDA_API_VERSION
	.align		4
        /*0000*/ 	.byte	0x04, 0x37
        /*0002*/ 	.short	(.L_422 - .L_421)
.L_421:
        /*0004*/ 	.word	0x00000082


	//----- nvinfo : EIATTR_KPARAM_INFO
	.align		4
.L_422:
        /*0008*/ 	.byte	0x04, 0x17
        /*000a*/ 	.short	(.L_424 - .L_423)
.L_423:
        /*000c*/ 	.word	0x00000000
        /*0010*/ 	.short	0x0000
        /*0012*/ 	.short	0x0000
        /*0014*/ 	.byte	0x00, 0xf0, 0xe1, 0x09


	//----- nvinfo : EIATTR_SPARSE_MMA_MASK
	.align		4
.L_424:
        /*0018*/ 	.byte	0x03, 0x50
        /*001a*/ 	.short	0x0000


	//----- nvinfo : EIATTR_MAXREG_COUNT
	.align		4
        /*001c*/ 	.byte	0x03, 0x1b
        /*001e*/ 	.short	0x00ff


	//----- nvinfo : EIATTR_MERCURY_ISA_VERSION
	.align		4
        /*0020*/ 	.byte	0x03, 0x5f
        /*0022*/ 	.short	0x0101


	//----- nvinfo : EIATTR_VRC_CTA_INIT_COUNT
	.align		4
        /*0024*/ 	.byte	0x02, 0x4a
	.zero		1
	.zero		1


	//----- nvinfo : EIATTR_EXIT_INSTR_OFFSETS
	.align		4
        /*0028*/ 	.byte	0x04, 0x1c
        /*002a*/ 	.short	(.L_426 - .L_425)


	//   ....[0]....
.L_425:
        /*002c*/ 	.word	0x00000010


	//----- nvinfo : EIATTR_MAX_THREADS
	.align		4
.L_426:
        /*0030*/ 	.byte	0x04, 0x05
        /*0032*/ 	.short	(.L_428 - .L_427)
.L_427:
        /*0034*/ 	.word	0x00000100
        /*0038*/ 	.word	0x00000001
        /*003c*/ 	.word	0x00000001


	//----- nvinfo : EIATTR_CBANK_PARAM_SIZE
	.align		4
.L_428:
        /*0040*/ 	.byte	0x03, 0x19
        /*0042*/ 	.short	0x0278


	//----- nvinfo : EIATTR_PARAM_CBANK
	.align		4
        /*0044*/ 	.byte	0x04, 0x0a
        /*0046*/ 	.short	(.L_430 - .L_429)
	.align		4
.L_429:
        /*0048*/ 	.word	index@(.nv.constant0._ZN7cutlass13device_kernelIN5flash19enable_sm80_to_sm89INS1_16FlashAttnBwdSm80INS1_25CollectiveMainloopBwdSm80ILi1ELi1EN4cute5tupleIJNS5_1CILi64EEES8_NS7_ILi256EEEEEENS_6half_tEfNS_4arch4Sm80ELb0ELb0ELb1ELb1ELb0ELb0ELb0ELb0ELi2ELi4ELi2ELi2ELb0EEENS1_24CollectiveEpilogueBwdGQAISA_fSD_Li256ELb1ELb0EEENS1_19SingleTileSchedulerILb1ELb0ELb0ELi64EEEEEEEEEvNT_6ParamsE)
        /*004c*/ 	.short	0x0380
        /*004e*/ 	.short	0x0278


	//----- nvinfo : EIATTR_SW_WAR
	.align		4
.L_430:
        /*0050*/ 	.byte	0x04, 0x36
        /*0052*/ 	.short	(.L_432 - .L_431)
.L_431:
        /*0054*/ 	.word	0x00000008
.L_432:


//--------------------- .nv.info._ZN7cutlass13device_kernelIN5flash19enable_sm80_to_sm89INS1_16FlashAttnBwdSm80INS1_25CollectiveMainloopBwdSm80ILi1ELi1EN4cute5tupleIJNS5_1CILi64EEES8_NS7_ILi256EEEEEENS_6half_tEfNS_4arch4Sm80ELb0ELb1ELb1ELb0ELb0ELb0ELb0ELb0ELi2ELi4ELi2ELi2ELb0EEENS1_21CollectiveEpilogueBwdISA_SB_SD_Li256ELb0ELb0ELi4EEENS1_19SingleTileSchedulerILb0ELb0ELb0ELi64EEEEEEEEEvNT_6ParamsE --------------------------
	.section	.nv.info._ZN7cutlass13device_kernelIN5flash19enable_sm80_to_sm89INS1_16FlashAttnBwdSm80INS1_25CollectiveMainloopBwdSm80ILi1ELi1EN4cute5tupleIJNS5_1CILi64EEES8_NS7_ILi256EEEEEENS_6half_tEfNS_4arch4Sm80ELb0ELb1ELb1ELb0ELb0ELb0ELb0ELb0ELi2ELi4ELi2ELi2ELb0EEENS1_21CollectiveEpilogueBwdISA_SB_SD_Li256ELb0ELb0ELi4EEENS1_19SingleTileSchedulerILb0ELb0ELb0ELi64EEEEEEEEEvNT_6ParamsE,"",@"SHT_CUDA_INFO"
	.sectionflags	@""
	.align	4


	//----- nvinfo : EIATTR_CUDA_API_VERSION
	.align		4
        /*0000*/ 	.byte	0x04, 0x37
        /*0002*/ 	.short	(.L_434 - .L_433)
.L_433:
        /*0004*/ 	.word	0x00000082


	//----- nvinfo : EIATTR_KPARAM_INFO
	.align		4
.L_434:
        /*0008*/ 	.byte	0x04, 0x17
        /*000a*/ 	.short	(.L_436 - .L_435)
.L_435:
        /*000c*/ 	.word	0x00000000
        /*0010*/ 	.short	0x0000
        /*0012*/ 	.short	0x0000
        /*0014*/ 	.byte	0x00, 0xf0, 0xc1, 0x09


	//----- nvinfo : EIATTR_SPARSE_MMA_MASK
	.align		4
.L_436:
        /*0018*/ 	.byte	0x03, 0x50
        /*001a*/ 	.short	0x0000


	//----- nvinfo : EIATTR_MAXREG_COUNT
	.align		4
        /*001c*/ 	.byte	0x03, 0x1b
        /*001e*/ 	.short	0x00ff


	//----- nvinfo : EIATTR_MERCURY_ISA_VERSION
	.align		4
        /*0020*/ 	.byte	0x03, 0x5f
        /*0022*/ 	.short	0x0101


	//----- nvinfo : EIATTR_VRC_CTA_INIT_COUNT
	.align		4
        /*0024*/ 	.byte	0x02, 0x4a
	.zero		1
	.zero		1


	//----- nvinfo : EIATTR_EXIT_INSTR_OFFSETS
	.align		4
        /*0028*/ 	.byte	0x04, 0x1c
        /*002a*/ 	.short	(.L_438 - .L_437)


	//   ....[0]....
.L_437:
        /*002c*/ 	.word	0x00000010


	//----- nvinfo : EIATTR_MAX_THREADS
	.align		4
.L_438:
        /*0030*/ 	.byte	0x04, 0x05
        /*0032*/ 	.short	(.L_440 - .L_439)
.L_439:
        /*0034*/ 	.word	0x00000100
        /*0038*/ 	.word	0x00000001
        /*003c*/ 	.word	0x00000001


	//----- nvinfo : EIATTR_CBANK_PARAM_SIZE
	.align		4
.L_440:
        /*0040*/ 	.byte	0x03, 0x19
        /*0042*/ 	.short	0x0270


	//----- nvinfo : EIATTR_PARAM_CBANK
	.align		4
        /*0044*/ 	.byte	0x04, 0x0a
        /*0046*/ 	.short	(.L_442 - .L_441)
	.align		4
.L_441:
        /*0048*/ 	.word	index@(.nv.constant0._ZN7cutlass13device_kernelIN5flash19enable_sm80_to_sm89INS1_16FlashAttnBwdSm80INS1_25CollectiveMainloopBwdSm80ILi1ELi1EN4cute5tupleIJNS5_1CILi64EEES8_NS7_ILi256EEEEEENS_6half_tEfNS_4arch4Sm80ELb0ELb1ELb1ELb0ELb0ELb0ELb0ELb0ELi2ELi4ELi2ELi2ELb0EEENS1_21CollectiveEpilogueBwdISA_SB_SD_Li256ELb0ELb0ELi4EEENS1_19SingleTileSchedulerILb0ELb0ELb0ELi64EEEEEEEEEvNT_6ParamsE)
        /*004c*/ 	.short	0x0380
        /*004e*/ 	.short	0x0270


	//----- nvinfo : EIATTR_SW_WAR
	.align		4
.L_442:
        /*0050*/ 	.byte	0x04, 0x36
        /*0052*/ 	.short	(.L_444 - .L_443)
.L_443:
        /*0054*/ 	.word	0x00000008
.L_444:


//--------------------- .nv.info._ZN7cutlass13device_kernelIN5flash19enable_sm80_to_sm89INS1_16FlashAttnBwdSm80INS1_25CollectiveMainloopBwdSm80ILi1ELi1EN4cute5tupleIJNS5_1CILi64EEES8_NS7_ILi256EEEEEENS_6half_tEfNS_4arch4Sm80ELb0ELb1ELb1ELb0ELb0ELb0ELb0ELb0ELi2ELi4ELi2ELi2ELb0EEENS1_24CollectiveEpilogueBwdGQAISA_fSD_Li256ELb0ELb0EEENS1_19SingleTileSchedulerILb0ELb0ELb0ELi64EEEEEEEEEvNT_6ParamsE --------------------------
	.section	.nv.info._ZN7cutlass13device_kernelIN5flash19enable_sm80_to_sm89INS1_16FlashAttnBwdSm80INS1_25CollectiveMainloopBwdSm80ILi1ELi1EN4cute5tupleIJNS5_1CILi64EEES8_NS7_ILi256EEEEEENS_6half_tEfNS_4arch4Sm80ELb0ELb1ELb1ELb0ELb0ELb0ELb0ELb0ELi2ELi4ELi2ELi2ELb0EEENS1_24CollectiveEpilogueBwdGQAISA_fSD_Li256ELb0ELb0EEENS1_19SingleTileSchedulerILb0ELb0ELb0ELi64EEEEEEEEEvNT_6ParamsE,"",@"SHT_CUDA_INFO"
	.sectionflags	@""
	.align	4


	//----- nvinfo : EIATTR_CUDA_API_VERSION
	.align		4
        /*0000*/ 	.byte	0x04, 0x37
        /*0002*/ 	.short	(.L_446 - .L_445)
.L_445:
        /*0004*/ 	.word	0x00000082


	//----- nvinfo : EIATTR_KPARAM_INFO
	.align		4
.L_446:
        /*0008*/ 	.byte	0x04, 0x17
        /*000a*/ 	.short	(.L_448 - .L_447)
.L_447:
        /*000c*/ 	.word	0x00000000
        /*0010*/ 	.short	0x0000
        /*0012*/ 	.short	0x0000
        /*0014*/ 	.byte	0x00, 0xf0, 0xe1, 0x09


	//----- nvinfo : EIATTR_SPARSE_MMA_MASK
	.align		4
.L_448:
        /*0018*/ 	.byte	0x03, 0x50
        /*001a*/ 	.short	0x0000


	//----- nvinfo : EIATTR_MAXREG_COUNT
	.align		4
        /*001c*/ 	.byte	0x03, 0x1b
        /*001e*/ 	.short	0x00ff


	//----- nvinfo : EIATTR_MERCURY_ISA_VERSION
	.align		4
        /*0020*/ 	.byte	0x03, 0x5f
        /*0022*/ 	.short	0x0101


	//----- nvinfo : EIATTR_VRC_CTA_INIT_COUNT
	.align		4
        /*0024*/ 	.byte	0x02, 0x4a
	.zero		1
	.zero		1


	//----- nvinfo : EIATTR_EXIT_INSTR_OFFSETS
	.align		4
        /*0028*/ 	.byte	0x04, 0x1c
        /*002a*/ 	.short	(.L_450 - .L_449)


	//   ....[0]....
.L_449:
        /*002c*/ 	.word	0x00000010


	//----- nvinfo : EIATTR_MAX_THREADS
	.align		4
.L_450:
        /*0030*/ 	.byte	0x04, 0x05
        /*0032*/ 	.short	(.L_452 - .L_451)
.L_451:
        /*0034*/ 	.word	0x00000100
        /*0038*/ 	.word	0x00000001
        /*003c*/ 	.word	0x00000001


	//----- nvinfo : EIATTR_CBANK_PARAM_SIZE
	.align		4
.L_452:
        /*0040*/ 	.byte	0x03, 0x19
        /*0042*/ 	.short	0x0278


	//----- nvinfo : EIATTR_PARAM_CBANK
	.align		4
        /*0044*/ 	.byte	0x04, 0x0a
        /*0046*/ 	.short	(.L_454 - .L_453)
	.align		4
.L_453:
        /*0048*/ 	.word	index@(.nv.constant0._ZN7cutlass13device_kernelIN5flash19enable_sm80_to_sm89INS1_16FlashAttnBwdSm80INS1_25CollectiveMainloopBwdSm80ILi1ELi1EN4cute5tupleIJNS5_1CILi64EEES8_NS7_ILi256EEEEEENS_6half_tEfNS_4arch4Sm80ELb0ELb1ELb1ELb0ELb0ELb0ELb0ELb0ELi2ELi4ELi2ELi2ELb0EEENS1_24CollectiveEpilogueBwdGQAISA_fSD_Li256ELb0ELb0EEENS1_19SingleTileSchedulerILb0ELb0ELb0ELi64EEEEEEEEEvNT_6ParamsE)
        /*004c*/ 	.short	0x0380
        /*004e*/ 	.short	0x0278


	//----- nvinfo : EIATTR_SW_WAR
	.align		4
.L_454:
        /*0050*/ 	.byte	0x04, 0x36
        /*0052*/ 	.short	(.L_456 - .L_455)
.L_455:
        /*0054*/ 	.word	0x00000008
.L_456:


//--------------------- .nv.info._ZN7cutlass13device_kernelIN5flash19enable_sm80_to_sm89INS1_16FlashAttnBwdSm80INS1_25CollectiveMainloopBwdSm80ILi1ELi1EN4cute5tupleIJNS5_1CILi64EEES8_NS7_ILi256EEEEEENS_6half_tEfNS_4arch4Sm80ELb0ELb1ELb1ELb1ELb0ELb0ELb0ELb0ELi2ELi4ELi2ELi2ELb0EEENS1_21CollectiveEpilogueBwdISA_SB_SD_Li256ELb1ELb0ELi4EEENS1_19SingleTileSchedulerILb1ELb0ELb0ELi64EEEEEEEEEvNT_6ParamsE --------------------------
	.section	.nv.info._ZN7cutlass13device_kernelIN5flash19enable_sm80_to_sm89INS1_16FlashAttnBwdSm80INS1_25CollectiveMainloopBwdSm80ILi1ELi1EN4cute5tupleIJNS5_1CILi64EEES8_NS7_ILi256EEEEEENS_6half_tEfNS_4arch4Sm80ELb0ELb1ELb1ELb1ELb0ELb0ELb0ELb0ELi2ELi4ELi2ELi2ELb0EEENS1_21CollectiveEpilogueBwdISA_SB_SD_Li256ELb1ELb0ELi4EEENS1_19SingleTileSchedulerILb1ELb0ELb0ELi64EEEEEEEEEvNT_6ParamsE,"",@"SHT_CUDA_INFO"
	.sectionflags	@""
	.align	4


	//----- nvinfo : EIATTR_CUDA_API_VERSION
	.align		4
        /*0000*/ 	.byte	0x04, 0x37
        /*0002*/ 	.short	(.L_458 - .L_457)
.L_457:
        /*0004*/ 	.word	0x00000082


	//----- nvinfo : EIATTR_KPARAM_INFO
	.align		4
.L_458:
        /*0008*/ 	.byte	0x04, 0x17
        /*000a*/ 	.short	(.L_460 - .L_459)
.L_459:
        /*000c*/ 	.word	0x00000000
        /*0010*/ 	.short	0x0000
        /*0012*/ 	.short	0x0000
        /*0014*/ 	.byte	0x00, 0xf0, 0xc1, 0x09


	//----- nvinfo : EIATTR_SPARSE_MMA_MASK
	.align		4
.L_460:
        /*0018*/ 	.byte	0x03, 0x50
        /*001a*/ 	.short	0x0000


	//----- nvinfo : EIATTR_MAXREG_COUNT
	.align		4
        /*001c*/ 	.byte	0x03, 0x1b
        /*001e*/ 	.short	0x00ff


	//----- nvinfo : EIATTR_MERCURY_ISA_VERSION
	.align		4
        /*0020*/ 	.byte	0x03, 0x5f
        /*0022*/ 	.short	0x0101


	//----- nvinfo : EIATTR_VRC_CTA_INIT_COUNT
	.align		4
        /*0024*/ 	.byte	0x02, 0x4a
	.zero		1
	.zero		1


	//----- nvinfo : EIATTR_EXIT_INSTR_OFFSETS
	.align		4
        /*0028*/ 	.byte	0x04, 0x1c
        /*002a*/ 	.short	(.L_462 - .L_461)


	//   ....[0]....
.L_461:
        /*002c*/ 	.word	0x00000010


	//----- nvinfo : EIATTR_MAX_THREADS
	.align		4
.L_462:
        /*0030*/ 	.byte	0x04, 0x05
        /*0032*/ 	.short	(.L_464 - .L_463)
.L_463:
        /*0034*/ 	.word	0x00000100
        /*0038*/ 	.word	0x00000001
        /*003c*/ 	.word	0x00000001


	//----- nvinfo : EIATTR_CBANK_PARAM_SIZE
	.align		4
.L_464:
        /*0040*/ 	.byte	0x03, 0x19
        /*0042*/ 	.short	0x0270


	//----- nvinfo : EIATTR_PARAM_CBANK
	.align		4
        /*0044*/ 	.byte	0x04, 0x0a
        /*0046*/ 	.short	(.L_466 - .L_465)
	.align		4
.L_465:
        /*0048*/ 	.word	index@(.nv.constant0._ZN7cutlass13device_kernelIN5flash19enable_sm80_to_sm89INS1_16FlashAttnBwdSm80INS1_25CollectiveMainloopBwdSm80ILi1ELi1EN4cute5tupleIJNS5_1CILi64EEES8_NS7_ILi256EEEEEENS_6half_tEfNS_4arch4Sm80ELb0ELb1ELb1ELb1ELb0ELb0ELb0ELb0ELi2ELi4ELi2ELi2ELb0EEENS1_21CollectiveEpilogueBwdISA_SB_SD_Li256ELb1ELb0ELi4EEENS1_19SingleTileSchedulerILb1ELb0ELb0ELi64EEEEEEEEEvNT_6ParamsE)
        /*004c*/ 	.short	0x0380
        /*004e*/ 	.short	0x0270


	//----- nvinfo : EIATTR_SW_WAR
	.align		4
.L_466:
        /*0050*/ 	.byte	0x04, 0x36
        /*0052*/ 	.short	(.L_468 - .L_467)
.L_467:
        /*0054*/ 	.word	0x00000008
.L_468:


//--------------------- .nv.info._ZN7cutlass13device_kernelIN5flash19enable_sm80_to_sm89INS1_16FlashAttnBwdSm80INS1_25CollectiveMainloopBwdSm80ILi1ELi1EN4cute5tupleIJNS5_1CILi64EEES8_NS7_ILi256EEEEEENS_6half_tEfNS_4arch4Sm80ELb0ELb1ELb1ELb1ELb0ELb0ELb0ELb0ELi2ELi4ELi2ELi2ELb0EEENS1_24CollectiveEpilogueBwdGQAISA_fSD_Li256ELb1ELb0EEENS1_19SingleTileSchedulerILb1ELb0ELb0ELi64EEEEEEEEEvNT_6ParamsE --------------------------
	.section	.nv.info._ZN7cutlass13device_kernelIN5flash19enable_sm80_to_sm89INS1_16FlashAttnBwdSm80INS1_25CollectiveMainloopBwdSm80ILi1ELi1EN4cute5tupleIJNS5_1CILi64EEES8_NS7_ILi256EEEEEENS_6half_tEfNS_4arch4Sm80ELb0ELb1ELb1ELb1ELb0ELb0ELb0ELb0ELi2ELi4ELi2ELi2ELb0EEENS1_24CollectiveEpilogueBwdGQAISA_fSD_Li256ELb1ELb0EEENS1_19SingleTileSchedulerILb1ELb0ELb0ELi64EEEEEEEEEvNT_6ParamsE,"",@"SHT_CUDA_INFO"
	.sectionflags	@""
	.align	4


	//----- nvinfo : EIATTR_CUDA_API_VERSION
	.align		4
        /*0000*/ 	.byte	0x04, 0x37
        /*0002*/ 	.short	(.L_470 - .L_469)
.L_469:
        /*0004*/ 	.word	0x00000082


	//----- nvinfo : EIATTR_KPARAM_INFO
	.align		4
.L_470:
        /*0008*/ 	.byte	0x04, 0x17
        /*000a*/ 	.short	(.L_472 - .L_471)
.L_471:
        /*000c*/ 	.word	0x00000000
        /*0010*/ 	.short	0x0000
        /*0012*/ 	.short	0x0000
        /*0014*/ 	.byte	0x00, 0xf0, 0xe1, 0x09


	//----- nvinfo : EIATTR_SPARSE_MMA_MASK
	.align		4
.L_472:
        /*0018*/ 	.byte	0x03, 0x50
        /*001a*/ 	.short	0x0000


	//----- nvinfo : EIATTR_MAXREG_COUNT
	.align		4
        /*001c*/ 	.byte	0x03, 0x1b
        /*001e*/ 	.short	0x00ff


	//----- nvinfo : EIATTR_MERCURY_ISA_VERSION
	.align		4
        /*0020*/ 	.byte	0x03, 0x5f
        /*0022*/ 	.short	0x0101


	//----- nvinfo : EIATTR_VRC_CTA_INIT_COUNT
	.align		4
        /*0024*/ 	.byte	0x02, 0x4a
	.zero		1
	.zero		1


	//----- nvinfo : EIATTR_EXIT_INSTR_OFFSETS
	.align		4
        /*0028*/ 	.byte	0x04, 0x1c
        /*002a*/ 	.short	(.L_474 - .L_473)


	//   ....[0]....
.L_473:
        /*002c*/ 	.word	0x00000010


	//----- nvinfo : EIATTR_MAX_THREADS
	.align		4
.L_474:
        /*0030*/ 	.byte	0x04, 0x05
        /*0032*/ 	.short	(.L_476 - .L_475)
.L_475:
        /*0034*/ 	.word	0x00000100
        /*0038*/ 	.word	0x00000001
        /*003c*/ 	.word	0x00000001


	//----- nvinfo : EIATTR_CBANK_PARAM_SIZE
	.align		4
.L_476:
        /*0040*/ 	.byte	0x03, 0x19
        /*0042*/ 	.short	0x0278


	//----- nvinfo : EIATTR_PARAM_CBANK
	.align		4
        /*0044*/ 	.byte	0x04, 0x0a
        /*0046*/ 	.short	(.L_478 - .L_477)
	.align		4
.L_477:
        /*0048*/ 	.word	index@(.nv.constant0._ZN7cutlass13device_kernelIN5flash19enable_sm80_to_sm89INS1_16FlashAttnBwdSm80INS1_25CollectiveMainloopBwdSm80ILi1ELi1EN4cute5tupleIJNS5_1CILi64EEES8_NS7_ILi256EEEEEENS_6half_tEfNS_4arch4Sm80ELb0ELb1ELb1ELb1ELb0ELb0ELb0ELb0ELi2ELi4ELi2ELi2ELb0EEENS1_24CollectiveEpilogueBwdGQAISA_fSD_Li256ELb1ELb0EEENS1_19SingleTileSchedulerILb1ELb0ELb0ELi64EEEEEEEEEvNT_6ParamsE)
        /*004c*/ 	.short	0x0380
        /*004e*/ 	.short	0x0278


	//----- nvinfo : EIATTR_SW_WAR
	.align		4
.L_478:
        /*0050*/ 	.byte	0x04, 0x36
        /*0052*/ 	.short	(.L_480 - .L_479)
.L_479:
        /*0054*/ 	.word	0x00000008
.L_480:


//--------------------- .nv.info._ZN7cutlass13device_kernelIN5flash19enable_sm80_to_sm89INS1_16FlashAttnBwdSm80INS1_25CollectiveMainloopBwdSm80ILi1ELi1EN4cute5tupleIJNS5_1CILi64EEES8_NS7_ILi256EEEEEENS_6half_tEfNS_4arch4Sm80ELb1ELb0ELb1ELb0ELb0ELb0ELb0ELb0ELi2ELi4ELi2ELi2ELb0EEENS1_21CollectiveEpilogueBwdISA_SB_SD_Li256ELb0ELb0ELi4EEENS1_25SingleTileBwdLPTSchedulerILb0ELi64ELb0EEEEEEEEEvNT_6ParamsE --------------------------
	.section	.nv.info._ZN7cutlass13device_kernelIN5flash19enable_sm80_to_sm89INS1_16FlashAttnBwdSm80INS1_25CollectiveMainloopBwdSm80ILi1ELi1EN4cute5tupleIJNS5_1CILi64EEES8_NS7_ILi256EEEEEENS_6half_tEfNS_4arch4Sm80ELb1ELb0ELb1ELb0ELb0ELb0ELb0ELb0ELi2ELi4ELi2ELi2ELb0EEENS1_21CollectiveEpilogueBwdISA_SB_SD_Li256ELb0ELb0ELi4EEENS1_25SingleTileBwdLPTSchedulerILb0ELi64ELb0EEEEEEEEEvNT_6ParamsE,"",@"SHT_CUDA_INFO"
	.sectionflags	@""
	.align	4


	//----- nvinfo : EIATTR_CUDA_API_VERSION
	.align		4
        /*0000*/ 	.byte	0x04, 0x37
        /*0002*/ 	.short	(.L_482 - .L_481)
.L_481:
        /*0004*/ 	.word	0x00000082


	//----- nvinfo : EIATTR_KPARAM_INFO
	.align		4
.L_482:
        /*0008*/ 	.byte	0x04, 0x17
        /*000a*/ 	.short	(.L_484 - .L_483)
.L_483:
        /*000c*/ 	.word	0x00000000
        /*0010*/ 	.short	0x0000
        /*0012*/ 	.short	0x0000
        /*0014*/ 	.byte	0x00, 0xf0, 0x21, 0x0a


	//----- nvinfo : EIATTR_SPARSE_MMA_MASK
	.align		4
.L_484:
        /*0018*/ 	.byte	0x03, 0x50
        /*001a*/ 	.short	0x0000


	//----- nvinfo : EIATTR_MAXREG_COUNT
	.align		4
        /*001c*/ 	.byte	0x03, 0x1b
        /*001e*/ 	.short	0x00ff


	//----- nvinfo : EIATTR_MERCURY_ISA_VERSION
	.align		4
        /*0020*/ 	.byte	0x03, 0x5f
        /*0022*/ 	.short	0x0101


	//----- nvinfo : EIATTR_VRC_CTA_INIT_COUNT
	.align		4
        /*0024*/ 	.byte	0x02, 0x4a
	.zero		1
	.zero		1


	//----- nvinfo : EIATTR_EXIT_INSTR_OFFSETS
	.align		4
        /*0028*/ 	.byte	0x04, 0x1c
        /*002a*/ 	.short	(.L_486 - .L_485)


	//   ....[0]....
.L_485:
        /*002c*/ 	.word	0x00000010


	//----- nvinfo : EIATTR_MAX_THREADS
	.align		4
.L_486:
        /*0030*/ 	.byte	0x04, 0x05
        /*0032*/ 	.short	(.L_488 - .L_487)
.L_487:
        /*0034*/ 	.word	0x00000100
        /*0038*/ 	.word	0x00000001
        /*003c*/ 	.word	0x00000001


	//----- nvinfo : EIATTR_CBANK_PARAM_SIZE
	.align		4
.L_488:
        /*0040*/ 	.byte	0x03, 0x19
        /*0042*/ 	.short	0x0288


	//----- nvinfo : EIATTR_PARAM_CBANK
	.align		4
        /*0044*/ 	.byte	0x04, 0x0a
        /*0046*/ 	.short	(.L_490 - .L_489)
	.align		4
.L_489:
        /*0048*/ 	.word	index@(.nv.constant0._ZN7cutlass13device_kernelIN5flash19enable_sm80_to_sm89INS1_16FlashAttnBwdSm80INS1_25CollectiveMainloopBwdSm80ILi1ELi1EN4cute5tupleIJNS5_1CILi64EEES8_NS7_ILi256EEEEEENS_6half_tEfNS_4arch4Sm80ELb1ELb0ELb1ELb0ELb0ELb0ELb0ELb0ELi2ELi4ELi2ELi2ELb0EEENS1_21CollectiveEpilogueBwdISA_SB_SD_Li256ELb0ELb0ELi4EEENS1_25SingleTileBwdLPTSchedulerILb0ELi64ELb0EEEEEEEEEvNT_6ParamsE)
        /*004c*/ 	.short	0x0380
        /*004e*/ 	.short	0x0288


	//----- nvinfo : EIATTR_SW_WAR
	.align		4
.L_490:
        /*0050*/ 	.byte	0x04, 0x36
        /*0052*/ 	.short	(.L_492 - .L_491)
.L_491:
        /*0054*/ 	.word	0x00000008
.L_492:


//--------------------- .nv.info._ZN7cutlass13device_kernelIN5flash19enable_sm80_to_sm89INS1_16FlashAttnBwdSm80INS1_25CollectiveMainloopBwdSm80ILi1ELi1EN4cute5tupleIJNS5_1CILi64EEES8_NS7_ILi256EEEEEENS_6half_tEfNS_4arch4Sm80ELb1ELb0ELb1ELb0ELb0ELb0ELb0ELb0ELi2ELi4ELi2ELi2ELb0EEENS1_24CollectiveEpilogueBwdGQAISA_fSD_Li256ELb0ELb0EEENS1_25SingleTileBwdLPTSchedulerILb0ELi64ELb0EEEEEEEEEvNT_6ParamsE --------------------------
	.section	.nv.info._ZN7cutlass13device_kernelIN5flash19enable_sm80_to_sm89INS1_16FlashAttnBwdSm80INS1_25CollectiveMainloopBwdSm80ILi1ELi1EN4cute5tupleIJNS5_1CILi64EEES8_NS7_ILi256EEEEEENS_6half_tEfNS_4arch4Sm80ELb1ELb0ELb1ELb0ELb0ELb0ELb0ELb0ELi2ELi4ELi2ELi2ELb0EEENS1_24CollectiveEpilogueBwdGQAISA_fSD_Li256ELb0ELb0EEENS1_25SingleTileBwdLPTSchedulerILb0ELi64ELb0EEEEEEEEEvNT_6ParamsE,"",@"SHT_CUDA_INFO"
	.sectionflags	@""
	.align	4


	//----- nvinfo : EIATTR_CUDA_API_VERSION
	.align		4
        /*0000*/ 	.byte	0x04, 0x37
        /*0002*/ 	.short	(.L_494 - .L_493)
.L_493:
        /*0004*/ 	.word	0x00000082


	//----- nvinfo : EIATTR_KPARAM_INFO
	.align		4
.L_494:
        /*0008*/ 	.byte	0x04, 0x17
        /*000a*/ 	.short	(.L_496 - .L_495)
.L_495:
        /*000c*/ 	.word	0x00000000
        /*0010*/ 	.short	0x0000
        /*0012*/ 	.short	0x0000
        /*0014*/ 	.byte	0x00, 0xf0, 0x41, 0x0a


	//----- nvinfo : EIATTR_SPARSE_MMA_MASK
	.align		4
.L_496:
        /*0018*/ 	.byte	0x03, 0x50
        /*001a*/ 	.short	0x0000


	//----- nvinfo : EIATTR_MAXREG_COUNT
	.align		4
        /*001c*/ 	.byte	0x03, 0x1b
        /*001e*/ 	.short	0x00ff


	//----- nvinfo : EIATTR_MERCURY_ISA_VERSION
	.align		4
        /*0020*/ 	.byte	0x03, 0x5f
        /*0022*/ 	.short	0x0101


	//----- nvinfo : EIATTR_VRC_CTA_INIT_COUNT
	.align		4
        /*0024*/ 	.byte	0x02, 0x4a
	.zero		1
	.zero		1


	//----- nvinfo : EIATTR_EXIT_INSTR_OFFSETS
	.align		4
        /*0028*/ 	.byte	0x04, 0x1c
        /*002a*/ 	.short	(.L_498 - .L_497)


	//   ....[0]....
.L_497:
        /*002c*/ 	.word	0x00000010


	//----- nvinfo : EIATTR_MAX_THREADS
	.align		4
.L_498:
        /*0030*/ 	.byte	0x04, 0x05
        /*0032*/ 	.short	(.L_500 - .L_499)
.L_499:
        /*0034*/ 	.word	0x00000100
        /*0038*/ 	.word	0x00000001
        /*003c*/ 	.word	0x00000001


	//----- nvinfo : EIATTR_CBANK_PARAM_SIZE
	.align		4
.L_500:
        /*0040*/ 	.byte	0x03, 0x19
        /*0042*/ 	.short	0x0290


	//----- nvinfo : EIATTR_PARAM_CBANK
	.align		4
        /*0044*/ 	.byte	0x04, 0x0a
        /*0046*/ 	.short	(.L_502 - .L_501)
	.align		4
.L_501:
        /*0048*/ 	.word	index@(.nv.constant0._ZN7cutlass13device_kernelIN5flash19enable_sm80_to_sm89INS1_16FlashAttnBwdSm80INS1_25CollectiveMainloopBwdSm80ILi1ELi1EN4cute5tupleIJNS5_1CILi64EEES8_NS7_ILi256EEEEEENS_6half_tEfNS_4arch4Sm80ELb1ELb0ELb1ELb0ELb0ELb0ELb0ELb0ELi2ELi4ELi2ELi2ELb0EEENS1_24CollectiveEpilogueBwdGQAISA_fSD_Li256ELb0ELb0EEENS1_25SingleTileBwdLPTSchedulerILb0ELi64ELb0EEEEEEEEEvNT_6ParamsE)
        /*004c*/ 	.short	0x0380
        /*004e*/ 	.short	0x0290


	//----- nvinfo : EIATTR_SW_WAR
	.align		4
.L_502:
        /*0050*/ 	.byte	0x04, 0x36
        /*0052*/ 	.short	(.L_504 - .L_503)
.L_503:
        /*0054*/ 	.word	0x00000008
.L_504:


//--------------------- .nv.info._ZN7cutlass13device_kernelIN5flash22FlashAttnBwdPreprocessIN4cute5tupleIJNS3_1CILi64EEENS5_ILi256EEEEEENS_6half_tEfNS_4arch4Sm80ELb1ELb0EEEEEvNT_6ParamsE --------------------------
	.section	.nv.info._ZN7cutlass13device_kernelIN5flash22FlashAttnBwdPreprocessIN4cute5tupleIJNS3_1CILi64EEENS5_ILi256EEEEEENS_6half_tEfNS_4arch4Sm80ELb1ELb0EEEEEvNT_6ParamsE,"",@"SHT_CUDA_INFO"
	.sectionflags	@""
	.align	4


	//----- nvinfo : EIATTR_CUDA_API_VERSION
	.align		4
        /*0000*/ 	.byte	0x04, 0x37
        /*0002*/ 	.short	(.L_506 - .L_505)
.L_505:
        /*0004*/ 	.word	0x00000082


	//----- nvinfo : EIATTR_KPARAM_INFO
	.align		4
.L_506:
        /*0008*/ 	.byte	0x04, 0x17
        /*000a*/ 	.short	(.L_508 - .L_507)
.L_507:
        /*000c*/ 	.word	0x00000000
        /*0010*/ 	.short	0x0000
        /*0012*/ 	.short	0x0000
        /*0014*/ 	.byte	0x00, 0xf0, 0xc1, 0x03


	//----- nvinfo : EIATTR_SPARSE_MMA_MASK
	.align		4
.L_508:
        /*0018*/ 	.byte	0x03, 0x50
        /*001a*/ 	.short	0x0000


	//----- nvinfo : EIATTR_MAXREG_COUNT
	.align		4
        /*001c*/ 	.byte	0x03, 0x1b
        /*001e*/ 	.short	0x0080


	//----- nvinfo : EIATTR_MERCURY_ISA_VERSION
	.align		4
        /*0020*/ 	.byte	0x03, 0x5f
        /*0022*/ 	.short	0x0101


	//----- nvinfo : EIATTR_COOP_GROUP_MASK_REGIDS
	.align		4
        /*0024*/ 	.byte	0x04, 0x29
        /*0026*/ 	.short	(.L_510 - .L_509)


	//   ....[0]....
.L_509:
        /*0028*/ 	.word	0xffffffff


	//   ....[1]....
        /*002c*/ 	.word	0xffffffff


	//   ....[2]....
        /*0030*/ 	.word	0xffffffff


	//   ....[3]....
        /*0034*/ 	.word	0xffffffff


	//   ....[4]....
        /*0038*/ 	.word	0xffffffff


	//   ....[5]....
        /*003c*/ 	.word	0xffffffff


	//   ....[6]....
        /*0040*/ 	.word	0xffffffff


	//   ....[7]....
        /*0044*/ 	.word	0xffffffff


	//   ....[8]....
        /*0048*/ 	.word	0xffffffff


	//   ....[9]....
        /*004c*/ 	.word	0xffffffff


	//   ....[10]....
        /*0050*/ 	.word	0xffffffff


	//   ....[11]....
        /*0054*/ 	.word	0xffffffff


	//   ....[12]....
        /*0058*/ 	.word	0xffffffff


	//   ....[13]....
        /*005c*/ 	.word	0xffffffff


	//   ....[14]....
        /*0060*/ 	.word	0xffffffff


	//   ....[15]....
        /*0064*/ 	.word	0xffffffff


	//----- nvinfo : EIATTR_COOP_GROUP_INSTR_OFFSETS
	.align		4
.L_510:
        /*0068*/ 	.byte	0x04, 0x28
        /*006a*/ 	.short	(.L_512 - .L_511)


	//   ....[0]....
.L_511:
        /*006c*/ 	.word	0x00001a90


	//   ....[1]....
        /*0070*/ 	.word	0x00001ab0


	//   ....[2]....
        /*0074*/ 	.word	0x00001ac0


	//   ....[3]....
        /*0078*/ 	.word	0x00001ad0


	//   ....[4]....
        /*007c*/ 	.word	0x00001b00


	//   ....[5]....
        /*0080*/ 	.word	0x00001b20


	//   ....[6]....
        /*0084*/ 	.word	0x00001b40


	//   ....[7]....
        /*0088*/ 	.word	0x00001b50


	//   ....[8]....
        /*008c*/ 	.word	0x00001b80


	//   ....[9]....
        /*0090*/ 	.word	0x00001ba0


	//   ....[10]....
        /*0094*/ 	.word	0x00001bc0


	//   ....[11]....
        /*0098*/ 	.word	0x00001bd0


	//   ....[12]....
        /*009c*/ 	.word	0x00001c00


	//   ....[13]....
        /*00a0*/ 	.word	0x00001c30


	//   ....[14]....
        /*00a4*/ 	.word	0x00001c60


	//   ....[15]....
        /*00a8*/ 	.word	0x00001c70


	//----- nvinfo : EIATTR_VRC_CTA_INIT_COUNT
	.align		4
.L_512:
        /*00ac*/ 	.byte	0x02, 0x4a
	.zero		1
	.zero		1


	//----- nvinfo : EIATTR_EXIT_INSTR_OFFSETS
	.align		4
        /*00b0*/ 	.byte	0x04, 0x1c
        /*00b2*/ 	.short	(.L_514 - .L_513)


	//   ....[0]....
.L_513:
        /*00b4*/ 	.word	0x00002270


	//   ....[1]....
        /*00b8*/ 	.word	0x000022f0


	//----- nvinfo : EIATTR_MAX_THREADS
	.align		4
.L_514:
        /*00bc*/ 	.byte	0x04, 0x05
        /*00be*/ 	.short	(.L_516 - .L_515)
.L_515:
        /*00c0*/ 	.word	0x00000100
        /*00c4*/ 	.word	0x00000001
        /*00c8*/ 	.word	0x00000001


	//----- nvinfo : EIATTR_CRS_STACK_SIZE
	.align		4
.L_516:
        /*00cc*/ 	.byte	0x04, 0x1e
        /*00ce*/ 	.short	(.L_518 - .L_517)
.L_517:
        /*00d0*/ 	.word	0x00000000


	//----- nvinfo : EIATTR_CBANK_PARAM_SIZE
	.align		4
.L_518:
        /*00d4*/ 	.byte	0x03, 0x19
        /*00d6*/ 	.short	0x00f0


	//----- nvinfo : EIATTR_PARAM_CBANK
	.align		4
        /*00d8*/ 	.byte	0x04, 0x0a
        /*00da*/ 	.short	(.L_520 - .L_519)
	.align		4
.L_519:
        /*00dc*/ 	.word	index@(.nv.constant0._ZN7cutlass13device_kernelIN5flash22FlashAttnBwdPreprocessIN4cute5tupleIJNS3_1CILi64EEENS5_ILi256EEEEEENS_6half_tEfNS_4arch4Sm80ELb1ELb0EEEEEvNT_6ParamsE)
        /*00e0*/ 	.short	0x0380
        /*00e2*/ 	.short	0x00f0


	//----- nvinfo : EIATTR_SW_WAR
	.align		4
.L_520:
        /*00e4*/ 	.byte	0x04, 0x36
        /*00e6*/ 	.short	(.L_522 - .L_521)
.L_521:
        /*00e8*/ 	.word	0x00000008
.L_522:


//--------------------- .nv.info._ZN7cutlass13device_kernelIN5flash19enable_sm80_to_sm89INS1_16FlashAttnBwdSm80INS1_25CollectiveMainloopBwdSm80ILi1ELi1EN4cute5tupleIJNS5_1CILi64EEES8_NS7_ILi256EEEEEENS_6half_tEfNS_4arch4Sm80ELb1ELb0ELb1ELb1ELb0ELb0ELb0ELb0ELi2ELi4ELi2ELi2ELb0EEENS1_21CollectiveEpilogueBwdISA_SB_SD_Li256ELb1ELb0ELi4EEENS1_25SingleTileBwdLPTSchedulerILb1ELi64ELb0EEEEEEEEEvNT_6ParamsE --------------------------
	.section	.nv.info._ZN7cutlass13device_kernelIN5flash19enable_sm80_to_sm89INS1_16FlashAttnBwdSm80INS1_25CollectiveMainloopBwdSm80ILi1ELi1EN4cute5tupleIJNS5_1CILi64EEES8_NS7_ILi256EEEEEENS_6half_tEfNS_4arch4Sm80ELb1ELb0ELb1ELb1ELb0ELb0ELb0ELb0ELi2ELi4ELi2ELi2ELb0EEENS1_21CollectiveEpilogueBwdISA_SB_SD_Li256ELb1ELb0ELi4EEENS1_25SingleTileBwdLPTSchedulerILb1ELi64ELb0EEEEEEEEEvNT_6ParamsE,"",@"SHT_CUDA_INFO"
	.sectionflags	@""
	.align	4


	//----- nvinfo : EIATTR_CUDA_API_VERSION
	.align		4
        /*0000*/ 	.byte	0x04, 0x37
        /*0002*/ 	.short	(.L_524 - .L_523)
.L_523:
        /*0004*/ 	.word	0x00000082


	//----- nvinfo : EIATTR_KPARAM_INFO
	.align		4
.L_524:
        /*0008*/ 	.byte	0x04, 0x17
        /*000a*/ 	.short	(.L_526 - .L_525)
.L_525:
        /*000c*/ 	.word	0x00000000
        /*0010*/ 	.short	0x0000
        /*0012*/ 	.short	0x0000
        /*0014*/ 	.byte	0x00, 0xf0, 0x21, 0x0a


	//----- nvinfo : EIATTR_SPARSE_MMA_MASK
	.align		4
.L_526:
        /*0018*/ 	.byte	0x03, 0x50
        /*001a*/ 	.short	0x0000


	//----- nvinfo : EIATTR_MAXREG_COUNT
	.align		4
        /*001c*/ 	.byte	0x03, 0x1b
        /*001e*/ 	.short	0x00ff


	//----- nvinfo : EIATTR_MERCURY_ISA_VERSION
	.align		4
        /*0020*/ 	.byte	0x03, 0x5f
        /*0022*/ 	.short	0x0101


	//----- nvinfo : EIATTR_VRC_CTA_INIT_COUNT
	.align		4
        /*0024*/ 	.byte	0x02, 0x4a
	.zero		1
	.zero		1


	//----- nvinfo : EIATTR_EXIT_INSTR_OFFSETS
	.align		4
        /*0028*/ 	.byte	0x04, 0x1c
        /*002a*/ 	.short	(.L_528 - .L_527)


	//   ....[0]....
.L_527:
        /*002c*/ 	.word	0x00000010


	//----- nvinfo : EIATTR_MAX_THREADS
	.align		4
.L_528:
        /*0030*/ 	.byte	0x04, 0x05
        /*0032*/ 	.short	(.L_530 - .L_529)
.L_529:
        /*0034*/ 	.word	0x00000100
        /*0038*/ 	.word	0x00000001
        /*003c*/ 	.word	0x00000001


	//----- nvinfo : EIATTR_CBANK_PARAM_SIZE
	.align		4
.L_530:
        /*0040*/ 	.byte	0x03, 0x19
        /*0042*/ 	.short	0x0288


	//----- nvinfo : EIATTR_PARAM_CBANK
	.align		4
        /*0044*/ 	.byte	0x04, 0x0a
        /*0046*/ 	.short	(.L_532 - .L_531)
	.align		4
.L_531:
        /*0048*/ 	.word	index@(.nv.constant0._ZN7cutlass13device_kernelIN5flash19enable_sm80_to_sm89INS1_16FlashAttnBwdSm80INS1_25CollectiveMainloopBwdSm80ILi1ELi1EN4cute5tupleIJNS5_1CILi64EEES8_NS7_ILi256EEEEEENS_6half_tEfNS_4arch4Sm80ELb1ELb0ELb1ELb1ELb0ELb0ELb0ELb0ELi2ELi4ELi2ELi2ELb0EEENS1_21CollectiveEpilogueBwdISA_SB_SD_Li256ELb1ELb0ELi4EEENS1_25SingleTileBwdLPTSchedulerILb1ELi64ELb0EEEEEEEEEvNT_6ParamsE)
        /*004c*/ 	.short	0x0380
        /*004e*/ 	.short	0x0288


	//----- nvinfo : EIATTR_SW_WAR
	.align		4
.L_532:
        /*0050*/ 	.byte	0x04, 0x36
        /*0052*/ 	.short	(.L_534 - .L_533)
.L_533:
        /*0054*/ 	.word	0x00000008
.L_534:


//--------------------- .nv.info._ZN7cutlass13device_kernelIN5flash32FlashAttnBwdPostprocessConvertdQIN4cute5tupleIJNS3_1CILi64EEENS5_ILi256EEEEEENS_6half_tEfNS_4arch4Sm80ELi256ENS3_8TiledMMAINS3_8MMA_AtomIJNS3_28SM80_16x8x16_F32F16F16F32_TNEEEENS3_6LayoutINS4_IJNS5_ILi2EEENS5_ILi4EEENS5_ILi1EEEEEENS4_IJSJ_SH_NS5_ILi0EEEEEEEENS4_IJNS5_ILi32EEES6_NS5_ILi16EEEEEEEELb0EEEEEvNT_6ParamsE --------------------------
	.section	.nv.info._ZN7cutlass13device_kernelIN5flash32FlashAttnBwdPostprocessConvertdQIN4cute5tupleIJNS3_1CILi64EEENS5_ILi256EEEEEENS_6half_tEfNS_4arch4Sm80ELi256ENS3_8TiledMMAINS3_8MMA_AtomIJNS3_28SM80_16x8x16_F32F16F16F32_TNEEEENS3_6LayoutINS4_IJNS5_ILi2EEENS5_ILi4EEENS5_ILi1EEEEEENS4_IJSJ_SH_NS5_ILi0EEEEEEEENS4_IJNS5_ILi32EEES6_NS5_ILi16EEEEEEEELb0EEEEEvNT_6ParamsE,"",@"SHT_CUDA_INFO"
	.sectionflags	@""
	.align	4


	//----- nvinfo : EIATTR_CUDA_API_VERSION
	.align		4
        /*0000*/ 	.byte	0x04, 0x37
        /*0002*/ 	.short	(.L_536 - .L_535)
.L_535:
        /*0004*/ 	.word	0x00000082


	//----- nvinfo : EIATTR_KPARAM_INFO
	.align		4
.L_536:
        /*0008*/ 	.byte	0x04, 0x17
        /*000a*/ 	.short	(.L_538 - .L_537)
.L_537:
        /*000c*/ 	.word	0x00000000
        /*0010*/ 	.short	0x0000
        /*0012*/ 	.short	0x0000
        /*0014*/ 	.byte	0x00, 0xf0, 0xc1, 0x01


	//----- nvinfo : EIATTR_SPARSE_MMA_MASK
	.align		4
.L_538:
        /*0018*/ 	.byte	0x03, 0x50
        /*001a*/ 	.short	0x0000


	//----- nvinfo : EIATTR_MAXREG_COUNT
	.align		4
        /*001c*/ 	.byte	0x03, 0x1b
        /*001e*/ 	.short	0x0080


	//----- nvinfo : EIATTR_NUM_BARRIERS
	.align		4
        /*0020*/ 	.byte	0x02, 0x4c
        /*0022*/ 	.byte	0x01
	.zero		1


	//----- nvinfo : EIATTR_MERCURY_ISA_VERSION
	.align		4
        /*0024*/ 	.byte	0x03, 0x5f
        /*0026*/ 	.short	0x0101


	//----- nvinfo : EIATTR_VRC_CTA_INIT_COUNT
	.align		4
        /*0028*/ 	.byte	0x02, 0x4a
	.zero		1
	.zero		1


	//----- nvinfo : EIATTR_EXIT_INSTR_OFFSETS
	.align		4
        /*002c*/ 	.byte	0x04, 0x1c
        /*002e*/ 	.short	(.L_540 - .L_539)


	//   ....[0]....
.L_539:
        /*0030*/ 	.word	0x00000280


	//   ....[1]....
        /*0034*/ 	.word	0x00001cc0


	//   ....[2]....
        /*0038*/ 	.word	0x00001da0


	//----- nvinfo : EIATTR_MAX_THREADS
	.align		4
.L_540:
        /*003c*/ 	.byte	0x04, 0x05
        /*003e*/ 	.short	(.L_542 - .L_541)
.L_541:
        /*0040*/ 	.word	0x00000100
        /*0044*/ 	.word	0x00000001
        /*0048*/ 	.word	0x00000001


	//----- nvinfo : EIATTR_CRS_STACK_SIZE
	.align		4
.L_542:
        /*004c*/ 	.byte	0x04, 0x1e
        /*004e*/ 	.short	(.L_544 - .L_543)
.L_543:
        /*0050*/ 	.word	0x00000000


	//----- nvinfo : EIATTR_CBANK_PARAM_SIZE
	.align		4
.L_544:
        /*0054*/ 	.byte	0x03, 0x19
        /*0056*/ 	.short	0x0070


	//----- nvinfo : EIATTR_PARAM_CBANK
	.align		4
        /*0058*/ 	.byte	0x04, 0x0a
        /*005a*/ 	.short	(.L_546 - .L_545)
	.align		4
.L_545:
        /*005c*/ 	.word	index@(.nv.constant0._ZN7cutlass13device_kernelIN5flash32FlashAttnBwdPostprocessConvertdQIN4cute5tupleIJNS3_1CILi64EEENS5_ILi256EEEEEENS_6half_tEfNS_4arch4Sm80ELi256ENS3_8TiledMMAINS3_8MMA_AtomIJNS3_28SM80_16x8x16_F32F16F16F32_TNEEEENS3_6LayoutINS4_IJNS5_ILi2EEENS5_ILi4EEENS5_ILi1EEEEEENS4_IJSJ_SH_NS5_ILi0EEEEEEEENS4_IJNS5_ILi32EEES6_NS5_ILi16EEEEEEEELb0EEEEEvNT_6ParamsE)
        /*0060*/ 	.short	0x0380
        /*0062*/ 	.short	0x0070


	//----- nvinfo : EIATTR_SW_WAR
	.align		4
.L_546:
        /*0064*/ 	.byte	0x04, 0x36
        /*0066*/ 	.short	(.L_548 - .L_547)
.L_547:
        /*0068*/ 	.word	0x00000008
.L_548:


//--------------------- .nv.info._ZN7cutlass13device_kernelIN5flash19enable_sm80_to_sm89INS1_16FlashAttnBwdSm80INS1_25CollectiveMainloopBwdSm80ILi1ELi1EN4cute5tupleIJNS5_1CILi64EEES8_NS7_ILi256EEEEEENS_6half_tEfNS_4arch4Sm80ELb1ELb0ELb1ELb1ELb0ELb0ELb0ELb0ELi2ELi4ELi2ELi2ELb0EEENS1_24CollectiveEpilogueBwdGQAISA_fSD_Li256ELb1ELb0EEENS1_25SingleTileBwdLPTSchedulerILb1ELi64ELb0EEEEEEEEEvNT_6ParamsE --------------------------
	.section	.nv.info._ZN7cutlass13device_kernelIN5flash19enable_sm80_to_sm89INS1_16FlashAttnBwdSm80INS1_25CollectiveMainloopBwdSm80ILi1ELi1EN4cute5tupleIJNS5_1CILi64EEES8_NS7_ILi256EEEEEENS_6half_tEfNS_4arch4Sm80ELb1ELb0ELb1ELb1ELb0ELb0ELb0ELb0ELi2ELi4ELi2ELi2ELb0EEENS1_24CollectiveEpilogueBwdGQAISA_fSD_Li256ELb1ELb0EEENS1_25SingleTileBwdLPTSchedulerILb1ELi64ELb0EEEEEEEEEvNT_6ParamsE,"",@"SHT_CUDA_INFO"
	.sectionflags	@""
	.align	4


	//----- nvinfo : EIATTR_CUDA_API_VERSION
	.align		4
        /*0000*/ 	.byte	0x04, 0x37
        /*0002*/ 	.short	(.L_550 - .L_549)
.L_549:
        /*0004*/ 	.word	0x00000082


	//----- nvinfo : EIATTR_KPARAM_INFO
	.align		4
.L_550:
        /*0008*/ 	.byte	0x04, 0x17
        /*000a*/ 	.short	(.L_552 - .L_551)
.L_551:
        /*000c*/ 	.word	0x00000000
        /*0010*/ 	.short	0x0000
        /*0012*/ 	.short	0x0000
        /*0014*/ 	.byte	0x00, 0xf0, 0x41, 0x0a


	//----- nvinfo : EIATTR_SPARSE_MMA_MASK
	.align		4
.L_552:
        /*0018*/ 	.byte	0x03, 0x50
        /*001a*/ 	.short	0x0000


	//----- nvinfo : EIATTR_MAXREG_COUNT
	.align		4
        /*001c*/ 	.byte	0x03, 0x1b
        /*001e*/ 	.short	0x00ff


	//----- nvinfo : EIATTR_MERCURY_ISA_VERSION
	.align		4
        /*0020*/ 	.byte	0x03, 0x5f
        /*0022*/ 	.short	0x0101


	//----- nvinfo : EIATTR_VRC_CTA_INIT_COUNT
	.align		4
        /*0024*/ 	.byte	0x02, 0x4a
	.zero		1
	.zero		1


	//----- nvinfo : EIATTR_EXIT_INSTR_OFFSETS
	.align		4
        /*0028*/ 	.byte	0x04, 0x1c
        /*002a*/ 	.short	(.L_554 - .L_553)


	//   ....[0]....
.L_553:
        /*002c*/ 	.word	0x00000010


	//----- nvinfo : EIATTR_MAX_THREADS
	.align		4
.L_554:
        /*0030*/ 	.byte	0x04, 0x05
        /*0032*/ 	.short	(.L_556 - .L_555)
.L_555:
        /*0034*/ 	.word	0x00000100
        /*0038*/ 	.word	0x00000001
        /*003c*/ 	.word	0x00000001


	//----- nvinfo : EIATTR_CBANK_PARAM_SIZE
	.align		4
.L_556:
        /*0040*/ 	.byte	0x03, 0x19
        /*0042*/ 	.short	0x0290


	//----- nvinfo : EIATTR_PARAM_CBANK
	.align		4
        /*0044*/ 	.byte	0x04, 0x0a
        /*0046*/ 	.short	(.L_558 - .L_557)
	.align		4
.L_557:
        /*0048*/ 	.word	index@(.nv.constant0._ZN7cutlass13device_kernelIN5flash19enable_sm80_to_sm89INS1_16FlashAttnBwdSm80INS1_25CollectiveMainloopBwdSm80ILi1ELi1EN4cute5tupleIJNS5_1CILi64EEES8_NS7_ILi256EEEEEENS_6half_tEfNS_4arch4Sm80ELb1ELb0ELb1ELb1ELb0ELb0ELb0ELb0ELi2ELi4ELi2ELi2ELb0EEENS1_24CollectiveEpilogueBwdGQAISA_fSD_Li256ELb1ELb0EEENS1_25SingleTileBwdLPTSchedulerILb1ELi64ELb0EEEEEEEEEvNT_6ParamsE)
        /*004c*/ 	.short	0x0380
        /*004e*/ 	.short	0x0290


	//----- nvinfo : EIATTR_SW_WAR
	.align		4
.L_558:
        /*0050*/ 	.byte	0x04, 0x36
        /*0052*/ 	.short	(.L_560 - .L_559)
.L_559:
        /*0054*/ 	.word	0x00000008
.L_560:


//--------------------- .nv.info._ZN7cutlass13device_kernelIN5flash22FlashAttnBwdPreprocessIN4cute5tupleIJNS3_1CILi64EEENS5_ILi256EEEEEENS_6half_tEfNS_4arch4Sm80ELb1ELb1EEEEEvNT_6ParamsE --------------------------
	.section	.nv.info._ZN7cutlass13device_kernelIN5flash22FlashAttnBwdPreprocessIN4cute5tupleIJNS3_1CILi64EEENS5_ILi256EEEEEENS_6half_tEfNS_4arch4Sm80ELb1ELb1EEEEEvNT_6ParamsE,"",@"SHT_CUDA_INFO"
	.sectionflags	@""
	.align	4


	//----- nvinfo : EIATTR_CUDA_API_VERSION
	.align		4
        /*0000*/ 	.byte	0x04, 0x37
        /*0002*/ 	.short	(.L_562 - .L_561)
.L_561:
        /*0004*/ 	.word	0x00000082


	//----- nvinfo : EIATTR_KPARAM_INFO
	.align		4
.L_562:
        /*0008*/ 	.byte	0x04, 0x17
        /*000a*/ 	.short	(.L_564 - .L_563)
.L_563:
        /*000c*/ 	.word	0x00000000
        /*0010*/ 	.short	0x0000
        /*0012*/ 	.short	0x0000
        /*0014*/ 	.byte	0x00, 0xf0, 0xc1, 0x03


	//----- nvinfo : EIATTR_SPARSE_MMA_MASK
	.align		4
.L_564:
        /*0018*/ 	.byte	0x03, 0x50
        /*001a*/ 	.short	0x0000


	//----- nvinfo : EIATTR_MAXREG_COUNT
	.align		4
        /*001c*/ 	.byte	0x03, 0x1b
        /*001e*/ 	.short	0x0080


	//----- nvinfo : EIATTR_MERCURY_ISA_VERSION
	.align		4
        /*0020*/ 	.byte	0x03, 0x5f
        /*0022*/ 	.short	0x0101


	//----- nvinfo : EIATTR_COOP_GROUP_MASK_REGIDS
	.align		4
        /*0024*/ 	.byte	0x04, 0x29
        /*0026*/ 	.short	(.L_566 - .L_565)


	//   ....[0]....
.L_565:
        /*0028*/ 	.word	0xffffffff


	//   ....[1]....
        /*002c*/ 	.word	0xffffffff


	//   ....[2]....
        /*0030*/ 	.word	0xffffffff


	//   ....[3]....
        /*0034*/ 	.word	0xffffffff


	//   ....[4]....
        /*0038*/ 	.word	0xffffffff


	//   ....[5]....
        /*003c*/ 	.word	0xffffffff


	//   ....[6]....
        /*0040*/ 	.word	0xffffffff


	//   ....[7]....
        /*0044*/ 	.word	0xffffffff


	//   ....[8]....
        /*0048*/ 	.word	0xffffffff


	//   ....[9]....
        /*004c*/ 	.word	0xffffffff


	//   ....[10]....
        /*0050*/ 	.word	0xffffffff


	//   ....[11]....
        /*0054*/ 	.word	0xffffffff


	//   ....[12]....
        /*0058*/ 	.word	0xffffffff


	//   ....[13]....
        /*005c*/ 	.word	0xffffffff


	//   ....[14]....
        /*0060*/ 	.word	0xffffffff


	//   ....[15]....
        /*0064*/ 	.word	0xffffffff


	//----- nvinfo : EIATTR_COOP_GROUP_INSTR_OFFSETS
	.align		4
.L_566:
        /*0068*/ 	.byte	0x04, 0x28
        /*006a*/ 	.short	(.L_568 - .L_567)


	//   ....[0]....
.L_567:
        /*006c*/ 	.word	0x00001d40


	//   ....[1]....
        /*0070*/ 	.word	0x00001d60


	//   ....[2]....
        /*0074*/ 	.word	0x00001d70


	//   ....[3]....
        /*0078*/ 	.word	0x00001d80


	//   ....[4]....
        /*007c*/ 	.word	0x00001dd0


	//   ....[5]....
        /*0080*/ 	.word	0x00001de0


	//   ....[6]....
        /*0084*/ 	.word	0x00001df0


	//   ....[7]....
        /*0088*/ 	.word	0x00001e00


	//   ....[8]....
        /*008c*/ 	.word	0x00001e60


	//   ....[9]....
        /*0090*/ 	.word	0x00001e70


	//   ....[10]....
        /*0094*/ 	.word	0x00001e80


	//   ....[11]....
        /*0098*/ 	.word	0x00001e90


	//   ....[12]....
        /*009c*/ 	.word	0x00001ef0


	//   ....[13]....
        /*00a0*/ 	.word	0x00001f00


	//   ....[14]....
        /*00a4*/ 	.word	0x00001f10


	//   ....[15]....
        /*00a8*/ 	.word	0x00001f20


	//----- nvinfo : EIATTR_VRC_CTA_INIT_COUNT
	.align		4
.L_568:
        /*00ac*/ 	.byte	0x02, 0x4a
	.zero		1
	.zero		1


	//----- nvinfo : EIATTR_EXIT_INSTR_OFFSETS
	.align		4
        /*00b0*/ 	.byte	0x04, 0x1c
        /*00b2*/ 	.short	(.L_570 - .L_569)


	//   ....[0]....
.L_569:
        /*00b4*/ 	.word	0x00000310


	//   ....[1]....
        /*00b8*/ 	.word	0x000025c0


	//   ....[2]....
        /*00bc*/ 	.word	0x00002660


	//----- nvinfo : EIATTR_MAX_THREADS
	.align		4
.L_570:
        /*00c0*/ 	.byte	0x04, 0x05
        /*00c2*/ 	.short	(.L_572 - .L_571)
.L_571:
        /*00c4*/ 	.word	0x00000100
        /*00c8*/ 	.word	0x00000001
        /*00cc*/ 	.word	0x00000001


	//----- nvinfo : EIATTR_CRS_STACK_SIZE
	.align		4
.L_572:
        /*00d0*/ 	.byte	0x04, 0x1e
        /*00d2*/ 	.short	(.L_574 - .L_573)
.L_573:
        /*00d4*/ 	.word	0x00000000


	//----- nvinfo : EIATTR_CBANK_PARAM_SIZE
	.align		4
.L_574:
        /*00d8*/ 	.byte	0x03, 0x19
        /*00da*/ 	.short	0x00f0


	//----- nvinfo : EIATTR_PARAM_CBANK
	.align		4
        /*00dc*/ 	.byte	0x04, 0x0a
        /*00de*/ 	.short	(.L_576 - .L_575)
	.align		4
.L_575:
        /*00e0*/ 	.word	index@(.nv.constant0._ZN7cutlass13device_kernelIN5flash22FlashAttnBwdPreprocessIN4cute5tupleIJNS3_1CILi64EEENS5_ILi256EEEEEENS_6half_tEfNS_4arch4Sm80ELb1ELb1EEEEEvNT_6ParamsE)
        /*00e4*/ 	.short	0x0380
        /*00e6*/ 	.short	0x00f0


	//----- nvinfo : EIATTR_SW_WAR
	.align		4
.L_576:
        /*00e8*/ 	.byte	0x04, 0x36
        /*00ea*/ 	.short	(.L_578 - .L_577)
.L_577:
        /*00ec*/ 	.word	0x00000008
.L_578:


//--------------------- .nv.callgraph             --------------------------
	.section	.nv.callgraph,"",@"SHT_CUDA_CALLGRAPH"
	.align	4
	.sectionentsize	8
	.align		4
        /*0000*/ 	.word	0x00000000
	.align		4
        /*0004*/ 	.word	0xffffffff
	.align		4
        /*0008*/ 	.word	0x00000000
	.align		4
        /*000c*/ 	.word	0xfffffffe
	.align		4
        /*0010*/ 	.word	0x00000000
	.align		4
        /*0014*/ 	.word	0xfffffffd
	.align		4
        /*0018*/ 	.word	0x00000000
	.align		4
        /*001c*/ 	.word	0xfffffffc


//--------------------- .nv.constant4             --------------------------
	.section	.nv.constant4,"a",@progbits
	.align	8
	.align		8
.nv.constant4:
        /*0000*/ 	.dword	_ZN74_INTERNAL_47d7184e_38_flash_bwd_hdim256_fp16_softcap_sm80_cu_49158569_28414cuda3std3__45__cpo5beginE
	.align		8
        /*0008*/ 	.dword	_ZN74_INTERNAL_47d7184e_38_flash_bwd_hdim256_fp16_softcap_sm80_cu_49158569_28414cuda3std3__45__cpo3endE
	.align		8
        /*0010*/ 	.dword	_ZN74_INTERNAL_47d7184e_38_flash_bwd_hdim256_fp16_softcap_sm80_cu_49158569_28414cuda3std3__45__cpo6cbeginE
	.align		8
        /*0018*/ 	.dword	_ZN74_INTERNAL_47d7184e_38_flash_bwd_hdim256_fp16_softcap_sm80_cu_49158569_28414cuda3std3__45__cpo4cendE
	.align		8
        /*0020*/ 	.dword	_ZN74_INTERNAL_47d7184e_38_flash_bwd_hdim256_fp16_softcap_sm80_cu_49158569_28414cuda3std3__476_GLOBAL__N__47d7184e_38_flash_bwd_hdim256_fp16_softcap_sm80_cu_49158569_28416ignoreE
	.align		8
        /*0028*/ 	.dword	_ZN74_INTERNAL_47d7184e_38_flash_bwd_hdim256_fp16_softcap_sm80_cu_49158569_28414cuda3std3__419piecewise_constructE
	.align		8
        /*0030*/ 	.dword	_ZN74_INTERNAL_47d7184e_38_flash_bwd_hdim256_fp16_softcap_sm80_cu_49158569_28414cuda3std3__48in_placeE
	.align		8
        /*0038*/ 	.dword	_ZN74_INTERNAL_47d7184e_38_flash_bwd_hdim256_fp16_softcap_sm80_cu_49158569_28414cuda3std6ranges3__45__cpo4swapE
	.align		8
        /*0040*/ 	.dword	_ZN74_INTERNAL_47d7184e_38_flash_bwd_hdim256_fp16_softcap_sm80_cu_49158569_28414cuda3std6ranges3__45__cpo9iter_moveE
	.align		8
        /*0048*/ 	.dword	_ZN74_INTERNAL_47d7184e_38_flash_bwd_hdim256_fp16_softcap_sm80_cu_49158569_28414cute7productE
	.align		8
        /*0050*/ 	.dword	_ZN74_INTERNAL_47d7184e_38_flash_bwd_hdim256_fp16_softcap_sm80_cu_49158569_28414cute1_E


//--------------------- .text._ZN7cutlass13device_kernelIN5flash19enable_sm80_to_sm89INS1_16FlashAttnBwdSm80INS1_25CollectiveMainloopBwdSm80ILi1ELi1EN4cute5tupleIJNS5_1CILi32EEENS7_ILi64EEENS7_ILi256EEEEEENS_6half_tEfNS_4arch4Sm80ELb0ELb0ELb1ELb0ELb0ELb0ELb0ELb0ELi2ELi2ELi2ELi1ELb1EEENS1_21CollectiveEpilogueBwdISB_SC_SE_Li256ELb0ELb0ELi4EEENS1_19SingleTileSchedulerILb0ELb0ELb0ELi64EEEEEEEEEvNT_6ParamsE --------------------------
	.section	.text._ZN7cutlass13device_kernelIN5flash19enable_sm80_to_sm89INS1_16FlashAttnBwdSm80INS1_25CollectiveMainloopBwdSm80ILi1ELi1EN4cute5tupleIJNS5_1CILi32EEENS7_ILi64EEENS7_ILi256EEEEEENS_6half_tEfNS_4arch4Sm80ELb0ELb0ELb1ELb0ELb0ELb0ELb0ELb0ELi2ELi2ELi2ELi1ELb1EEENS1_21CollectiveEpilogueBwdISB_SC_SE_Li256ELb0ELb0ELi4EEENS1_19SingleTileSchedulerILb0ELb0ELb0ELi64EEEEEEEEEvNT_6ParamsE,"ax",@progbits
	.align	128
.text._ZN7cutlass13device_kernelIN5flash19enable_sm80_to_sm89INS1_16FlashAttnBwdSm80INS1_25CollectiveMainloopBwdSm80ILi1ELi1EN4cute5tupleIJNS5_1CILi32EEENS7_ILi64EEENS7_ILi256EEEEEENS_6half_tEfNS_4arch4Sm80ELb0ELb0ELb1ELb0ELb0ELb0ELb0ELb0ELi2ELi2ELi2ELi1ELb1EEENS1_21CollectiveEpilogueBwdISB_SC_SE_Li256ELb0ELb0ELi4EEENS1_19SingleTileSchedulerILb0ELb0ELb0ELi64EEEEEEEEEvNT_6ParamsE:
        .type           _ZN7cutlass13device_kernelIN5flash19enable_sm80_to_sm89INS1_16FlashAttnBwdSm80INS1_25CollectiveMainloopBwdSm80ILi1ELi1EN4cute5tupleIJNS5_1CILi32EEENS7_ILi64EEENS7_ILi256EEEEEENS_6half_tEfNS_4arch4Sm80ELb0ELb0ELb1ELb0ELb0ELb0ELb0ELb0ELi2ELi2ELi2ELi1ELb1EEENS1_21CollectiveEpilogueBwdISB_SC_SE_Li256ELb0ELb0ELi4EEENS1_19SingleTileSchedulerILb0ELb0ELb0ELi64EEEEEEEEEvNT_6ParamsE,@function
        .size           _ZN7cutlass13device_kernelIN5flash19enable_sm80_to_sm89INS1_16FlashAttnBwdSm80INS1_25CollectiveMainloopBwdSm80ILi1ELi1EN4cute5tupleIJNS5_1CILi32EEENS7_ILi64EEENS7_ILi256EEEEEENS_6half_tEfNS_4arch4Sm80ELb0ELb0ELb1ELb0ELb0ELb0ELb0ELb0ELi2ELi2ELi2ELi1ELb1EEENS1_21CollectiveEpilogueBwdISB_SC_SE_Li256ELb0ELb0ELi4EEENS1_19SingleTileSchedulerILb0ELb0ELb0ELi64EEEEEEEEEvNT_6ParamsE,(.L_x_130 - _ZN7cutlass13device_kernelIN5flash19enable_sm80_to_sm89INS1_16FlashAttnBwdSm80INS1_25CollectiveMainloopBwdSm80ILi1ELi1EN4cute5tupleIJNS5_1CILi32EEENS7_ILi64EEENS7_ILi256EEEEEENS_6half_tEfNS_4arch4Sm80ELb0ELb0ELb1ELb0ELb0ELb0ELb0ELb0ELi2ELi2ELi2ELi1ELb1EEENS1_21CollectiveEpilogueBwdISB_SC_SE_Li256ELb0ELb0ELi4EEENS1_19SingleTileSchedulerILb0ELb0ELb0ELi64EEEEEEEEEvNT_6ParamsE)
        .other          _ZN7cutlass13device_kernelIN5flash19enable_sm80_to_sm89INS1_16FlashAttnBwdSm80INS1_25CollectiveMainloopBwdSm80ILi1ELi1EN4cute5tupleIJNS5_1CILi32EEENS7_ILi64EEENS7_ILi256EEEEEENS_6half_tEfNS_4arch4Sm80ELb0ELb0ELb1ELb0ELb0ELb0ELb0ELb0ELi2ELi2ELi2ELi1ELb1EEENS1_21CollectiveEpilogueBwdISB_SC_SE_Li256ELb0ELb0ELi4EEENS1_19SingleTileSchedulerILb0ELb0ELb0ELi64EEEEEEEEEvNT_6ParamsE,@"STO_CUDA_ENTRY STV_DEFAULT"
_ZN7cutlass13device_kernelIN5flash19enable_sm80_to_sm89INS1_16FlashAttnBwdSm80INS1_25CollectiveMainloopBwdSm80ILi1ELi1EN4cute5tupleIJNS5_1CILi32EEENS7_ILi64EEENS7_ILi256EEEEEENS_6half_tEfNS_4arch4Sm80ELb0ELb0ELb1ELb0ELb0ELb0ELb0ELb0ELi2ELi2ELi2ELi1ELb1EEENS1_21CollectiveEpilogueBwdISB_SC_SE_Li256ELb0ELb0ELi4EEENS1_19SingleTileSchedulerILb0ELb0ELb0ELi64EEEEEEEEEvNT_6ParamsE:
[----:B------:R-:W-:Y:S01]  /*0000*/  LDC R1, c[0x0][0x37c] ;  /* 0x0000df00ff017b82 */ /* 0x000fe20000000800 */
[----:B------:R-:W-:Y:S05]  /*0010*/  EXIT ;  /* 0x000000000000794d */ /* 0x000fea0003800000 */
.L_x_0:
[----:B------:R-:W-:-:S00]  /*0020*/  BRA `(.L_x_0) ;  /* 0xfffffffc00fc7947 */ /* 0x000fc0000383ffff */
[----:B------:R-:W-:-:S00]  /*0030*/  NOP ;  /* 0x0000000000007918 */ /* 0x000fc00000000000 */
        /* <DEDUP_REMOVED lines=12> */
.L_x_130:


//--------------------- .text._ZN7cutlass13device_kernelIN5flash19enable_sm80_to_sm89INS1_16FlashAttnBwdSm80INS1_25CollectiveMainloopBwdSm80ILi1ELi1EN4cute5tupleIJNS5_1CILi32EEENS7_ILi64EEENS7_ILi256EEEEEENS_6half_tEfNS_4arch4Sm80ELb0ELb0ELb1ELb0ELb0ELb0ELb0ELb0ELi2ELi2ELi2ELi1ELb1EEENS1_24CollectiveEpilogueBwdGQAISB_fSE_Li256ELb0ELb0EEENS1_19SingleTileSchedulerILb0ELb0ELb0ELi64EEEEEEEEEvNT_6ParamsE --------------------------
	.section	.text._ZN7cutlass13device_kernelIN5flash19enable_sm80_to_sm89INS1_16FlashAttnBwdSm80INS1_25CollectiveMainloopBwdSm80ILi1ELi1EN4cute5tupleIJNS5_1CILi32EEENS7_ILi64EEENS7_ILi256EEEEEENS_6half_tEfNS_4arch4Sm80ELb0ELb0ELb1ELb0ELb0ELb0ELb0ELb0ELi2ELi2ELi2ELi1ELb1EEENS1_24CollectiveEpilogueBwdGQAISB_fSE_Li256ELb0ELb0EEENS1_19SingleTileSchedulerILb0ELb0ELb0ELi64EEEEEEEEEvNT_6ParamsE,"ax",@progbits
	.align	128
.text._ZN7cutlass13device_kernelIN5flash19enable_sm80_to_sm89INS1_16FlashAttnBwdSm80INS1_25CollectiveMainloopBwdSm80ILi1ELi1EN4cute5tupleIJNS5_1CILi32EEENS7_ILi64EEENS7_ILi256EEEEEENS_6half_tEfNS_4arch4Sm80ELb0ELb0ELb1ELb0ELb0ELb0ELb0ELb0ELi2ELi2ELi2ELi1ELb1EEENS1_24CollectiveEpilogueBwdGQAISB_fSE_Li256ELb0ELb0EEENS1_19SingleTileSchedulerILb0ELb0ELb0ELi64EEEEEEEEEvNT_6ParamsE:
        .type           _ZN7cutlass13device_kernelIN5flash19enable_sm80_to_sm89INS1_16FlashAttnBwdSm80INS1_25CollectiveMainloopBwdSm80ILi1ELi1EN4cute5tupleIJNS5_1CILi32EEENS7_ILi64EEENS7_ILi256EEEEEENS_6half_tEfNS_4arch4Sm80ELb0ELb0ELb1ELb0ELb0ELb0ELb0ELb0ELi2ELi2ELi2ELi1ELb1EEENS1_24CollectiveEpilogueBwdGQAISB_fSE_Li256ELb0ELb0EEENS1_19SingleTileSchedulerILb0ELb0ELb0ELi64EEEEEEEEEvNT_6ParamsE,@function
        .size           _ZN7cutlass13device_kernelIN5flash19enable_sm80_to_sm89INS1_16FlashAttnBwdSm80INS1_25CollectiveMainloopBwdSm80ILi1ELi1EN4cute5tupleIJNS5_1CILi32EEENS7_ILi64EEENS7_ILi256EEEEEENS_6half_tEfNS_4arch4Sm80ELb0ELb0ELb1ELb0ELb0ELb0ELb0ELb0ELi2ELi2ELi2ELi1ELb1EEENS1_24CollectiveEpilogueBwdGQAISB_fSE_Li256ELb0ELb0EEENS1_19SingleTileSchedulerILb0ELb0ELb0ELi64EEEEEEEEEvNT_6ParamsE,(.L_x_131 - _ZN7cutlass13device_kernelIN5flash19enable_sm80_to_sm89INS1_16FlashAttnBwdSm80INS1_25CollectiveMainloopBwdSm80ILi1ELi1EN4cute5tupleIJNS5_1CILi32EEENS7_ILi64EEENS7_ILi256EEEEEENS_6half_tEfNS_4arch4Sm80ELb0ELb0ELb1ELb0ELb0ELb0ELb0ELb0ELi2ELi2ELi2ELi1ELb1EEENS1_24CollectiveEpilogueBwdGQAISB_fSE_Li256ELb0ELb0EEENS1_19SingleTileSchedulerILb0ELb0ELb0ELi64EEEEEEEEEvNT_6ParamsE)
        .other          _ZN7cutlass13device_kernelIN5flash19enable_sm80_to_sm89INS1_16FlashAttnBwdSm80INS1_25CollectiveMainloopBwdSm80ILi1ELi1EN4cute5tupleIJNS5_1CILi32EEENS7_ILi64EEENS7_ILi256EEEEEENS_6half_tEfNS_4arch4Sm80ELb0ELb0ELb1ELb0ELb0ELb0ELb0ELb0ELi2ELi2ELi2ELi1ELb1EEENS1_24CollectiveEpilogueBwdGQAISB_fSE_Li256ELb0ELb0EEENS1_19SingleTileSchedulerILb0ELb0ELb0ELi64EEEEEEEEEvNT_6ParamsE,@"STO_CUDA_ENTRY STV_DEFAULT"
_ZN7cutlass13device_kernelIN5flash19enable_sm80_to_sm89INS1_16FlashAttnBwdSm80INS1_25CollectiveMainloopBwdSm80ILi1ELi1EN4cute5tupleIJNS5_1CILi32EEENS7_ILi64EEENS7_ILi256EEEEEENS_6half_tEfNS_4arch4Sm80ELb0ELb0ELb1ELb0ELb0ELb0ELb0ELb0ELi2ELi2ELi2ELi1ELb1EEENS1_24CollectiveEpilogueBwdGQAISB_fSE_Li256ELb0ELb0EEENS1_19SingleTileSchedulerILb0ELb0ELb0ELi64EEEEEEEEEvNT_6ParamsE:
[----:B------:R-:W-:Y:S01]  /*0000*/  LDC R1, c[0x0][0x37c] ;  /* 0x0000df00ff017b82 */ /* 0x000fe20000000800 */
[----:B------:R-:W-:Y:S05]  /*0010*/  EXIT ;  /* 0x000000000000794d */ /* 0x000fea0003800000 */
.L_x_1:
        /* <DEDUP_REMOVED lines=14> */
.L_x_131:


//--------------------- .text._ZN7cutlass13device_kernelIN5flash19enable_sm80_to_sm89INS1_16FlashAttnBwdSm80INS1_25CollectiveMainloopBwdSm80ILi1ELi1EN4cute5tupleIJNS5_1CILi32EEENS7_ILi64EEENS7_ILi256EEEEEENS_6half_tEfNS_4arch4Sm80ELb0ELb0ELb1ELb1ELb0ELb0ELb0ELb0ELi2ELi2ELi2ELi1ELb1EEENS1_21CollectiveEpilogueBwdISB_SC_SE_Li256ELb1ELb0ELi4EEENS1_19SingleTileSchedulerILb1ELb0ELb0ELi64EEEEEEEEEvNT_6ParamsE --------------------------
	.section	.text._ZN7cutlass13device_kernelIN5flash19enable_sm80_to_sm89INS1_16FlashAttnBwdSm80INS1_25CollectiveMainloopBwdSm80ILi1ELi1EN4cute5tupleIJNS5_1CILi32EEENS7_ILi64EEENS7_ILi256EEEEEENS_6half_tEfNS_4arch4Sm80ELb0ELb0ELb1ELb1ELb0ELb0ELb0ELb0ELi2ELi2ELi2ELi1ELb1EEENS1_21CollectiveEpilogueBwdISB_SC_SE_Li256ELb1ELb0ELi4EEENS1_19SingleTileSchedulerILb1ELb0ELb0ELi64EEEEEEEEEvNT_6ParamsE,"ax",@progbits
	.align	128
.text._ZN7cutlass13device_kernelIN5flash19enable_sm80_to_sm89INS1_16FlashAttnBwdSm80INS1_25CollectiveMainloopBwdSm80ILi1ELi1EN4cute5tupleIJNS5_1CILi32EEENS7_ILi64EEENS7_ILi256EEEEEENS_6half_tEfNS_4arch4Sm80ELb0ELb0ELb1ELb1ELb0ELb0ELb0ELb0ELi2ELi2ELi2ELi1ELb1EEENS1_21CollectiveEpilogueBwdISB_SC_SE_Li256ELb1ELb0ELi4EEENS1_19SingleTileSchedulerILb1ELb0ELb0ELi64EEEEEEEEEvNT_6ParamsE:
        .type           _ZN7cutlass13device_kernelIN5flash19enable_sm80_to_sm89INS1_16FlashAttnBwdSm80INS1_25CollectiveMainloopBwdSm80ILi1ELi1EN4cute5tupleIJNS5_1CILi32EEENS7_ILi64EEENS7_ILi256EEEEEENS_6half_tEfNS_4arch4Sm80ELb0ELb0ELb1ELb1ELb0ELb0ELb0ELb0ELi2ELi2ELi2ELi1ELb1EEENS1_21CollectiveEpilogueBwdISB_SC_SE_Li256ELb1ELb0ELi4EEENS1_19SingleTileSchedulerILb1ELb0ELb0ELi64EEEEEEEEEvNT_6ParamsE,@function
        .size           _ZN7cutlass13device_kernelIN5flash19enable_sm80_to_sm89INS1_16FlashAttnBwdSm80INS1_25CollectiveMainloopBwdSm80ILi1ELi1EN4cute5tupleIJNS5_1CILi32EEENS7_ILi64EEENS7_ILi256EEEEEENS_6half_tEfNS_4arch4Sm80ELb0ELb0ELb1ELb1ELb0ELb0ELb0ELb0ELi2ELi2ELi2ELi1ELb1EEENS1_21CollectiveEpilogueBwdISB_SC_SE_Li256ELb1ELb0ELi4EEENS1_19SingleTileSchedulerILb1ELb0ELb0ELi64EEEEEEEEEvNT_6ParamsE,(.L_x_132 - _ZN7cutlass13device_kernelIN5flash19enable_sm80_to_sm89INS1_16FlashAttnBwdSm80INS1_25CollectiveMainloopBwdSm80ILi1ELi1EN4cute5tupleIJNS5_1CILi32EEENS7_ILi64EEENS7_ILi256EEEEEENS_6half_tEfNS_4arch4Sm80ELb0ELb0ELb1ELb1ELb0ELb0ELb0ELb0ELi2ELi2ELi2ELi1ELb1EEENS1_21CollectiveEpilogueBwdISB_SC_SE_Li256ELb1ELb0ELi4EEENS1_19SingleTileSchedulerILb1ELb0ELb0ELi64EEEEEEEEEvNT_6ParamsE)
        .other          _ZN7cutlass13device_kernelIN5flash19enable_sm80_to_sm89INS1_16FlashAttnBwdSm80INS1_25CollectiveMainloopBwdSm80ILi1ELi1EN4cute5tupleIJNS5_1CILi32EEENS7_ILi64EEENS7_ILi256EEEEEENS_6half_tEfNS_4arch4Sm80ELb0ELb0ELb1ELb1ELb0ELb0ELb0ELb0ELi2ELi2ELi2ELi1ELb1EEENS1_21CollectiveEpilogueBwdISB_SC_SE_Li256ELb1ELb0ELi4EEENS1_19SingleTileSchedulerILb1ELb0ELb0ELi64EEEEEEEEEvNT_6ParamsE,@"STO_CUDA_ENTRY STV_DEFAULT"
_ZN7cutlass13device_kernelIN5flash19enable_sm80_to_sm89INS1_16FlashAttnBwdSm80INS1_25CollectiveMainloopBwdSm80ILi1ELi1EN4cute5tupleIJNS5_1CILi32EEENS7_ILi64EEENS7_ILi256EEEEEENS_6half_tEfNS_4arch4Sm80ELb0ELb0ELb1ELb1ELb0ELb0ELb0ELb0ELi2ELi2ELi2ELi1ELb1EEENS1_21CollectiveEpilogueBwdISB_SC_SE_Li256ELb1ELb0ELi4EEENS1_19SingleTileSchedulerILb1ELb0ELb0ELi64EEEEEEEEEvNT_6ParamsE:
[----:B------:R-:W-:Y:S01]  /*0000*/  LDC R1, c[0x0][0x37c] ;  /* 0x0000df00ff017b82 */ /* 0x000fe20000000800 */
[----:B------:R-:W-:Y:S05]  /*0010*/  EXIT ;  /* 0x000000000000794d */ /* 0x000fea0003800000 */
.L_x_2:
        /* <DEDUP_REMOVED lines=14> */
.L_x_132:


//--------------------- .text._ZN7cutlass13device_kernelIN5flash19enable_sm80_to_sm89INS1_16FlashAttnBwdSm80INS1_25CollectiveMainloopBwdSm80ILi1ELi1EN4cute5tupleIJNS5_1CILi32EEENS7_ILi64EEENS7_ILi256EEEEEENS_6half_tEfNS_4arch4Sm80ELb0ELb0ELb1ELb1ELb0ELb0ELb0ELb0ELi2ELi2ELi2ELi1ELb1EEENS1_24CollectiveEpilogueBwdGQAISB_fSE_Li256ELb1ELb0EEENS1_19SingleTileSchedulerILb1ELb0ELb0ELi64EEEEEEEEEvNT_6ParamsE --------------------------
	.section	.text._ZN7cutlass13device_kernelIN5flash19enable_sm80_to_sm89INS1_16FlashAttnBwdSm80INS1_25CollectiveMainloopBwdSm80ILi1ELi1EN4cute5tupleIJNS5_1CILi32EEENS7_ILi64EEENS7_ILi256EEEEEENS_6half_tEfNS_4arch4Sm80ELb0ELb0ELb1ELb1ELb0ELb0ELb0ELb0ELi2ELi2ELi2ELi1ELb1EEENS1_24CollectiveEpilogueBwdGQAISB_fSE_Li256ELb1ELb0EEENS1_19SingleTileSchedulerILb1ELb0ELb0ELi64EEEEEEEEEvNT_6ParamsE,"ax",@progbits
	.align	128
.text._ZN7cutlass13device_kernelIN5flash19enable_sm80_to_sm89INS1_16FlashAttnBwdSm80INS1_25CollectiveMainloopBwdSm80ILi1ELi1EN4cute5tupleIJNS5_1CILi32EEENS7_ILi64EEENS7_ILi256EEEEEENS_6half_tEfNS_4arch4Sm80ELb0ELb0ELb1ELb1ELb0ELb0ELb0ELb0ELi2ELi2ELi2ELi1ELb1EEENS1_24CollectiveEpilogueBwdGQAISB_fSE_Li256ELb1ELb0EEENS1_19SingleTileSchedulerILb1ELb0ELb0ELi64EEEEEEEEEvNT_6ParamsE:
        .type           _ZN7cutlass13device_kernelIN5flash19enable_sm80_to_sm89INS1_16FlashAttnBwdSm80INS1_25CollectiveMainloopBwdSm80ILi1ELi1EN4cute5tupleIJNS5_1CILi32EEENS7_ILi64EEENS7_ILi256EEEEEENS_6half_tEfNS_4arch4Sm80ELb0ELb0ELb1ELb1ELb0ELb0ELb0ELb0ELi2ELi2ELi2ELi1ELb1EEENS1_24CollectiveEpilogueBwdGQAISB_fSE_Li256ELb1ELb0EEENS1_19SingleTileSchedulerILb1ELb0ELb0ELi64EEEEEEEEEvNT_6ParamsE,@function
        .size           _ZN7cutlass13device_kernelIN5flash19enable_sm80_to_sm89INS1_16FlashAttnBwdSm80INS1_25CollectiveMainloopBwdSm80ILi1ELi1EN4cute5tupleIJNS5_1CILi32EEENS7_ILi64EEENS7_ILi256EEEEEENS_6half_tEfNS_4arch4Sm80ELb0ELb0ELb1ELb1ELb0ELb0ELb0ELb0ELi2ELi2ELi2ELi1ELb1EEENS1_24CollectiveEpilogueBwdGQAISB_fSE_Li256ELb1ELb0EEENS1_19SingleTileSchedulerILb1ELb0ELb0ELi64EEEEEEEEEvNT_6ParamsE,(.L_x_133 - _ZN7cutlass13device_kernelIN5flash19enable_sm80_to_sm89INS1_16FlashAttnBwdSm80INS1_25CollectiveMainloopBwdSm80ILi1ELi1EN4cute5tupleIJNS5_1CILi32EEENS7_ILi64EEENS7_ILi256EEEEEENS_6half_tEfNS_4arch4Sm80ELb0ELb0ELb1ELb1ELb0ELb0ELb0ELb0ELi2ELi2ELi2ELi1ELb1EEENS1_24CollectiveEpilogueBwdGQAISB_fSE_Li256ELb1ELb0EEENS1_19SingleTileSchedulerILb1ELb0ELb0ELi64EEEEEEEEEvNT_6ParamsE)
        .other          _ZN7cutlass13device_kernelIN5flash19enable_sm80_to_sm89INS1_16FlashAttnBwdSm80INS1_25CollectiveMainloopBwdSm80ILi1ELi1EN4cute5tupleIJNS5_1CILi32EEENS7_ILi64EEENS7_ILi256EEEEEENS_6half_tEfNS_4arch4Sm80ELb0ELb0ELb1ELb1ELb0ELb0ELb0ELb0ELi2ELi2ELi2ELi1ELb1EEENS1_24CollectiveEpilogueBwdGQAISB_fSE_Li256ELb1ELb0EEENS1_19SingleTileSchedulerILb1ELb0ELb0ELi64EEEEEEEEEvNT_6ParamsE,@"STO_CUDA_ENTRY STV_DEFAULT"
_ZN7cutlass13device_kernelIN5flash19enable_sm80_to_sm89INS1_16FlashAttnBwdSm80INS1_25CollectiveMainloopBwdSm80ILi1ELi1EN4cute5tupleIJNS5_1CILi32EEENS7_ILi64EEENS7_ILi256EEEEEENS_6half_tEfNS_4arch4Sm80ELb0ELb0ELb1ELb1ELb0ELb0ELb0ELb0ELi2ELi2ELi2ELi1ELb1EEENS1_24CollectiveEpilogueBwdGQAISB_fSE_Li256ELb1ELb0EEENS1_19SingleTileSchedulerILb1ELb0ELb0ELi64EEEEEEEEEvNT_6ParamsE:
[----:B------:R-:W-:Y:S01]  /*0000*/  LDC R1, c[0x0][0x37c] ;  /* 0x0000df00ff017b82 */ /* 0x000fe20000000800 */
[----:B------:R-:W-:Y:S05]  /*0010*/  EXIT ;  /* 0x000000000000794d */ /* 0x000fea0003800000 */
.L_x_3:
        /* <DEDUP_REMOVED lines=14> */
.L_x_133:


//--------------------- .text._ZN7cutlass13device_kernelIN5flash19enable_sm80_to_sm89INS1_16FlashAttnBwdSm80INS1_25CollectiveMainloopBwdSm80ILi1ELi1EN4cute5tupleIJNS5_1CILi32EEENS7_ILi64EEENS7_ILi256EEEEEENS_6half_tEfNS_4arch4Sm80ELb0ELb1ELb1ELb0ELb0ELb0ELb0ELb0ELi2ELi2ELi2ELi1ELb1EEENS1_21CollectiveEpilogueBwdISB_SC_SE_Li256ELb0ELb0ELi4EEENS1_19SingleTileSchedulerILb0ELb0ELb0ELi64EEEEEEEEEvNT_6ParamsE --------------------------
	.section	.text._ZN7cutlass13device_kernelIN5flash19enable_sm80_to_sm89INS1_16FlashAttnBwdSm80INS1_25CollectiveMainloopBwdSm80ILi1ELi1EN4cute5tupleIJNS5_1CILi32EEENS7_ILi64EEENS7_ILi256EEEEEENS_6half_tEfNS_4arch4Sm80ELb0ELb1ELb1ELb0ELb0ELb0ELb0ELb0ELi2ELi2ELi2ELi1ELb1EEENS1_21CollectiveEpilogueBwdISB_SC_SE_Li256ELb0ELb0ELi4EEENS1_19SingleTileSchedulerILb0ELb0ELb0ELi64EEEEEEEEEvNT_6ParamsE,"ax",@progbits
	.align	128
.text._ZN7cutlass13device_kernelIN5flash19enable_sm80_to_sm89INS1_16FlashAttnBwdSm80INS1_25CollectiveMainloopBwdSm80ILi1ELi1EN4cute5tupleIJNS5_1CILi32EEENS7_ILi64EEENS7_ILi256EEEEEENS_6half_tEfNS_4arch4Sm80ELb0ELb1ELb1ELb0ELb0ELb0ELb0ELb0ELi2ELi2ELi2ELi1ELb1EEENS1_21CollectiveEpilogueBwdISB_SC_SE_Li256ELb0ELb0ELi4EEENS1_19SingleTileSchedulerILb0ELb0ELb0ELi64EEEEEEEEEvNT_6ParamsE:
        .type           _ZN7cutlass13device_kernelIN5flash19enable_sm80_to_sm89INS1_16FlashAttnBwdSm80INS1_25CollectiveMainloopBwdSm80ILi1ELi1EN4cute5tupleIJNS5_1CILi32EEENS7_ILi64EEENS7_ILi256EEEEEENS_6half_tEfNS_4arch4Sm80ELb0ELb1ELb1ELb0ELb0ELb0ELb0ELb0ELi2ELi2ELi2ELi1ELb1EEENS1_21CollectiveEpilogueBwdISB_SC_SE_Li256ELb0ELb0ELi4EEENS1_19SingleTileSchedulerILb0ELb0ELb0ELi64EEEEEEEEEvNT_6ParamsE,@function
        .size           _ZN7cutlass13device_kernelIN5flash19enable_sm80_to_sm89INS1_16FlashAttnBwdSm80INS1_25CollectiveMainloopBwdSm80ILi1ELi1EN4cute5tupleIJNS5_1CILi32EEENS7_ILi64EEENS7_ILi256EEEEEENS_6half_tEfNS_4arch4Sm80ELb0ELb1ELb1ELb0ELb0ELb0ELb0ELb0ELi2ELi2ELi2ELi1ELb1EEENS1_21CollectiveEpilogueBwdISB_SC_SE_Li256ELb0ELb0ELi4EEENS1_19SingleTileSchedulerILb0ELb0ELb0ELi64EEEEEEEEEvNT_6ParamsE,(.L_x_134 - _ZN7cutlass13device_kernelIN5flash19enable_sm80_to_sm89INS1_16FlashAttnBwdSm80INS1_25CollectiveMainloopBwdSm80ILi1ELi1EN4cute5tupleIJNS5_1CILi32EEENS7_ILi64EEENS7_ILi256EEEEEENS_6half_tEfNS_4arch4Sm80ELb0ELb1ELb1ELb0ELb0ELb0ELb0ELb0ELi2ELi2ELi2ELi1ELb1EEENS1_21CollectiveEpilogueBwdISB_SC_SE_Li256ELb0ELb0ELi4EEENS1_19SingleTileSchedulerILb0ELb0ELb0ELi64EEEEEEEEEvNT_6ParamsE)
        .other          _ZN7cutlass13device_kernelIN5flash19enable_sm80_to_sm89INS1_16FlashAttnBwdSm80INS1_25CollectiveMainloopBwdSm80ILi1ELi1EN4cute5tupleIJNS5_1CILi32EEENS7_ILi64EEENS7_ILi256EEEEEENS_6half_tEfNS_4arch4Sm80ELb0ELb1ELb1ELb0ELb0ELb0ELb0ELb0ELi2ELi2ELi2ELi1ELb1EEENS1_21CollectiveEpilogueBwdISB_SC_SE_Li256ELb0ELb0ELi4EEENS1_19SingleTileSchedulerILb0ELb0ELb0ELi64EEEEEEEEEvNT_6ParamsE,@"STO_CUDA_ENTRY STV_DEFAULT"
_ZN7cutlass13device_kernelIN5flash19enable_sm80_to_sm89INS1_16FlashAttnBwdSm80INS1_25CollectiveMainloopBwdSm80ILi1ELi1EN4cute5tupleIJNS5_1CILi32EEENS7_ILi64EEENS7_ILi256EEEEEENS_6half_tEfNS_4arch4Sm80ELb0ELb1ELb1ELb0ELb0ELb0ELb0ELb0ELi2ELi2ELi2ELi1ELb1EEENS1_21CollectiveEpilogueBwdISB_SC_SE_Li256ELb0ELb0ELi4EEENS1_19SingleTileSchedulerILb0ELb0ELb0ELi64EEEEEEEEEvNT_6ParamsE:
[----:B------:R-:W-:Y:S01]  /*0000*/  LDC R1, c[0x0][0x37c] ;  /* 0x0000df00ff017b82 */ /* 0x000fe20000000800 */
[----:B------:R-:W-:Y:S05]  /*0010*/  EXIT ;  /* 0x000000000000794d */ /* 0x000fea0003800000 */
.L_x_4:
        /* <DEDUP_REMOVED lines=14> */
.L_x_134:


//--------------------- .text._ZN7cutlass13device_kernelIN5flash19enable_sm80_to_sm89INS1_16FlashAttnBwdSm80INS1_25CollectiveMainloopBwdSm80ILi1ELi1EN4cute5tupleIJNS5_1CILi32EEENS7_ILi64EEENS7_ILi256EEEEEENS_6half_tEfNS_4arch4Sm80ELb0ELb1ELb1ELb0ELb0ELb0ELb0ELb0ELi2ELi2ELi2ELi1ELb1EEENS1_24CollectiveEpilogueBwdGQAISB_fSE_Li256ELb0ELb0EEENS1_19SingleTileSchedulerILb0ELb0ELb0ELi64EEEEEEEEEvNT_6ParamsE --------------------------
	.section	.text._ZN7cutlass13device_kernelIN5flash19enable_sm80_to_sm89INS1_16FlashAttnBwdSm80INS1_25CollectiveMainloopBwdSm80ILi1ELi1EN4cute5tupleIJNS5_1CILi32EEENS7_ILi64EEENS7_ILi256EEEEEENS_6half_tEfNS_4arch4Sm80ELb0ELb1ELb1ELb0ELb0ELb0ELb0ELb0ELi2ELi2ELi2ELi1ELb1EEENS1_24CollectiveEpilogueBwdGQAISB_fSE_Li256ELb0ELb0EEENS1_19SingleTileSchedulerILb0ELb0ELb0ELi64EEEEEEEEEvNT_6ParamsE,"ax",@progbits
	.align	128
.text._ZN7cutlass13device_kernelIN5flash19enable_sm80_to_sm89INS1_16FlashAttnBwdSm80INS1_25CollectiveMainloopBwdSm80ILi1ELi1EN4cute5tupleIJNS5_1CILi32EEENS7_ILi64EEENS7_ILi256EEEEEENS_6half_tEfNS_4arch4Sm80ELb0ELb1ELb1ELb0ELb0ELb0ELb0ELb0ELi2ELi2ELi2ELi1ELb1EEENS1_24CollectiveEpilogueBwdGQAISB_fSE_Li256ELb0ELb0EEENS1_19SingleTileSchedulerILb0ELb0ELb0ELi64EEEEEEEEEvNT_6ParamsE:
        .type           _ZN7cutlass13device_kernelIN5flash19enable_sm80_to_sm89INS1_16FlashAttnBwdSm80INS1_25CollectiveMainloopBwdSm80ILi1ELi1EN4cute5tupleIJNS5_1CILi32EEENS7_ILi64EEENS7_ILi256EEEEEENS_6half_tEfNS_4arch4Sm80ELb0ELb1ELb1ELb0ELb0ELb0ELb0ELb0ELi2ELi2ELi2ELi1ELb1EEENS1_24CollectiveEpilogueBwdGQAISB_fSE_Li256ELb0ELb0EEENS1_19SingleTileSchedulerILb0ELb0ELb0ELi64EEEEEEEEEvNT_6ParamsE,@function
        .size           _ZN7cutlass13device_kernelIN5flash19enable_sm80_to_sm89INS1_16FlashAttnBwdSm80INS1_25CollectiveMainloopBwdSm80ILi1ELi1EN4cute5tupleIJNS5_1CILi32EEENS7_ILi64EEENS7_ILi256EEEEEENS_6half_tEfNS_4arch4Sm80ELb0ELb1ELb1ELb0ELb0ELb0ELb0ELb0ELi2ELi2ELi2ELi1ELb1EEENS1_24CollectiveEpilogueBwdGQAISB_fSE_Li256ELb0ELb0EEENS1_19SingleTileSchedulerILb0ELb0ELb0ELi64EEEEEEEEEvNT_6ParamsE,(.L_x_135 - _ZN7cutlass13device_kernelIN5flash19enable_sm80_to_sm89INS1_16FlashAttnBwdSm80INS1_25CollectiveMainloopBwdSm80ILi1ELi1EN4cute5tupleIJNS5_1CILi32EEENS7_ILi64EEENS7_ILi256EEEEEENS_6half_tEfNS_4arch4Sm80ELb0ELb1ELb1ELb0ELb0ELb0ELb0ELb0ELi2ELi2ELi2ELi1ELb1EEENS1_24CollectiveEpilogueBwdGQAISB_fSE_Li256ELb0ELb0EEENS1_19SingleTileSchedulerILb0ELb0ELb0ELi64EEEEEEEEEvNT_6ParamsE)
        .other          _ZN7cutlass13device_kernelIN5flash19enable_sm80_to_sm89INS1_16FlashAttnBwdSm80INS1_25CollectiveMainloopBwdSm80ILi1ELi1EN4cute5tupleIJNS5_1CILi32EEENS7_ILi64EEENS7_ILi256EEEEEENS_6half_tEfNS_4arch4Sm80ELb0ELb1ELb1ELb0ELb0ELb0ELb0ELb0ELi2ELi2ELi2ELi1ELb1EEENS1_24CollectiveEpilogueBwdGQAISB_fSE_Li256ELb0ELb0EEENS1_19SingleTileSchedulerILb0ELb0ELb0ELi64EEEEEEEEEvNT_6ParamsE,@"STO_CUDA_ENTRY STV_DEFAULT"
_ZN7cutlass13device_kernelIN5flash19enable_sm80_to_sm89INS1_16FlashAttnBwdSm80INS1_25CollectiveMainloopBwdSm80ILi1ELi1EN4cute5tupleIJNS5_1CILi32EEENS7_ILi64EEENS7_ILi256EEEEEENS_6half_tEfNS_4arch4Sm80ELb0ELb1ELb1ELb0ELb0ELb0ELb0ELb0ELi2ELi2ELi2ELi1ELb1EEENS1_24CollectiveEpilogueBwdGQAISB_fSE_Li256ELb0ELb0EEENS1_19SingleTileSchedulerILb0ELb0ELb0ELi64EEEEEEEEEvNT_6ParamsE:
[----:B------:R-:W-:Y:S01]  /*0000*/  LDC R1, c[0x0][0x37c] ;  /* 0x0000df00ff017b82 */ /* 0x000fe20000000800 */
[----:B------:R-:W-:Y:S05]  /*0010*/  EXIT ;  /* 0x000000000000794d */ /* 0x000fea0003800000 */
.L_x_5:
        /* <DEDUP_REMOVED lines=14> */
.L_x_135:


//--------------------- .text._ZN7cutlass13device_kernelIN5flash19enable_sm80_to_sm89INS1_16FlashAttnBwdSm80INS1_25CollectiveMainloopBwdSm80ILi1ELi1EN4cute5tupleIJNS5_1CILi32EEENS7_ILi64EEENS7_ILi256EEEEEENS_6half_tEfNS_4arch4Sm80ELb0ELb1ELb1ELb1ELb0ELb0ELb0ELb0ELi2ELi2ELi2ELi1ELb1EEENS1_21CollectiveEpilogueBwdISB_SC_SE_Li256ELb1ELb0ELi4EEENS1_19SingleTileSchedulerILb1ELb0ELb0ELi64EEEEEEEEEvNT_6ParamsE --------------------------
	.section	.text._ZN7cutlass13device_kernelIN5flash19enable_sm80_to_sm89INS1_16FlashAttnBwdSm80INS1_25CollectiveMainloopBwdSm80ILi1ELi1EN4cute5tupleIJNS5_1CILi32EEENS7_ILi64EEENS7_ILi256EEEEEENS_6half_tEfNS_4arch4Sm80ELb0ELb1ELb1ELb1ELb0ELb0ELb0ELb0ELi2ELi2ELi2ELi1ELb1EEENS1_21CollectiveEpilogueBwdISB_SC_SE_Li256ELb1ELb0ELi4EEENS1_19SingleTileSchedulerILb1ELb0ELb0ELi64EEEEEEEEEvNT_6ParamsE,"ax",@progbits
	.align	128
.text._ZN7cutlass13device_kernelIN5flash19enable_sm80_to_sm89INS1_16FlashAttnBwdSm80INS1_25CollectiveMainloopBwdSm80ILi1ELi1EN4cute5tupleIJNS5_1CILi32EEENS7_ILi64EEENS7_ILi256EEEEEENS_6half_tEfNS_4arch4Sm80ELb0ELb1ELb1ELb1ELb0ELb0ELb0ELb0ELi2ELi2ELi2ELi1ELb1EEENS1_21CollectiveEpilogueBwdISB_SC_SE_Li256ELb1ELb0ELi4EEENS1_19SingleTileSchedulerILb1ELb0ELb0ELi64EEEEEEEEEvNT_6ParamsE:
        .type           _ZN7cutlass13device_kernelIN5flash19enable_sm80_to_sm89INS1_16FlashAttnBwdSm80INS1_25CollectiveMainloopBwdSm80ILi1ELi1EN4cute5tupleIJNS5_1CILi32EEENS7_ILi64EEENS7_ILi256EEEEEENS_6half_tEfNS_4arch4Sm80ELb0ELb1ELb1ELb1ELb0ELb0ELb0ELb0ELi2ELi2ELi2ELi1ELb1EEENS1_21CollectiveEpilogueBwdISB_SC_SE_Li256ELb1ELb0ELi4EEENS1_19SingleTileSchedulerILb1ELb0ELb0ELi64EEEEEEEEEvNT_6ParamsE,@function
        .size           _ZN7cutlass13device_kernelIN5flash19enable_sm80_to_sm89INS1_16FlashAttnBwdSm80INS1_25CollectiveMainloopBwdSm80ILi1ELi1EN4cute5tupleIJNS5_1CILi32EEENS7_ILi64EEENS7_ILi256EEEEEENS_6half_tEfNS_4arch4Sm80ELb0ELb1ELb1ELb1ELb0ELb0ELb0ELb0ELi2ELi2ELi2ELi1ELb1EEENS1_21CollectiveEpilogueBwdISB_SC_SE_Li256ELb1ELb0ELi4EEENS1_19SingleTileSchedulerILb1ELb0ELb0ELi64EEEEEEEEEvNT_6ParamsE,(.L_x_136 - _ZN7cutlass13device_kernelIN5flash19enable_sm80_to_sm89INS1_16FlashAttnBwdSm80INS1_25CollectiveMainloopBwdSm80ILi1ELi1EN4cute5tupleIJNS5_1CILi32EEENS7_ILi64EEENS7_ILi256EEEEEENS_6half_tEfNS_4arch4Sm80ELb0ELb1ELb1ELb1ELb0ELb0ELb0ELb0ELi2ELi2ELi2ELi1ELb1EEENS1_21CollectiveEpilogueBwdISB_SC_SE_Li256ELb1ELb0ELi4EEENS1_19SingleTileSchedulerILb1ELb0ELb0ELi64EEEEEEEEEvNT_6ParamsE)
        .other          _ZN7cutlass13device_kernelIN5flash19enable_sm80_to_sm89INS1_16FlashAttnBwdSm80INS1_25CollectiveMainloopBwdSm80ILi1ELi1EN4cute5tupleIJNS5_1CILi32EEENS7_ILi64EEENS7_ILi256EEEEEENS_6half_tEfNS_4arch4Sm80ELb0ELb1ELb1ELb1ELb0ELb0ELb0ELb0ELi2ELi2ELi2ELi1ELb1EEENS1_21CollectiveEpilogueBwdISB_SC_SE_Li256ELb1ELb0ELi4EEENS1_19SingleTileSchedulerILb1ELb0ELb0ELi64EEEEEEEEEvNT_6ParamsE,@"STO_CUDA_ENTRY STV_DEFAULT"
_ZN7cutlass13device_kernelIN5flash19enable_sm80_to_sm89INS1_16FlashAttnBwdSm80INS1_25CollectiveMainloopBwdSm80ILi1ELi1EN4cute5tupleIJNS5_1CILi32EEENS7_ILi64EEENS7_ILi256EEEEEENS_6half_tEfNS_4arch4Sm80ELb0ELb1ELb1ELb1ELb0ELb0ELb0ELb0ELi2ELi2ELi2ELi1ELb1EEENS1_21CollectiveEpilogueBwdISB_SC_SE_Li256ELb1ELb0ELi4EEENS1_19SingleTileSchedulerILb1ELb0ELb0ELi64EEEEEEEEEvNT_6ParamsE:
[----:B------:R-:W-:Y:S01]  /*0000*/  LDC R1, c[0x0][0x37c] ;  /* 0x0000df00ff017b82 */ /* 0x000fe20000000800 */
[----:B------:R-:W-:Y:S05]  /*0010*/  EXIT ;  /* 0x000000000000794d */ /* 0x000fea0003800000 */
.L_x_6:
        /* <DEDUP_REMOVED lines=14> */
.L_x_136:


//--------------------- .text._ZN7cutlass13device_kernelIN5flash19enable_sm80_to_sm89INS1_16FlashAttnBwdSm80INS1_25CollectiveMainloopBwdSm80ILi1ELi1EN4cute5tupleIJNS5_1CILi32EEENS7_ILi64EEENS7_ILi256EEEEEENS_6half_tEfNS_4arch4Sm80ELb0ELb1ELb1ELb1ELb0ELb0ELb0ELb0ELi2ELi2ELi2ELi1ELb1EEENS1_24CollectiveEpilogueBwdGQAISB_fSE_Li256ELb1ELb0EEENS1_19SingleTileSchedulerILb1ELb0ELb0ELi64EEEEEEEEEvNT_6ParamsE --------------------------
	.section	.text._ZN7cutlass13device_kernelIN5flash19enable_sm80_to_sm89INS1_16FlashAttnBwdSm80INS1_25CollectiveMainloopBwdSm80ILi1ELi1EN4cute5tupleIJNS5_1CILi32EEENS7_ILi64EEENS7_ILi256EEEEEENS_6half_tEfNS_4arch4Sm80ELb0ELb1ELb1ELb1ELb0ELb0ELb0ELb0ELi2ELi2ELi2ELi1ELb1EEENS1_24CollectiveEpilogueBwdGQAISB_fSE_Li256ELb1ELb0EEENS1_19SingleTileSchedulerILb1ELb0ELb0ELi64EEEEEEEEEvNT_6ParamsE,"ax",@progbits
	.align	128
.text._ZN7cutlass13device_kernelIN5flash19enable_sm80_to_sm89INS1_16FlashAttnBwdSm80INS1_25CollectiveMainloopBwdSm80ILi1ELi1EN4cute5tupleIJNS5_1CILi32EEENS7_ILi64EEENS7_ILi256EEEEEENS_6half_tEfNS_4arch4Sm80ELb0ELb1ELb1ELb1ELb0ELb0ELb0ELb0ELi2ELi2ELi2ELi1ELb1EEENS1_24CollectiveEpilogueBwdGQAISB_fSE_Li256ELb1ELb0EEENS1_19SingleTileSchedulerILb1ELb0ELb0ELi64EEEEEEEEEvNT_6ParamsE:
        .type           _ZN7cutlass13device_kernelIN5flash19enable_sm80_to_sm89INS1_16FlashAttnBwdSm80INS1_25CollectiveMainloopBwdSm80ILi1ELi1EN4cute5tupleIJNS5_1CILi32EEENS7_ILi64EEENS7_ILi256EEEEEENS_6half_tEfNS_4arch4Sm80ELb0ELb1ELb1ELb1ELb0ELb0ELb0ELb0ELi2ELi2ELi2ELi1ELb1EEENS1_24CollectiveEpilogueBwdGQAISB_fSE_Li256ELb1ELb0EEENS1_19SingleTileSchedulerILb1ELb0ELb0ELi64EEEEEEEEEvNT_6ParamsE,@function
        .size           _ZN7cutlass13device_kernelIN5flash19enable_sm80_to_sm89INS1_16FlashAttnBwdSm80INS1_25CollectiveMainloopBwdSm80ILi1ELi1EN4cute5tupleIJNS5_1CILi32EEENS7_ILi64EEENS7_ILi256EEEEEENS_6half_tEfNS_4arch4Sm80ELb0ELb1ELb1ELb1ELb0ELb0ELb0ELb0ELi2ELi2ELi2ELi1ELb1EEENS1_24CollectiveEpilogueBwdGQAISB_fSE_Li256ELb1ELb0EEENS1_19SingleTileSchedulerILb1ELb0ELb0ELi64EEEEEEEEEvNT_6ParamsE,(.L_x_137 - _ZN7cutlass13device_kernelIN5flash19enable_sm80_to_sm89INS1_16FlashAttnBwdSm80INS1_25CollectiveMainloopBwdSm80ILi1ELi1EN4cute5tupleIJNS5_1CILi32EEENS7_ILi64EEENS7_ILi256EEEEEENS_6half_tEfNS_4arch4Sm80ELb0ELb1ELb1ELb1ELb0ELb0ELb0ELb0ELi2ELi2ELi2ELi1ELb1EEENS1_24CollectiveEpilogueBwdGQAISB_fSE_Li256ELb1ELb0EEENS1_19SingleTileSchedulerILb1ELb0ELb0ELi64EEEEEEEEEvNT_6ParamsE)
        .other          _ZN7cutlass13device_kernelIN5flash19enable_sm80_to_sm89INS1_16FlashAttnBwdSm80INS1_25CollectiveMainloopBwdSm80ILi1ELi1EN4cute5tupleIJNS5_1CILi32EEENS7_ILi64EEENS7_ILi256EEEEEENS_6half_tEfNS_4arch4Sm80ELb0ELb1ELb1ELb1ELb0ELb0ELb0ELb0ELi2ELi2ELi2ELi1ELb1EEENS1_24CollectiveEpilogueBwdGQAISB_fSE_Li256ELb1ELb0EEENS1_19SingleTileSchedulerILb1ELb0ELb0ELi64EEEEEEEEEvNT_6ParamsE,@"STO_CUDA_ENTRY STV_DEFAULT"
_ZN7cutlass13device_kernelIN5flash19enable_sm80_to_sm89INS1_16FlashAttnBwdSm80INS1_25CollectiveMainloopBwdSm80ILi1ELi1EN4cute5tupleIJNS5_1CILi32EEENS7_ILi64EEENS7_ILi256EEEEEENS_6half_tEfNS_4arch4Sm80ELb0ELb1ELb1ELb1ELb0ELb0ELb0ELb0ELi2ELi2ELi2ELi1ELb1EEENS1_24CollectiveEpilogueBwdGQAISB_fSE_Li256ELb1ELb0EEENS1_19SingleTileSchedulerILb1ELb0ELb0ELi64EEEEEEEEEvNT_6ParamsE:
[----:B------:R-:W-:Y:S01]  /*0000*/  LDC R1, c[0x0][0x37c] ;  /* 0x0000df00ff017b82 */ /* 0x000fe20000000800 */
[----:B------:R-:W-:Y:S05]  /*0010*/  EXIT ;  /* 0x000000000000794d */ /* 0x000fea0003800000 */
.L_x_7:
        /* <DEDUP_REMOVED lines=14> */
.L_x_137:


//--------------------- .text._ZN7cutlass13device_kernelIN5flash19enable_sm80_to_sm89INS1_16FlashAttnBwdSm80INS1_25CollectiveMainloopBwdSm80ILi1ELi1EN4cute5tupleIJNS5_1CILi32EEENS7_ILi64EEENS7_ILi256EEEEEENS_6half_tEfNS_4arch4Sm80ELb1ELb0ELb1ELb0ELb0ELb0ELb0ELb0ELi2ELi2ELi2ELi1ELb1EEENS1_21CollectiveEpilogueBwdISB_SC_SE_Li256ELb0ELb0ELi4EEENS1_25SingleTileBwdLPTSchedulerILb0ELi64ELb0EEEEEEEEEvNT_6ParamsE --------------------------
	.section	.text._ZN7cutlass13device_kernelIN5flash19enable_sm80_to_sm89INS1_16FlashAttnBwdSm80INS1_25CollectiveMainloopBwdSm80ILi1ELi1EN4cute5tupleIJNS5_1CILi32EEENS7_ILi64EEENS7_ILi256EEEEEENS_6half_tEfNS_4arch4Sm80ELb1ELb0ELb1ELb0ELb0ELb0ELb0ELb0ELi2ELi2ELi2ELi1ELb1EEENS1_21CollectiveEpilogueBwdISB_SC_SE_Li256ELb0ELb0ELi4EEENS1_25SingleTileBwdLPTSchedulerILb0ELi64ELb0EEEEEEEEEvNT_6ParamsE,"ax",@progbits
	.align	128
.text._ZN7cutlass13device_kernelIN5flash19enable_sm80_to_sm89INS1_16FlashAttnBwdSm80INS1_25CollectiveMainloopBwdSm80ILi1ELi1EN4cute5tupleIJNS5_1CILi32EEENS7_ILi64EEENS7_ILi256EEEEEENS_6half_tEfNS_4arch4Sm80ELb1ELb0ELb1ELb0ELb0ELb0ELb0ELb0ELi2ELi2ELi2ELi1ELb1EEENS1_21CollectiveEpilogueBwdISB_SC_SE_Li256ELb0ELb0ELi4EEENS1_25SingleTileBwdLPTSchedulerILb0ELi64ELb0EEEEEEEEEvNT_6ParamsE:
        .type           _ZN7cutlass13device_kernelIN5flash19enable_sm80_to_sm89INS1_16FlashAttnBwdSm80INS1_25CollectiveMainloopBwdSm80ILi1ELi1EN4cute5tupleIJNS5_1CILi32EEENS7_ILi64EEENS7_ILi256EEEEEENS_6half_tEfNS_4arch4Sm80ELb1ELb0ELb1ELb0ELb0ELb0ELb0ELb0ELi2ELi2ELi2ELi1ELb1EEENS1_21CollectiveEpilogueBwdISB_SC_SE_Li256ELb0ELb0ELi4EEENS1_25SingleTileBwdLPTSchedulerILb0ELi64ELb0EEEEEEEEEvNT_6ParamsE,@function
        .size           _ZN7cutlass13device_kernelIN5flash19enable_sm80_to_sm89INS1_16FlashAttnBwdSm80INS1_25CollectiveMainloopBwdSm80ILi1ELi1EN4cute5tupleIJNS5_1CILi32EEENS7_ILi64EEENS7_ILi256EEEEEENS_6half_tEfNS_4arch4Sm80ELb1ELb0ELb1ELb0ELb0ELb0ELb0ELb0ELi2ELi2ELi2ELi1ELb1EEENS1_21CollectiveEpilogueBwdISB_SC_SE_Li256ELb0ELb0ELi4EEENS1_25SingleTileBwdLPTSchedulerILb0ELi64ELb0EEEEEEEEEvNT_6ParamsE,(.L_x_138 - _ZN7cutlass13device_kernelIN5flash19enable_sm80_to_sm89INS1_16FlashAttnBwdSm80INS1_25CollectiveMainloopBwdSm80ILi1ELi1EN4cute5tupleIJNS5_1CILi32EEENS7_ILi64EEENS7_ILi256EEEEEENS_6half_tEfNS_4arch4Sm80ELb1ELb0ELb1ELb0ELb0ELb0ELb0ELb0ELi2ELi2ELi2ELi1ELb1EEENS1_21CollectiveEpilogueBwdISB_SC_SE_Li256ELb0ELb0ELi4EEENS1_25SingleTileBwdLPTSchedulerILb0ELi64ELb0EEEEEEEEEvNT_6ParamsE)
        .other          _ZN7cutlass13device_kernelIN5flash19enable_sm80_to_sm89INS1_16FlashAttnBwdSm80INS1_25CollectiveMainloopBwdSm80ILi1ELi1EN4cute5tupleIJNS5_1CILi32EEENS7_ILi64EEENS7_ILi256EEEEEENS_6half_tEfNS_4arch4Sm80ELb1ELb0ELb1ELb0ELb0ELb0ELb0ELb0ELi2ELi2ELi2ELi1ELb1EEENS1_21CollectiveEpilogueBwdISB_SC_SE_Li256ELb0ELb0ELi4EEENS1_25SingleTileBwdLPTSchedulerILb0ELi64ELb0EEEEEEEEEvNT_6ParamsE,@"STO_CUDA_ENTRY STV_DEFAULT"
_ZN7cutlass13device_kernelIN5flash19enable_sm80_to_sm89INS1_16FlashAttnBwdSm80INS1_25CollectiveMainloopBwdSm80ILi1ELi1EN4cute5tupleIJNS5_1CILi32EEENS7_ILi64EEENS7_ILi256EEEEEENS_6half_tEfNS_4arch4Sm80ELb1ELb0ELb1ELb0ELb0ELb0ELb0ELb0ELi2ELi2ELi2ELi1ELb1EEENS1_21CollectiveEpilogueBwdISB_SC_SE_Li256ELb0ELb0ELi4EEENS1_25SingleTileBwdLPTSchedulerILb0ELi64ELb0EEEEEEEEEvNT_6ParamsE:
[----:B------:R-:W-:Y:S01]  /*0000*/  LDC R1, c[0x0][0x37c] ;  /* 0x0000df00ff017b82 */ /* 0x000fe20000000800 */
[----:B------:R-:W-:Y:S05]  /*0010*/  EXIT ;  /* 0x000000000000794d */ /* 0x000fea0003800000 */
.L_x_8:
        /* <DEDUP_REMOVED lines=14> */
.L_x_138:


//--------------------- .text._ZN7cutlass13device_kernelIN5flash19enable_sm80_to_sm89INS1_16FlashAttnBwdSm80INS1_25CollectiveMainloopBwdSm80ILi1ELi1EN4cute5tupleIJNS5_1CILi32EEENS7_ILi64EEENS7_ILi256EEEEEENS_6half_tEfNS_4arch4Sm80ELb1ELb0ELb1ELb0ELb0ELb0ELb0ELb0ELi2ELi2ELi2ELi1ELb1EEENS1_24CollectiveEpilogueBwdGQAISB_fSE_Li256ELb0ELb0EEENS1_25SingleTileBwdLPTSchedulerILb0ELi64ELb0EEEEEEEEEvNT_6ParamsE --------------------------
	.section	.text._ZN7cutlass13device_kernelIN5flash19enable_sm80_to_sm89INS1_16FlashAttnBwdSm80INS1_25CollectiveMainloopBwdSm80ILi1ELi1EN4cute5tupleIJNS5_1CILi32EEENS7_ILi64EEENS7_ILi256EEEEEENS_6half_tEfNS_4arch4Sm80ELb1ELb0ELb1ELb0ELb0ELb0ELb0ELb0ELi2ELi2ELi2ELi1ELb1EEENS1_24CollectiveEpilogueBwdGQAISB_fSE_Li256ELb0ELb0EEENS1_25SingleTileBwdLPTSchedulerILb0ELi64ELb0EEEEEEEEEvNT_6ParamsE,"ax",@progbits
	.align	128
.text._ZN7cutlass13device_kernelIN5flash19enable_sm80_to_sm89INS1_16FlashAttnBwdSm80INS1_25CollectiveMainloopBwdSm80ILi1ELi1EN4cute5tupleIJNS5_1CILi32EEENS7_ILi64EEENS7_ILi256EEEEEENS_6half_tEfNS_4arch4Sm80ELb1ELb0ELb1ELb0ELb0ELb0ELb0ELb0ELi2ELi2ELi2ELi1ELb1EEENS1_24CollectiveEpilogueBwdGQAISB_fSE_Li256ELb0ELb0EEENS1_25SingleTileBwdLPTSchedulerILb0ELi64ELb0EEEEEEEEEvNT_6ParamsE:
        .type           _ZN7cutlass13device_kernelIN5flash19enable_sm80_to_sm89INS1_16FlashAttnBwdSm80INS1_25CollectiveMainloopBwdSm80ILi1ELi1EN4cute5tupleIJNS5_1CILi32EEENS7_ILi64EEENS7_ILi256EEEEEENS_6half_tEfNS_4arch4Sm80ELb1ELb0ELb1ELb0ELb0ELb0ELb0ELb0ELi2ELi2ELi2ELi1ELb1EEENS1_24CollectiveEpilogueBwdGQAISB_fSE_Li256ELb0ELb0EEENS1_25SingleTileBwdLPTSchedulerILb0ELi64ELb0EEEEEEEEEvNT_6ParamsE,@function
        .size           _ZN7cutlass13device_kernelIN5flash19enable_sm80_to_sm89INS1_16FlashAttnBwdSm80INS1_25CollectiveMainloopBwdSm80ILi1ELi1EN4cute5tupleIJNS5_1CILi32EEENS7_ILi64EEENS7_ILi256EEEEEENS_6half_tEfNS_4arch4Sm80ELb1ELb0ELb1ELb0ELb0ELb0ELb0ELb0ELi2ELi2ELi2ELi1ELb1EEENS1_24CollectiveEpilogueBwdGQAISB_fSE_Li256ELb0ELb0EEENS1_25SingleTileBwdLPTSchedulerILb0ELi64ELb0EEEEEEEEEvNT_6ParamsE,(.L_x_139 - _ZN7cutlass13device_kernelIN5flash19enable_sm80_to_sm89INS1_16FlashAttnBwdSm80INS1_25CollectiveMainloopBwdSm80ILi1ELi1EN4cute5tupleIJNS5_1CILi32EEENS7_ILi64EEENS7_ILi256EEEEEENS_6half_tEfNS_4arch4Sm80ELb1ELb0ELb1ELb0ELb0ELb0ELb0ELb0ELi2ELi2ELi2ELi1ELb1EEENS1_24CollectiveEpilogueBwdGQAISB_fSE_Li256ELb0ELb0EEENS1_25SingleTileBwdLPTSchedulerILb0ELi64ELb0EEEEEEEEEvNT_6ParamsE)
        .other          _ZN7cutlass13device_kernelIN5flash19enable_sm80_to_sm89INS1_16FlashAttnBwdSm80INS1_25CollectiveMainloopBwdSm80ILi1ELi1EN4cute5tupleIJNS5_1CILi32EEENS7_ILi64EEENS7_ILi256EEEEEENS_6half_tEfNS_4arch4Sm80ELb1ELb0ELb1ELb0ELb0ELb0ELb0ELb0ELi2ELi2ELi2ELi1ELb1EEENS1_24CollectiveEpilogueBwdGQAISB_fSE_Li256ELb0ELb0EEENS1_25SingleTileBwdLPTSchedulerILb0ELi64ELb0EEEEEEEEEvNT_6ParamsE,@"STO_CUDA_ENTRY STV_DEFAULT"
_ZN7cutlass13device_kernelIN5flash19enable_sm80_to_sm89INS1_16FlashAttnBwdSm80INS1_25CollectiveMainloopBwdSm80ILi1ELi1EN4cute5tupleIJNS5_1CILi32EEENS7_ILi64EEENS7_ILi256EEEEEENS_6half_tEfNS_4arch4Sm80ELb1ELb0ELb1ELb0ELb0ELb0ELb0ELb0ELi2ELi2ELi2ELi1ELb1EEENS1_24CollectiveEpilogueBwdGQAISB_fSE_Li256ELb0ELb0EEENS1_25SingleTileBwdLPTSchedulerILb0ELi64ELb0EEEEEEEEEvNT_6ParamsE:
[----:B------:R-:W-:Y:S01]  /*0000*/  LDC R1, c[0x0][0x37c] ;  /* 0x0000df00ff017b82 */ /* 0x000fe20000000800 */
[----:B------:R-:W-:Y:S05]  /*0010*/  EXIT ;  /* 0x000000000000794d */ /* 0x000fea0003800000 */
.L_x_9:
        /* <DEDUP_REMOVED lines=14> */
.L_x_139:


//--------------------- .text._ZN7cutlass13device_kernelIN5flash22FlashAttnBwdPreprocessIN4cute5tupleIJNS3_1CILi32EEENS5_ILi256EEEEEENS_6half_tEfNS_4arch4Sm80ELb1ELb0EEEEEvNT_6ParamsE --------------------------
	.section	.text._ZN7cutlass13device_kernelIN5flash22FlashAttnBwdPreprocessIN4cute5tupleIJNS3_1CILi32EEENS5_ILi256EEEEEENS_6half_tEfNS_4arch4Sm80ELb1ELb0EEEEEvNT_6ParamsE,"ax",@progbits
	.align	128
.text._ZN7cutlass13device_kernelIN5flash22FlashAttnBwdPreprocessIN4cute5tupleIJNS3_1CILi32EEENS5_ILi256EEEEEENS_6half_tEfNS_4arch4Sm80ELb1ELb0EEEEEvNT_6ParamsE:
        .type           _ZN7cutlass13device_kernelIN5flash22FlashAttnBwdPreprocessIN4cute5tupleIJNS3_1CILi32EEENS5_ILi256EEEEEENS_6half_tEfNS_4arch4Sm80ELb1ELb0EEEEEvNT_6ParamsE,@function
        .size           _ZN7cutlass13device_kernelIN5flash22FlashAttnBwdPreprocessIN4cute5tupleIJNS3_1CILi32EEENS5_ILi256EEEEEENS_6half_tEfNS_4arch4Sm80ELb1ELb0EEEEEvNT_6ParamsE,(.L_x_140 - _ZN7cutlass13device_kernelIN5flash22FlashAttnBwdPreprocessIN4cute5tupleIJNS3_1CILi32EEENS5_ILi256EEEEEENS_6half_tEfNS_4arch4Sm80ELb1ELb0EEEEEvNT_6ParamsE)
        .other          _ZN7cutlass13device_kernelIN5flash22FlashAttnBwdPreprocessIN4cute5tupleIJNS3_1CILi32EEENS5_ILi256EEEEEENS_6half_tEfNS_4arch4Sm80ELb1ELb0EEEEEvNT_6ParamsE,@"STO_CUDA_ENTRY STV_DEFAULT"
_ZN7cutlass13device_kernelIN5flash22FlashAttnBwdPreprocessIN4cute5tupleIJNS3_1CILi32EEENS5_ILi256EEEEEENS_6half_tEfNS_4arch4Sm80ELb1ELb0EEEEEvNT_6ParamsE:
[----:B------:R-:W-:Y:S01]  /*0000*/  LDC R1, c[0x0][0x37c] ;  /* 0x0000df00ff017b82 */ /* 0x000fe20000000800 */
[----:B------:R-:W0:Y:S07]  /*0010*/  S2R R40, SR_CTAID.X ;  /* 0x0000000000287919 */ /* 0x000e2e0000002500 */
[----:B------:R-:W1:Y:S01]  /*0020*/  LDC R37, c[0x0][0x388] ;  /* 0x0000e200ff257b82 */ /* 0x000e620000000800 */
[----:B------:R-:W2:Y:S01]  /*0030*/  LDCU.64 UR4, c[0x0][0x358] ;  /* 0x00006b00ff0477ac */ /* 0x000ea20008000a00 */
[----:B------:R-:W-:Y:S01]  /*0040*/  MOV R43, 0x7f800000 ;  /* 0x7f800000002b7802 */ /* 0x000fe20000000f00 */
[----:B------:R-:W3:Y:S05]  /*0050*/  S2R R41, SR_TID.X ;  /* 0x0000000000297919 */ /* 0x000eea0000002100 */
[----:B------:R-:W4:Y:S08]  /*0060*/  S2UR UR6, SR_CTAID.Y ;  /* 0x00000000000679c3 */ /* 0x000f300000002600 */
[----:B------:R-:W4:Y:S08]  /*0070*/  LDC.64 R4, c[0x0][0x400] ;  /* 0x00010000ff047b82 */ /* 0x000f300000000a00 */
[----:B------:R-:W2:Y:S01]  /*0080*/  S2UR UR7, SR_CTAID.Z ;  /* 0x00000000000779c3 */ /* 0x000ea20000002700 */
[----:B0-----:R-:W-:-:S07]  /*0090*/  SHF.L.U32 R36, R40, 0x5, RZ ;  /* 0x0000000528247819 */ /* 0x001fce00000006ff */
[----:B------:R-:W2:Y:S01]  /*00a0*/  LDC.64 R6, c[0x0][0x408] ;  /* 0x00010200ff067b82 */ /* 0x000ea20000000a00 */
[----:B-1----:R-:W-:-:S04]  /*00b0*/  IADD3 R42, PT, PT, -R36, R37, RZ ;  /* 0x00000025242a7210 */ /* 0x002fc80007ffe1ff */
[----:B---3--:R-:W-:-:S03]  /*00c0*/  ISETP.GE.AND P0, PT, R41, R42, PT ;  /* 0x0000002a2900720c */ /* 0x008fc60003f06270 */
[----:B------:R-:W0:Y:S01]  /*00d0*/  LDC.64 R12, c[0x0][0x3c0] ;  /* 0x0000f000ff0c7b82 */ /* 0x000e220000000a00 */
[----:B------:R-:W-:-:S07]  /*00e0*/  ISETP.GT.U32.OR P0, PT, R41, 0x1f, P0 ;  /* 0x0000001f2900780c */ /* 0x000fce0000704470 */
[----:B------:R-:W1:Y:S08]  /*00f0*/  LDC.64 R10, c[0x0][0x3a8] ;  /* 0x0000ea00ff0a7b82 */ /* 0x000e700000000a00 */
[----:B------:R-:W3:Y:S01]  /*0100*/  @!P0 LDC.64 R8, c[0x0][0x3f8] ;  /* 0x0000fe00ff088b82 */ /* 0x000ee20000000a00 */
[----:B------:R-:W-:Y:S02]  /*0110*/  @!P0 IADD3 R2, PT, PT, R36, R41, RZ ;  /* 0x0000002924028210 */ /* 0x000fe40007ffe0ff */
[----:B------:R-:W-:-:S03]  /*0120*/  @!P0 MOV R3, RZ ;  /* 0x000000ff00038202 */ /* 0x000fc60000000f00 */
[----:B----4-:R-:W-:Y:S02]  /*0130*/  @!P0 IMAD.WIDE.U32 R2, R4, UR6, R2 ;  /* 0x0000000604028c25 */ /* 0x010fe4000f8e0002 */
[----:B------:R-:W4:Y:S02]  /*0140*/  LDC.64 R46, c[0x0][0x3c8] ;  /* 0x0000f200ff2e7b82 */ /* 0x000f240000000a00 */
[----:B------:R-:W-:Y:S02]  /*0150*/  @!P0 IMAD R3, R5, UR6, R3 ;  /* 0x0000000605038c24 */ /* 0x000fe4000f8e0203 */
[----:B--2---:R-:W-:-:S04]  /*0160*/  @!P0 IMAD.WIDE.U32 R2, R6, UR7, R2 ;  /* 0x0000000706028c25 */ /* 0x004fc8000f8e0002 */
[----:B------:R-:W-:Y:S01]  /*0170*/  @!P0 IMAD R0, R7, UR7, R3 ;  /* 0x0000000707008c24 */ /* 0x000fe2000f8e0203 */
[----:B---3--:R-:W-:-:S04]  /*0180*/  @!P0 LEA R4, P1, R2, R8, 0x2 ;  /* 0x0000000802048211 */ /* 0x008fc800078210ff */
[----:B------:R-:W-:Y:S02]  /*0190*/  @!P0 LEA.HI.X R5, R2, R9, R0, 0x2, P1 ;  /* 0x0000000902058211 */ /* 0x000fe400008f1400 */
[----:B------:R-:W2:Y:S01]  /*01a0*/  LDC.64 R8, c[0x0][0x3a0] ;  /* 0x0000e800ff087b82 */ /* 0x000ea20000000a00 */
[----:B------:R-:W-:Y:S01]  /*01b0*/  SHF.L.U32 R38, R41, 0x3, RZ ;  /* 0x0000000329267819 */ /* 0x000fe200000006ff */
[----:B------:R-:W-:Y:S01]  /*01c0*/  HFMA2 R39, -RZ, RZ, 0, 0 ;  /* 0x00000000ff277431 */ /* 0x000fe200000001ff */
[----:B------:R-:W-:Y:S01]  /*01d0*/  SHF.R.U32.HI R60, RZ, 0x4, R41 ;  /* 0x00000004ff3c7819 */ /* 0x000fe20000011629 */
[----:B------:R1:W5:Y:S01]  /*01e0*/  @!P0 LDG.E R43, desc[UR4][R4.64] ;  /* 0x00000004042b8981 */ /* 0x000362000c1e1900 */
[----:B------:R-:W-:Y:S01]  /*01f0*/  LOP3.LUT R38, R38, 0x78, RZ, 0xc0, !PT ;  /* 0x0000007826267812 */ /* 0x000fe200078ec0ff */
[----:B------:R-:W-:Y:S01]  /*0200*/  BSSY.RECONVERGENT B0, `(.L_x_10) ;  /* 0x0000026000007945 */ /* 0x000fe20003800200 */
[----:B------:R-:W-:Y:S02]  /*0210*/  ISETP.GE.AND P0, PT, R60, R42, PT ;  /* 0x0000002a3c00720c */ /* 0x000fe40003f06270 */
[----:B------:R-:W-:-:S02]  /*0220*/  CS2R R28, SRZ ;  /* 0x00000000001c7805 */ /* 0x000fc4000001ff00 */
[----:B------:R-:W-:Y:S01]  /*0230*/  MOV R61, RZ ;  /* 0x000000ff003d7202 */ /* 0x000fe20000000f00 */
[----:B0-----:R-:W-:Y:S01]  /*0240*/  IMAD.WIDE.U32 R6, R12, UR6, R38 ;  /* 0x000000060c067c25 */ /* 0x001fe2000f8e0026 */
[----:B------:R-:W-:Y:S02]  /*0250*/  IADD3 R44, PT, PT, R60, 0x10, RZ ;  /* 0x000000103c2c7810 */ /* 0x000fe40007ffe0ff */
[----:B------:R-:W-:Y:S02]  /*0260*/  CS2R R30, SRZ ;  /* 0x00000000001e7805 */ /* 0x000fe4000001ff00 */
[----:B------:R-:W-:Y:S01]  /*0270*/  CS2R R24, SRZ ;  /* 0x0000000000187805 */ /* 0x000fe2000001ff00 */
[----:B------:R-:W-:Y:S01]  /*0280*/  IMAD R7, R13, UR6, R7 ;  /* 0x000000060d077c24 */ /* 0x000fe2000f8e0207 */
[----:B------:R-:W-:Y:S02]  /*0290*/  CS2R R26, SRZ ;  /* 0x00000000001a7805 */ /* 0x000fe4000001ff00 */
[----:B------:R-:W-:-:S02]  /*02a0*/  ISETP.GE.AND P1, PT, R44, R42, PT ;  /* 0x0000002a2c00720c */ /* 0x000fc40003f26270 */
[----:B------:R-:W-:Y:S02]  /*02b0*/  CS2R R12, SRZ ;  /* 0x00000000000c7805 */ /* 0x000fe4000001ff00 */
[----:B------:R-:W-:Y:S01]  /*02c0*/  CS2R R14, SRZ ;  /* 0x00000000000e7805 */ /* 0x000fe2000001ff00 */
[----:B------:R-:W-:Y:S01]  /*02d0*/  IMAD.WIDE.U32 R48, R40, 0x20, R60 ;  /* 0x0000002028307825 */ /* 0x000fe200078e003c */
[----:B------:R-:W-:-:S03]  /*02e0*/  LOP3.LUT R0, R38, 0x80, RZ, 0xfc, !PT ;  /* 0x0000008026007812 */ /* 0x000fc600078efcff */
[----:B--2---:R-:W-:-:S04]  /*02f0*/  IMAD.WIDE.U32 R2, R8, UR6, R38 ;  /* 0x0000000608027c25 */ /* 0x004fc8000f8e0026 */
[----:B------:R-:W-:Y:S01]  /*0300*/  IMAD R3, R9, UR6, R3 ;  /* 0x0000000609037c24 */ /* 0x000fe2000f8e0203 */
[----:B------:R-:W-:Y:S01]  /*0310*/  CS2R R8, SRZ ;  /* 0x0000000000087805 */ /* 0x000fe2000001ff00 */
[----:B-1----:R-:W-:-:S04]  /*0320*/  IMAD.WIDE.U32 R4, R10, UR7, R2 ;  /* 0x000000070a047c25 */ /* 0x002fc8000f8e0002 */
[----:B----4-:R-:W-:-:S04]  /*0330*/  IMAD.WIDE.U32 R2, R46, UR7, R6 ;  /* 0x000000072e027c25 */ /* 0x010fc8000f8e0006 */
[----:B------:R-:W-:Y:S01]  /*0340*/  IMAD R7, R11, UR7, R5 ;  /* 0x000000070b077c24 */ /* 0x000fe2000f8e0205 */
[----:B------:R-:W-:Y:S01]  /*0350*/  CS2R R10, SRZ ;  /* 0x00000000000a7805 */ /* 0x000fe2000001ff00 */
[----:B------:R-:W-:Y:S01]  /*0360*/  IMAD R47, R47, UR7, R3 ;  /* 0x000000072f2f7c24 */ /* 0x000fe2000f8e0203 */
[----:B------:R-:W-:Y:S06]  /*0370*/  @P0 BRA `(.L_x_11) ;  /* 0x0000000000380947 */ /* 0x000fec0003800000 */
[----:B------:R-:W0:Y:S01]  /*0380*/  LDCU.64 UR10, c[0x0][0x398] ;  /* 0x00007300ff0a77ac */ /* 0x000e220008000a00 */
[----:B------:R-:W-:Y:S01]  /*0390*/  MOV R6, R4 ;  /* 0x0000000400067202 */ /* 0x000fe20000000f00 */
[----:B------:R-:W1:Y:S01]  /*03a0*/  LDCU UR8, c[0x0][0x38c] ;  /* 0x00007180ff0877ac */ /* 0x000e620008000800 */
[----:B------:R-:W2:Y:S01]  /*03b0*/  LDCU.64 UR12, c[0x0][0x380] ;  /* 0x00007000ff0c77ac */ /* 0x000ea20008000a00 */
[----:B0-----:R-:W-:Y:S02]  /*03c0*/  IMAD R17, R49, UR10, RZ ;  /* 0x0000000a31117c24 */ /* 0x001fe4000f8e02ff */
[----:B------:R-:W-:Y:S01]  /*03d0*/  IMAD.WIDE.U32 R18, R48, UR10, R6 ;  /* 0x0000000a30127c25 */ /* 0x000fe2000f8e0006 */
[----:B-1----:R-:W-:-:S03]  /*03e0*/  ISETP.GE.AND P2, PT, R38, UR8, PT ;  /* 0x0000000826007c0c */ /* 0x002fc6000bf46270 */
[----:B------:R-:W-:Y:S01]  /*03f0*/  IMAD R17, R48, UR11, R17 ;  /* 0x0000000b30117c24 */ /* 0x000fe2000f8e0211 */
[----:B------:R-:W-:Y:S02]  /*0400*/  ISETP.GE.AND P3, PT, R0, UR8, PT ;  /* 0x0000000800007c0c */ /* 0x000fe4000bf66270 */
[----:B--2---:R-:W-:Y:S02]  /*0410*/  LEA R16, P4, R18, UR12, 0x1 ;  /* 0x0000000c12107c11 */ /* 0x004fe4000f8808ff */
[----:B------:R-:W-:-:S04]  /*0420*/  IADD3 R17, PT, PT, R19, R17, RZ ;  /* 0x0000001113117210 */ /* 0x000fc80007ffe0ff */
[----:B------:R-:W-:-:S05]  /*0430*/  LEA.HI.X R17, R18, UR13, R17, 0x1, P4 ;  /* 0x0000000d12117c11 */ /* 0x000fca000a0f0c11 */
[----:B------:R0:W5:Y:S04]  /*0440*/  @!P2 LDG.E.128 R28, desc[UR4][R16.64] ;  /* 0x00000004101ca981 */ /* 0x000168000c1e1d00 */
[----:B------:R0:W5:Y:S02]  /*0450*/  @!P3 LDG.E.128 R24, desc[UR4][R16.64+0x100] ;  /* 0x000100041018b981 */ /* 0x000164000c1e1d00 */
.L_x_11:
[----:B------:R-:W-:Y:S05]  /*0460*/  BSYNC.RECONVERGENT B0 ;  /* 0x0000000000007941 */ /* 0x000fea0003800200 */
.L_x_10:
[----:B------:R-:W-:Y:S04]  /*0470*/  BSSY.RECONVERGENT B0, `(.L_x_12) ;  /* 0x0000012000007945 */ /* 0x000fe80003800200 */
[----:B------:R-:W-:Y:S05]  /*0480*/  @P1 BRA `(.L_x_13) ;  /* 0x0000000000401947 */ /* 0x000fea0003800000 */
[----:B------:R-:W0:Y:S01]  /*0490*/  LDCU.64 UR10, c[0x0][0x398] ;  /* 0x00007300ff0a77ac */ /* 0x000e220008000a00 */
[----:B------:R-:W-:Y:S01]  /*04a0*/  IADD3 R5, P2, PT, R48, 0x10, RZ ;  /* 0x0000001030057810 */ /* 0x000fe20007f5e0ff */
[----:B------:R-:W1:Y:S03]  /*04b0*/  LDCU UR8, c[0x0][0x38c] ;  /* 0x00007180ff0877ac */ /* 0x000e660008000800 */
[----:B------:R-:W-:Y:S01]  /*04c0*/  IADD3.X R6, PT, PT, RZ, R49, RZ, P2, !PT ;  /* 0x00000031ff067210 */ /* 0x000fe200017fe4ff */
[----:B------:R-:W2:Y:S04]  /*04d0*/  LDCU.64 UR12, c[0x0][0x380] ;  /* 0x00007000ff0c77ac */ /* 0x000ea80008000a00 */
[----:B0-----:R-:W-:Y:S01]  /*04e0*/  IMAD R16, R6, UR10, RZ ;  /* 0x0000000a06107c24 */ /* 0x001fe2000f8e02ff */
[----:B------:R-:W-:-:S02]  /*04f0*/  MOV R6, R4 ;  /* 0x0000000400067202 */ /* 0x000fc40000000f00 */
[----:B-1----:R-:W-:-:S03]  /*0500*/  ISETP.GE.AND P3, PT, R38, UR8, PT ;  /* 0x0000000826007c0c */ /* 0x002fc6000bf66270 */
[----:B------:R-:W-:Y:S01]  /*0510*/  IMAD.WIDE.U32 R6, R5, UR10, R6 ;  /* 0x0000000a05067c25 */ /* 0x000fe2000f8e0006 */
[----:B------:R-:W-:-:S03]  /*0520*/  ISETP.GE.AND P4, PT, R0, UR8, PT ;  /* 0x0000000800007c0c */ /* 0x000fc6000bf86270 */
[----:B------:R-:W-:Y:S01]  /*0530*/  IMAD R5, R5, UR11, R16 ;  /* 0x0000000b05057c24 */ /* 0x000fe2000f8e0210 */
[----:B--2---:R-:W-:-:S04]  /*0540*/  LEA R4, P2, R6, UR12, 0x1 ;  /* 0x0000000c06047c11 */ /* 0x004fc8000f8408ff */
[----:B------:R-:W-:-:S04]  /*0550*/  IADD3 R5, PT, PT, R7, R5, RZ ;  /* 0x0000000507057210 */ /* 0x000fc80007ffe0ff */
[----:B------:R-:W-:-:S05]  /*0560*/  LEA.HI.X R5, R6, UR13, R5, 0x1, P2 ;  /* 0x0000000d06057c11 */ /* 0x000fca00090f0c05 */
[----:B------:R1:W5:Y:S04]  /*0570*/  @!P3 LDG.E.128 R8, desc[UR4][R4.64] ;  /* 0x000000040408b981 */ /* 0x000368000c1e1d00 */
[----:B------:R1:W5:Y:S02]  /*0580*/  @!P4 LDG.E.128 R12, desc[UR4][R4.64+0x100] ;  /* 0x00010004040cc981 */ /* 0x000364000c1e1d00 */
.L_x_13:
[----:B------:R-:W-:Y:S05]  /*0590*/  BSYNC.RECONVERGENT B0 ;  /* 0x0000000000007941 */ /* 0x000fea0003800200 */
.L_x_12:
[----:B------:R-:W-:Y:S01]  /*05a0*/  BSSY.RECONVERGENT B0, `(.L_x_14) ;  /* 0x0000017000007945 */ /* 0x000fe20003800200 */
[----:B------:R-:W-:Y:S02]  /*05b0*/  CS2R R32, SRZ ;  /* 0x0000000000207805 */ /* 0x000fe4000001ff00 */
[----:B------:R-:W-:Y:S02]  /*05c0*/  CS2R R34, SRZ ;  /* 0x0000000000227805 */ /* 0x000fe4000001ff00 */
[----:B-1----:R-:W-:Y:S02]  /*05d0*/  CS2R R4, SRZ ;  /* 0x0000000000047805 */ /* 0x002fe4000001ff00 */
[----:B------:R-:W-:Y:S02]  /*05e0*/  CS2R R6, SRZ ;  /* 0x0000000000067805 */ /* 0x000fe4000001ff00 */
[----:B0-----:R-:W-:Y:S02]  /*05f0*/  CS2R R16, SRZ ;  /* 0x0000000000107805 */ /* 0x001fe4000001ff00 */
[----:B------:R-:W-:-:S02]  /*0600*/  CS2R R18, SRZ ;  /* 0x0000000000127805 */ /* 0x000fc4000001ff00 */
[----:B------:R-:W-:Y:S02]  /*0610*/  CS2R R20, SRZ ;  /* 0x0000000000147805 */ /* 0x000fe4000001ff00 */
[----:B------:R-:W-:Y:S01]  /*0620*/  CS2R R22, SRZ ;  /* 0x0000000000167805 */ /* 0x000fe2000001ff00 */
[----:B------:R-:W-:Y:S06]  /*0630*/  @P0 BRA `(.L_x_15) ;  /* 0x0000000000340947 */ /* 0x000fec0003800000 */
[----:B------:R-:W0:Y:S01]  /*0640*/  LDCU.128 UR8, c[0x0][0x3b0] ;  /* 0x00007600ff0877ac */ /* 0x000e220008000c00 */
[----:B------:R-:W-:Y:S01]  /*0650*/  MOV R46, R2 ;  /* 0x00000002002e7202 */ /* 0x000fe20000000f00 */
[----:B------:R-:W1:Y:S01]  /*0660*/  LDCU UR12, c[0x0][0x38c] ;  /* 0x00007180ff0c77ac */ /* 0x000e620008000800 */
[----:B0-----:R-:W-:-:S03]  /*0670*/  IMAD R45, R49, UR10, RZ ;  /* 0x0000000a312d7c24 */ /* 0x001fc6000f8e02ff */
[----:B------:R-:W-:Y:S01]  /*0680*/  IMAD.WIDE.U32 R50, R48, UR10, R46 ;  /* 0x0000000a30327c25 */ /* 0x000fe2000f8e002e */
[----:B-1----:R-:W-:-:S03]  /*0690*/  ISETP.GE.AND P2, PT, R38, UR12, PT ;  /* 0x0000000c26007c0c */ /* 0x002fc6000bf46270 */
[----:B------:R-:W-:Y:S01]  /*06a0*/  IMAD R45, R48, UR11, R45 ;  /* 0x0000000b302d7c24 */ /* 0x000fe2000f8e022d */
[----:B------:R-:W-:Y:S02]  /*06b0*/  ISETP.GE.AND P3, PT, R0, UR12, PT ;  /* 0x0000000c00007c0c */ /* 0x000fe4000bf66270 */
[----:B------:R-:W-:Y:S02]  /*06c0*/  LEA R52, P0, R50, UR8, 0x1 ;  /* 0x0000000832347c11 */ /* 0x000fe4000f8008ff */
[----:B------:R-:W-:-:S04]  /*06d0*/  IADD3 R45, PT, PT, R51, R45, RZ ;  /* 0x0000002d332d7210 */ /* 0x000fc80007ffe0ff */
[----:B------:R-:W-:-:S05]  /*06e0*/  LEA.HI.X R53, R50, UR9, R45, 0x1, P0 ;  /* 0x0000000932357c11 */ /* 0x000fca00080f0c2d */
[----:B------:R0:W5:Y:S04]  /*06f0*/  @!P2 LDG.E.128 R32, desc[UR4][R52.64] ;  /* 0x000000043420a981 */ /* 0x000168000c1e1d00 */
[----:B------:R0:W5:Y:S02]  /*0700*/  @!P3 LDG.E.128 R4, desc[UR4][R52.64+0x100] ;  /* 0x000100043404b981 */ /* 0x000164000c1e1d00 */
.L_x_15:
[----:B------:R-:W-:Y:S05]  /*0710*/  BSYNC.RECONVERGENT B0 ;  /* 0x0000000000007941 */ /* 0x000fea0003800200 */
.L_x_14:
[----:B------:R-:W-:Y:S04]  /*0720*/  BSSY.RECONVERGENT B0, `(.L_x_16) ;  /* 0x0000011000007945 */ /* 0x000fe80003800200 */
[----:B------:R-:W-:Y:S05]  /*0730*/  @P1 BRA `(.L_x_17) ;  /* 0x00000000003c1947 */ /* 0x000fea0003800000 */
[----:B------:R-:W1:Y:S01]  /*0740*/  LDCU.128 UR12, c[0x0][0x3b0] ;  /* 0x00007600ff0c77ac */ /* 0x000e620008000c00 */
[----:B------:R-:W-:Y:S02]  /*0750*/  IADD3 R46, P0, PT, R48, 0x10, RZ ;  /* 0x00000010302e7810 */ /* 0x000fe40007f1e0ff */
[----:B------:R-:W-:Y:S01]  /*0760*/  MOV R3, R47 ;  /* 0x0000002f00037202 */ /* 0x000fe20000000f00 */
[----:B------:R-:W2:Y:S01]  /*0770*/  LDCU UR8, c[0x0][0x38c] ;  /* 0x00007180ff0877ac */ /* 0x000ea20008000800 */
[----:B------:R-:W-:-:S05]  /*0780*/  IADD3.X R45, PT, PT, RZ, R49, RZ, P0, !PT ;  /* 0x00000031ff2d7210 */ /* 0x000fca00007fe4ff */
[----:B-1----:R-:W-:Y:S02]  /*0790*/  IMAD R45, R45, UR14, RZ ;  /* 0x0000000e2d2d7c24 */ /* 0x002fe4000f8e02ff */
[----:B------:R-:W-:Y:S01]  /*07a0*/  IMAD.WIDE.U32 R2, R46, UR14, R2 ;  /* 0x0000000e2e027c25 */ /* 0x000fe2000f8e0002 */
[----:B--2---:R-:W-:-:S03]  /*07b0*/  ISETP.GE.AND P1, PT, R38, UR8, PT ;  /* 0x0000000826007c0c */ /* 0x004fc6000bf26270 */
[----:B------:R-:W-:Y:S01]  /*07c0*/  IMAD R45, R46, UR15, R45 ;  /* 0x0000000f2e2d7c24 */ /* 0x000fe2000f8e022d */
[----:B------:R-:W-:Y:S02]  /*07d0*/  ISETP.GE.AND P2, PT, R0, UR8, PT ;  /* 0x0000000800007c0c */ /* 0x000fe4000bf46270 */
[----:B------:R-:W-:Y:S02]  /*07e0*/  LEA R46, P0, R2, UR12, 0x1 ;  /* 0x0000000c022e7c11 */ /* 0x000fe4000f8008ff */
[----:B------:R-:W-:-:S04]  /*07f0*/  IADD3 R3, PT, PT, R3, R45, RZ ;  /* 0x0000002d03037210 */ /* 0x000fc80007ffe0ff */
[----:B------:R-:W-:-:S05]  /*0800*/  LEA.HI.X R47, R2, UR13, R3, 0x1, P0 ;  /* 0x0000000d022f7c11 */ /* 0x000fca00080f0c03 */
[----:B------:R1:W5:Y:S04]  /*0810*/  @!P1 LDG.E.128 R16, desc[UR4][R46.64] ;  /* 0x000000042e109981 */ /* 0x000368000c1e1d00 */
[----:B------:R1:W5:Y:S02]  /*0820*/  @!P2 LDG.E.128 R20, desc[UR4][R46.64+0x100] ;  /* 0x000100042e14a981 */ /* 0x000364000c1e1d00 */
.L_x_17:
[----:B------:R-:W-:Y:S05]  /*0830*/  BSYNC.RECONVERGENT B0 ;  /* 0x0000000000007941 */ /* 0x000fea0003800200 */
.L_x_16:
[--C-:B-----5:R-:W-:Y:S01]  /*0840*/  HADD2.F32 R39, -RZ, R28.reuse.H0_H0 ;  /* 0x2000001cff277230 */ /* 0x120fe20000004100 */
[----:B------:R-:W-:Y:S01]  /*0850*/  ISETP.NE.AND P1, PT, R38, RZ, PT ;  /* 0x000000ff2600720c */ /* 0x000fe20003f25270 */
[----:B------:R-:W-:Y:S01]  /*0860*/  HADD2.F32 R45, -RZ, R28.H1_H1 ;  /* 0x3000001cff2d7230 */ /* 0x000fe20000004100 */
[----:B------:R-:W-:Y:S01]  /*0870*/  BSSY.RECONVERGENT B0, `(.L_x_18) ;  /* 0x000008f000007945 */ /* 0x000fe20003800200 */
[--C-:B------:R-:W-:Y:S02]  /*0880*/  HADD2.F32 R28, -RZ, R29.reuse.H0_H0 ;  /* 0x2000001dff1c7230 */ /* 0x100fe40000004100 */
[----:B-1----:R-:W-:Y:S02]  /*0890*/  HADD2.F32 R46, -RZ, R29.H1_H1 ;  /* 0x3000001dff2e7230 */ /* 0x002fe40000004100 */
[--C-:B------:R-:W-:Y:S02]  /*08a0*/  HADD2.F32 R29, -RZ, R30.reuse.H0_H0 ;  /* 0x2000001eff1d7230 */ /* 0x100fe40000004100 */
[----:B------:R-:W-:-:S02]  /*08b0*/  HADD2.F32 R47, -RZ, R30.H1_H1 ;  /* 0x3000001eff2f7230 */ /* 0x000fc40000004100 */
[--C-:B------:R-:W-:Y:S02]  /*08c0*/  HADD2.F32 R30, -RZ, R31.reuse.H0_H0 ;  /* 0x2000001fff1e7230 */ /* 0x100fe40000004100 */
[----:B------:R-:W-:Y:S02]  /*08d0*/  HADD2.F32 R48, -RZ, R31.H1_H1 ;  /* 0x3000001fff307230 */ /* 0x000fe40000004100 */
[--C-:B------:R-:W-:Y:S02]  /*08e0*/  HADD2.F32 R31, -RZ, R32.reuse.H0_H0 ;  /* 0x20000020ff1f7230 */ /* 0x100fe40000004100 */
[----:B------:R-:W-:Y:S02]  /*08f0*/  HADD2.F32 R32, -RZ, R32.H1_H1 ;  /* 0x30000020ff207230 */ /* 0x000fe40000004100 */
[--C-:B------:R-:W-:Y:S02]  /*0900*/  HADD2.F32 R56, -RZ, R4.reuse.H0_H0 ;  /* 0x20000004ff387230 */ /* 0x100fe40000004100 */
[----:B------:R-:W-:-:S02]  /*0910*/  HADD2.F32 R58, -RZ, R4.H1_H1 ;  /* 0x30000004ff3a7230 */ /* 0x000fc40000004100 */
[----:B------:R-:W-:Y:S01]  /*0920*/  FMUL.FTZ R32, R45, R32 ;  /* 0x000000202d207220 */ /* 0x000fe20000410000 */
[----:B------:R-:W-:Y:S02]  /*0930*/  HADD2.F32 R3, -RZ, R8.H1_H1 ;  /* 0x30000008ff037230 */ /* 0x000fe40000004100 */
[----:B------:R-:W-:Y:S02]  /*0940*/  HADD2.F32 R4, -RZ, R16.H1_H1 ;  /* 0x30000010ff047230 */ /* 0x000fe40000004100 */
[----:B------:R-:W-:Y:S01]  /*0950*/  FFMA.FTZ R39, R39, R31, R32 ;  /* 0x0000001f27277223 */ /* 0x000fe20000010020 */
[----:B------:R-:W-:Y:S02]  /*0960*/  HADD2.F32 R8, -RZ, R8.H0_H0 ;  /* 0x20000008ff087230 */ /* 0x000fe40000004100 */
[----:B------:R-:W-:Y:S02]  /*0970*/  HADD2.F32 R45, -RZ, R16.H0_H0 ;  /* 0x20000010ff2d7230 */ /* 0x000fe40000004100 */
[----:B------:R-:W-:Y:S01]  /*0980*/  FMUL.FTZ R3, R3, R4 ;  /* 0x0000000403037220 */ /* 0x000fe20000410000 */
[----:B------:R-:W-:-:S02]  /*0990*/  HADD2.F32 R49, -RZ, R33.H0_H0 ;  /* 0x20000021ff317230 */ /* 0x000fc40000004100 */
[----:B------:R-:W-:Y:S02]  /*09a0*/  HADD2.F32 R4, -RZ, R9.H0_H0 ;  /* 0x20000009ff047230 */ /* 0x000fe40000004100 */
[----:B------:R-:W-:Y:S01]  /*09b0*/  FFMA.FTZ R3, R8, R45, R3 ;  /* 0x0000002d08037223 */ /* 0x000fe20000010003 */
[----:B------:R-:W-:Y:S02]  /*09c0*/  HADD2.F32 R31, -RZ, R17.H0_H0 ;  /* 0x20000011ff1f7230 */ /* 0x000fe40000004100 */
[----:B------:R-:W-:Y:S01]  /*09d0*/  FFMA.FTZ R39, R28, R49, R39 ;  /* 0x000000311c277223 */ /* 0x000fe20000010027 */
[----:B------:R-:W-:Y:S02]  /*09e0*/  HADD2.F32 R50, -RZ, R33.H1_H1 ;  /* 0x30000021ff327230 */ /* 0x000fe40000004100 */
[--C-:B------:R-:W-:Y:S02]  /*09f0*/  HADD2.F32 R57, -RZ, R5.reuse.H0_H0 ;  /* 0x20000005ff397230 */ /* 0x100fe40000004100 */
[----:B------:R-:W-:Y:S01]  /*0a00*/  FFMA.FTZ R8, R4, R31, R3 ;  /* 0x0000001f04087223 */ /* 0x000fe20000010003 */
[----:B------:R-:W-:-:S02]  /*0a10*/  HADD2.F32 R59, -RZ, R5.H1_H1 ;  /* 0x30000005ff3b7230 */ /* 0x000fc40000004100 */
[----:B------:R-:W-:Y:S01]  /*0a20*/  FFMA.FTZ R46, R46, R50, R39 ;  /* 0x000000322e2e7223 */ /* 0x000fe20000010027 */
[--C-:B------:R-:W-:Y:S02]  /*0a30*/  HADD2.F32 R5, -RZ, R6.reuse.H0_H0 ;  /* 0x20000006ff057230 */ /* 0x100fe40000004100 */
[----:B------:R-:W-:Y:S02]  /*0a40*/  HADD2.F32 R0, -RZ, R6.H1_H1 ;  /* 0x30000006ff007230 */ /* 0x000fe40000004100 */
[----:B------:R-:W-:Y:S02]  /*0a50*/  HADD2.F32 R9, -RZ, R9.H1_H1 ;  /* 0x30000009ff097230 */ /* 0x000fe40000004100 */
[----:B------:R-:W-:Y:S02]  /*0a60*/  HADD2.F32 R6, -RZ, R17.H1_H1 ;  /* 0x30000011ff067230 */ /* 0x000fe40000004100 */
[----:B------:R-:W-:Y:S02]  /*0a70*/  HADD2.F32 R33, -RZ, R34.H0_H0 ;  /* 0x20000022ff217230 */ /* 0x000fe40000004100 */
[----:B------:R-:W-:-:S02]  /*0a80*/  HADD2.F32 R3, -RZ, R10.H0_H0 ;  /* 0x2000000aff037230 */ /* 0x000fc40000004100 */
[----:B------:R-:W-:Y:S01]  /*0a90*/  FFMA.FTZ R6, R9, R6, R8 ;  /* 0x0000000609067223 */ /* 0x000fe20000010008 */
[----:B------:R-:W-:Y:S02]  /*0aa0*/  HADD2.F32 R4, -RZ, R18.H0_H0 ;  /* 0x20000012ff047230 */ /* 0x000fe40000004100 */
[----:B------:R-:W-:Y:S01]  /*0ab0*/  FFMA.FTZ R46, R29, R33, R46 ;  /* 0x000000211d2e7223 */ /* 0x000fe2000001002e */
[----:B------:R-:W-:Y:S02]  /*0ac0*/  HADD2.F32 R51, -RZ, R34.H1_H1 ;  /* 0x30000022ff337230 */ /* 0x000fe40000004100 */
[----:B------:R-:W-:Y:S02]  /*0ad0*/  HADD2.F32 R10, -RZ, R10.H1_H1 ;  /* 0x3000000aff0a7230 */ /* 0x000fe40000004100 */
[----:B------:R-:W-:Y:S01]  /*0ae0*/  FFMA.FTZ R17, R3, R4, R6 ;  /* 0x0000000403117223 */ /* 0x000fe20000010006 */
[----:B------:R-:W-:Y:S02]  /*0af0*/  HADD2.F32 R9, -RZ, R18.H1_H1 ;  /* 0x30000012ff097230 */ /* 0x000fe40000004100 */
[----:B------:R-:W-:Y:S01]  /*0b00*/  FFMA.FTZ R47, R47, R51, R46 ;  /* 0x000000332f2f7223 */ /* 0x000fe2000001002e */
[----:B------:R-:W-:-:S02]  /*0b10*/  HADD2.F32 R34, -RZ, R35.H0_H0 ;  /* 0x20000023ff227230 */ /* 0x000fc40000004100 */
[----:B------:R-:W-:Y:S02]  /*0b20*/  HADD2.F32 R3, -RZ, R11.H0_H0 ;  /* 0x2000000bff037230 */ /* 0x000fe40000004100 */
[----:B------:R-:W-:Y:S01]  /*0b30*/  FFMA.FTZ R10, R10, R9, R17 ;  /* 0x000000090a0a7223 */ /* 0x000fe20000010011 */
[----:B------:R-:W-:Y:S02]  /*0b40*/  HADD2.F32 R4, -RZ, R19.H0_H0 ;  /* 0x20000013ff047230 */ /* 0x000fe40000004100 */
[----:B------:R-:W-:Y:S01]  /*0b50*/  FFMA.FTZ R47, R30, R34, R47 ;  /* 0x000000221e2f7223 */ /* 0x000fe2000001002f */
[----:B0-----:R-:W-:Y:S02]  /*0b60*/  HADD2.F32 R52, -RZ, R35.H1_H1 ;  /* 0x30000023ff347230 */ /* 0x001fe40000004100 */
[----:B------:R-:W-:Y:S02]  /*0b70*/  HADD2.F32 R11, -RZ, R11.H1_H1 ;  /* 0x3000000bff0b7230 */ /* 0x000fe40000004100 */
[----:B------:R-:W-:Y:S01]  /*0b80*/  FFMA.FTZ R10, R3, R4, R10 ;  /* 0x00000004030a7223 */ /* 0x000fe2000001000a */
[----:B------:R-:W-:-:S02]  /*0b90*/  HADD2.F32 R6, -RZ, R19.H1_H1 ;  /* 0x30000013ff067230 */ /* 0x000fc40000004100 */
[----:B------:R-:W-:Y:S01]  /*0ba0*/  FFMA.FTZ R48, R48, R52, R47 ;  /* 0x0000003430307223 */ /* 0x000fe2000001002f */
[----:B------:R-:W-:Y:S02]  /*0bb0*/  HADD2.F32 R35, -RZ, R24.H0_H0 ;  /* 0x20000018ff237230 */ /* 0x000fe40000004100 */
[----:B------:R-:W-:Y:S02]  /*0bc0*/  HADD2.F32 R3, -RZ, R12.H0_H0 ;  /* 0x2000000cff037230 */ /* 0x000fe40000004100 */
[----:B------:R-:W-:Y:S01]  /*0bd0*/  FFMA.FTZ R6, R11, R6, R10 ;  /* 0x000000060b067223 */ /* 0x000fe2000001000a */
[----:B------:R-:W-:Y:S02]  /*0be0*/  HADD2.F32 R4, -RZ, R20.H0_H0 ;  /* 0x20000014ff047230 */ /* 0x000fe40000004100 */
[----:B------:R-:W-:Y:S01]  /*0bf0*/  FFMA.FTZ R48, R35, R56, R48 ;  /* 0x0000003823307223 */ /* 0x000fe20000010030 */
[----:B------:R-:W-:Y:S02]  /*0c00*/  HADD2.F32 R53, -RZ, R24.H1_H1 ;  /* 0x30000018ff357230 */ /* 0x000fe40000004100 */
[----:B------:R-:W-:-:S02]  /*0c10*/  HADD2.F32 R12, -RZ, R12.H1_H1 ;  /* 0x3000000cff0c7230 */ /* 0x000fc40000004100 */
[----:B------:R-:W-:Y:S01]  /*0c20*/  FFMA.FTZ R11, R3, R4, R6 ;  /* 0x00000004030b7223 */ /* 0x000fe20000010006 */
[----:B------:R-:W-:Y:S02]  /*0c30*/  HADD2.F32 R9, -RZ, R20.H1_H1 ;  /* 0x30000014ff097230 */ /* 0x000fe40000004100 */
[----:B------:R-:W-:Y:S01]  /*0c40*/  FFMA.FTZ R53, R53, R58, R48 ;  /* 0x0000003a35357223 */ /* 0x000fe20000010030 */
[----:B------:R-:W-:Y:S02]  /*0c50*/  HADD2.F32 R24, -RZ, R25.H0_H0 ;  /* 0x20000019ff187230 */ /* 0x000fe40000004100 */
[----:B------:R-:W-:Y:S02]  /*0c60*/  HADD2.F32 R3, -RZ, R13.H0_H0 ;  /* 0x2000000dff037230 */ /* 0x000fe40000004100 */
[----:B------:R-:W-:Y:S01]  /*0c70*/  FFMA.FTZ R12, R12, R9, R11 ;  /* 0x000000090c0c7223 */ /* 0x000fe2000001000b */
[----:B------:R-:W-:Y:S02]  /*0c80*/  HADD2.F32 R4, -RZ, R21.H0_H0 ;  /* 0x20000015ff047230 */ /* 0x000fe40000004100 */
[----:B------:R-:W-:Y:S01]  /*0c90*/  FFMA.FTZ R53, R24, R57, R53 ;  /* 0x0000003918357223 */ /* 0x000fe20000010035 */
[----:B------:R-:W-:-:S02]  /*0ca0*/  HADD2.F32 R54, -RZ, R25.H1_H1 ;  /* 0x30000019ff367230 */ /* 0x000fc40000004100 */
[----:B------:R-:W-:Y:S02]  /*0cb0*/  HADD2.F32 R13, -RZ, R13.H1_H1 ;  /* 0x3000000dff0d7230 */ /* 0x000fe40000004100 */
[----:B------:R-:W-:Y:S01]  /*0cc0*/  FFMA.FTZ R12, R3, R4, R12 ;  /* 0x00000004030c7223 */ /* 0x000fe2000001000c */
[----:B------:R-:W-:Y:S02]  /*0cd0*/  HADD2.F32 R6, -RZ, R21.H1_H1 ;  /* 0x30000015ff067230 */ /* 0x000fe40000004100 */
[----:B------:R-:W-:Y:S01]  /*0ce0*/  FFMA.FTZ R54, R54, R59, R53 ;  /* 0x0000003b36367223 */ /* 0x000fe20000010035 */
[----:B------:R-:W-:Y:S02]  /*0cf0*/  HADD2.F32 R25, -RZ, R26.H0_H0 ;  /* 0x2000001aff197230 */ /* 0x000fe40000004100 */
[----:B------:R-:W-:Y:S02]  /*0d00*/  HADD2.F32 R3, -RZ, R14.H0_H0 ;  /* 0x2000000eff037230 */ /* 0x000fe40000004100 */
[----:B------:R-:W-:Y:S01]  /*0d10*/  FFMA.FTZ R6, R13, R6, R12 ;  /* 0x000000060d067223 */ /* 0x000fe2000001000c */
[----:B------:R-:W-:-:S02]  /*0d20*/  HADD2.F32 R4, -RZ, R22.H0_H0 ;  /* 0x20000016ff047230 */ /* 0x000fc40000004100 */
[----:B------:R-:W-:Y:S01]  /*0d30*/  FFMA.FTZ R54, R25, R5, R54 ;  /* 0x0000000519367223 */ /* 0x000fe20000010036 */
[----:B------:R-:W-:Y:S01]  /*0d40*/  HADD2.F32 R55, -RZ, R26.H1_H1 ;  /* 0x3000001aff377230 */ /* 0x000fe20000004100 */
[----:B------:R-:W-:Y:S01]  /*0d50*/  IADD3 R13, PT, PT, R37, 0x1f, RZ ;  /* 0x0000001f250d7810 */ /* 0x000fe20007ffe0ff */
[----:B------:R-:W-:Y:S02]  /*0d60*/  HADD2.F32 R14, -RZ, R14.H1_H1 ;  /* 0x3000000eff0e7230 */ /* 0x000fe40000004100 */
[----:B------:R-:W-:Y:S01]  /*0d70*/  FFMA.FTZ R9, R3, R4, R6 ;  /* 0x0000000403097223 */ /* 0x000fe20000010006 */
[----:B------:R-:W-:Y:S02]  /*0d80*/  HADD2.F32 R5, -RZ, R22.H1_H1 ;  /* 0x30000016ff057230 */ /* 0x000fe40000004100 */
[----:B------:R-:W-:Y:S01]  /*0d90*/  FFMA.FTZ R55, R55, R0, R54 ;  /* 0x0000000037377223 */ /* 0x000fe20000010036 */
[----:B------:R-:W-:Y:S02]  /*0da0*/  HADD2.F32 R26, -RZ, R27.H0_H0 ;  /* 0x2000001bff1a7230 */ /* 0x000fe40000004100 */
[----:B------:R-:W-:-:S02]  /*0db0*/  HADD2.F32 R2, -RZ, R7.H0_H0 ;  /* 0x20000007ff027230 */ /* 0x000fc40000004100 */
[----:B------:R-:W-:Y:S01]  /*0dc0*/  FFMA.FTZ R5, R14, R5, R9 ;  /* 0x000000050e057223 */ /* 0x000fe20000010009 */
[----:B------:R-:W-:Y:S02]  /*0dd0*/  HADD2.F32 R0, -RZ, R15.H0_H0 ;  /* 0x2000000fff007230 */ /* 0x000fe40000004100 */
[----:B------:R-:W-:Y:S02]  /*0de0*/  HADD2.F32 R3, -RZ, R23.H0_H0 ;  /* 0x20000017ff037230 */ /* 0x000fe40000004100 */
[----:B------:R-:W-:Y:S01]  /*0df0*/  FFMA.FTZ R2, R26, R2, R55 ;  /* 0x000000021a027223 */ /* 0x000fe20000010037 */
[----:B------:R-:W-:Y:S02]  /*0e00*/  HADD2.F32 R27, -RZ, R27.H1_H1 ;  /* 0x3000001bff1b7230 */ /* 0x000fe40000004100 */
[----:B------:R-:W-:Y:S02]  /*0e10*/  HADD2.F32 R7, -RZ, R7.H1_H1 ;  /* 0x30000007ff077230 */ /* 0x000fe40000004100 */
[----:B------:R-:W-:Y:S01]  /*0e20*/  FFMA.FTZ R0, R0, R3, R5 ;  /* 0x0000000300007223 */ /* 0x000fe20000010005 */
[----:B------:R-:W-:-:S02]  /*0e30*/  HADD2.F32 R15, -RZ, R15.H1_H1 ;  /* 0x3000000fff0f7230 */ /* 0x000fc40000004100 */
[----:B------:R-:W-:Y:S02]  /*0e40*/  HADD2.F32 R4, -RZ, R23.H1_H1 ;  /* 0x30000017ff047230 */ /* 0x000fe40000004100 */
[----:B------:R-:W-:-:S03]  /*0e50*/  FFMA.FTZ R2, R27, R7, R2 ;  /* 0x000000071b027223 */ /* 0x000fc60000010002 */
[----:B------:R-:W-:Y:S02]  /*0e60*/  FFMA.FTZ R4, R15, R4, R0 ;  /* 0x000000040f047223 */ /* 0x000fe40000010000 */
[----:B------:R-:W0:Y:S04]  /*0e70*/  SHFL.BFLY PT, R3, R2, 0x8, 0x1f ;  /* 0x0d001f0002037f89 */ /* 0x000e2800000e0000 */
[----:B------:R-:W1:Y:S01]  /*0e80*/  SHFL.BFLY PT, R5, R4, 0x8, 0x1f ;  /* 0x0d001f0004057f89 */ /* 0x000e6200000e0000 */
[----:B0-----:R-:W-:Y:S01]  /*0e90*/  FADD.FTZ R3, R2, R3 ;  /* 0x0000000302037221 */ /* 0x001fe20000010000 */
[----:B------:R-:W-:Y:S01]  /*0ea0*/  SHF.R.S32.HI R2, RZ, 0x1f, R13 ;  /* 0x0000001fff027819 */ /* 0x000fe2000001140d */
[----:B-1----:R-:W-:-:S03]  /*0eb0*/  FADD.FTZ R6, R4, R5 ;  /* 0x0000000504067221 */ /* 0x002fc60000010000 */
[----:B------:R-:W0:Y:S01]  /*0ec0*/  SHFL.BFLY PT, R0, R3, 0x4, 0x1f ;  /* 0x0c801f0003007f89 */ /* 0x000e2200000e0000 */
[----:B------:R-:W-:-:S03]  /*0ed0*/  LEA.HI R2, R2, R13, RZ, 0x5 ;  /* 0x0000000d02027211 */ /* 0x000fc600078f28ff */
[----:B------:R-:W1:Y:S01]  /*0ee0*/  SHFL.BFLY PT, R5, R6, 0x4, 0x1f ;  /* 0x0c801f0006057f89 */ /* 0x000e6200000e0000 */
[----:B------:R-:W-:Y:S01]  /*0ef0*/  LOP3.LUT R2, R2, 0xffffffe0, RZ, 0xc0, !PT ;  /* 0xffffffe002027812 */ /* 0x000fe200078ec0ff */
[----:B0-----:R-:W-:Y:S01]  /*0f00*/  FADD.FTZ R0, R3, R0 ;  /* 0x0000000003007221 */ /* 0x001fe20000010000 */
[----:B-1----:R-:W-:Y:S01]  /*0f10*/  FADD.FTZ R9, R6, R5 ;  /* 0x0000000506097221 */ /* 0x002fe20000010000 */
[----:B------:R-:W-:-:S03]  /*0f20*/  SHF.L.U32 R6, R40, 0xd, RZ ;  /* 0x0000000d28067819 */ /* 0x000fc600000006ff */
[----:B------:R-:W0:Y:S04]  /*0f30*/  SHFL.BFLY PT, R5, R0, 0x2, 0x1f ;  /* 0x0c401f0000057f89 */ /* 0x000e2800000e0000 */
[----:B------:R-:W1:Y:S01]  /*0f40*/  SHFL.BFLY PT, R8, R9, 0x2, 0x1f ;  /* 0x0c401f0009087f89 */ /* 0x000e6200000e0000 */
[----:B0-----:R-:W-:Y:S01]  /*0f50*/  FADD.FTZ R7, R0, R5 ;  /* 0x0000000500077221 */ /* 0x001fe20000010000 */
[----:B------:R-:W-:Y:S01]  /*0f60*/  IADD3 R0, PT, PT, R36, R13, -R2 ;  /* 0x0000000d24007210 */ /* 0x000fe20007ffe802 */
[----:B------:R-:W0:Y:S01]  /*0f70*/  LDC.64 R4, c[0x0][0x440] ;  /* 0x00011000ff047b82 */ /* 0x000e220000000a00 */
[----:B-1----:R-:W-:Y:S02]  /*0f80*/  FADD.FTZ R10, R9, R8 ;  /* 0x00000008090a7221 */ /* 0x002fe40000010000 */
[----:B------:R-:W-:Y:S01]  /*0f90*/  IADD3 R0, PT, PT, R13, -R0, RZ ;  /* 0x800000000d007210 */ /* 0x000fe20007ffe0ff */
[----:B------:R-:W1:Y:S01]  /*0fa0*/  SHFL.BFLY PT, R8, R7, 0x1, 0x1f ;  /* 0x0c201f0007087f89 */ /* 0x000e6200000e0000 */
[----:B------:R-:W-:-:S02]  /*0fb0*/  SHF.L.U32 R9, R41, 0x2, RZ ;  /* 0x0000000229097819 */ /* 0x000fc400000006ff */
[----:B------:R-:W-:Y:S01]  /*0fc0*/  ISETP.GE.AND P0, PT, R41, R0, PT ;  /* 0x000000002900720c */ /* 0x000fe20003f06270 */
[----:B------:R-:W2:Y:S01]  /*0fd0*/  SHFL.BFLY PT, R11, R10, 0x1, 0x1f ;  /* 0x0c201f000a0b7f89 */ /* 0x000ea200000e0000 */
[----:B------:R-:W3:Y:S01]  /*0fe0*/  LDC.64 R2, c[0x0][0x448] ;  /* 0x00011200ff027b82 */ /* 0x000ee20000000a00 */
[----:B------:R-:W-:Y:S02]  /*0ff0*/  LOP3.LUT R6, R9, R6, RZ, 0xfc, !PT ;  /* 0x0000000609067212 */ /* 0x000fe400078efcff */
[----:B------:R-:W-:Y:S01]  /*1000*/  ISETP.GT.U32.OR P0, PT, R41, 0x1f, P0 ;  /* 0x0000001f2900780c */ /* 0x000fe20000704470 */
[----:B-1----:R-:W-:Y:S01]  /*1010*/  FADD.FTZ R14, R7, R8 ;  /* 0x00000008070e7221 */ /* 0x002fe20000010000 */
[----:B--2---:R-:W-:Y:S01]  /*1020*/  FADD.FTZ R15, R10, R11 ;  /* 0x0000000b0a0f7221 */ /* 0x004fe20000010000 */
[----:B------:R-:W-:Y:S10]  /*1030*/  @P1 BRA `(.L_x_19) ;  /* 0x0000000000481947 */ /* 0x000ff40003800000 */
[----:B------:R-:W1:Y:S01]  /*1040*/  LDC.64 R10, c[0x0][0x3e8] ;  /* 0x0000fa00ff0a7b82 */ /* 0x000e620000000a00 */
[----:B------:R-:W-:Y:S01]  /*1050*/  HFMA2 R37, -RZ, RZ, 0, 0 ;  /* 0x00000000ff257431 */ /* 0x000fe200000001ff */
[----:B------:R-:W2:Y:S01]  /*1060*/  LDCU.64 UR8, c[0x0][0x3d0] ;  /* 0x00007a00ff0877ac */ /* 0x000ea20008000a00 */
[----:B------:R-:W-:-:S05]  /*1070*/  ISETP.GE.AND P2, PT, R60, R42, PT ;  /* 0x0000002a3c00720c */ /* 0x000fca0003f46270 */
[----:B------:R-:W4:Y:S01]  /*1080*/  LDC.64 R12, c[0x0][0x3f0] ;  /* 0x0000fc00ff0c7b82 */ /* 0x000f220000000a00 */
[----:B-1----:R-:W-:-:S04]  /*1090*/  IMAD.WIDE.U32 R8, R10, UR6, R36 ;  /* 0x000000060a087c25 */ /* 0x002fc8000f8e0024 */
[----:B------:R-:W-:Y:S01]  /*10a0*/  IMAD R9, R11, UR6, R9 ;  /* 0x000000060b097c24 */ /* 0x000fe2000f8e0209 */
[----:B------:R-:W-:Y:S01]  /*10b0*/  FSEL R11, R14, RZ, !P2 ;  /* 0x000000ff0e0b7208 */ /* 0x000fe20005000000 */
[----:B----4-:R-:W-:-:S04]  /*10c0*/  IMAD.WIDE.U32 R8, R12, UR7, R8 ;  /* 0x000000070c087c25 */ /* 0x010fc8000f8e0008 */
[----:B------:R-:W-:Y:S01]  /*10d0*/  IMAD R0, R13, UR7, R9 ;  /* 0x000000070d007c24 */ /* 0x000fe2000f8e0209 */
[----:B------:R-:W-:-:S04]  /*10e0*/  IADD3 R9, P1, PT, R60, R8, RZ ;  /* 0x000000083c097210 */ /* 0x000fc80007f3e0ff */
[----:B------:R-:W-:Y:S02]  /*10f0*/  IADD3.X R0, PT, PT, RZ, R0, RZ, P1, !PT ;  /* 0x00000000ff007210 */ /* 0x000fe40000ffe4ff */
[C---:B--2---:R-:W-:Y:S02]  /*1100*/  LEA R8, P3, R9.reuse, UR8, 0x2 ;  /* 0x0000000809087c11 */ /* 0x044fe4000f8610ff */
[----:B------:R-:W-:Y:S02]  /*1110*/  ISETP.GE.AND P1, PT, R44, R42, PT ;  /* 0x0000002a2c00720c */ /* 0x000fe40003f26270 */
[----:B------:R-:W-:Y:S02]  /*1120*/  LEA.HI.X R9, R9, UR9, R0, 0x2, P3 ;  /* 0x0000000909097c11 */ /* 0x000fe400098f1400 */
[----:B------:R-:W-:-:S03]  /*1130*/  FSEL R13, R15, RZ, !P1 ;  /* 0x000000ff0f0d7208 */ /* 0x000fc60004800000 */
[----:B------:R1:W-:Y:S04]  /*1140*/  STG.E desc[UR4][R8.64], R11 ;  /* 0x0000000b08007986 */ /* 0x0003e8000c101904 */
[----:B------:R1:W-:Y:S02]  /*1150*/  STG.E desc[UR4][R8.64+0x40], R13 ;  /* 0x0000400d08007986 */ /* 0x0003e4000c101904 */
.L_x_19:
[----:B------:R-:W-:Y:S05]  /*1160*/  BSYNC.RECONVERGENT B0 ;  /* 0x0000000000007941 */ /* 0x000fea0003800200 */
.L_x_18:
[----:B------:R-:W-:Y:S04]  /*1170*/  BSSY.RECONVERGENT B0, `(.L_x_20) ;  /* 0x0000011000007945 */ /* 0x000fe80003800200 */
[----:B------:R-:W-:Y:S05]  /*1180*/  @P0 BRA `(.L_x_21) ;  /* 0x00000000003c0947 */ /* 0x000fea0003800000 */
[----:B-1----:R-:W1:Y:S01]  /*1190*/  LDC.64 R10, c[0x0][0x418] ;  /* 0x00010600ff0a7b82 */ /* 0x002e620000000a00 */
[----:B------:R-:W-:Y:S01]  /*11a0*/  IADD3 R8, PT, PT, R36, R41, RZ ;  /* 0x0000002924087210 */ /* 0x000fe20007ffe0ff */
[C---:B------:R-:W-:Y:S01]  /*11b0*/  FMUL.FTZ R0, R43.reuse, 1.4426950216293334961 ;  /* 0x3fb8aa3b2b007820 */ /* 0x040fe20000410000 */
[----:B------:R-:W-:Y:S02]  /*11c0*/  MOV R9, RZ ;  /* 0x000000ff00097202 */ /* 0x000fe40000000f00 */
[----:B------:R-:W-:-:S03]  /*11d0*/  FSETP.NEU.FTZ.AND P0, PT, R43, -INF , PT ;  /* 0xff8000002b00780b */ /* 0x000fc60003f1d000 */
[----:B------:R-:W2:Y:S08]  /*11e0*/  LDC.64 R12, c[0x0][0x420] ;  /* 0x00010800ff0c7b82 */ /* 0x000eb00000000a00 */
[----:B------:R-:W4:Y:S01]  /*11f0*/  LDC.64 R14, c[0x0][0x410] ;  /* 0x00010400ff0e7b82 */ /* 0x000f220000000a00 */
[----:B-1----:R-:W-:-:S04]  /*1200*/  IMAD.WIDE.U32 R8, R10, UR6, R8 ;  /* 0x000000060a087c25 */ /* 0x002fc8000f8e0008 */
[----:B------:R-:W-:Y:S02]  /*1210*/  IMAD R9, R11, UR6, R9 ;  /* 0x000000060b097c24 */ /* 0x000fe4000f8e0209 */
[----:B--2---:R-:W-:-:S04]  /*1220*/  IMAD.WIDE.U32 R8, R12, UR7, R8 ;  /* 0x000000070c087c25 */ /* 0x004fc8000f8e0008 */
[----:B------:R-:W-:Y:S01]  /*1230*/  IMAD R9, R13, UR7, R9 ;  /* 0x000000070d097c24 */ /* 0x000fe2000f8e0209 */
[----:B----4-:R-:W-:-:S04]  /*1240*/  LEA R10, P1, R8, R14, 0x2 ;  /* 0x0000000e080a7211 */ /* 0x010fc800078210ff */
[----:B------:R-:W-:Y:S02]  /*1250*/  LEA.HI.X R11, R8, R15, R9, 0x2, P1 ;  /* 0x0000000f080b7211 */ /* 0x000fe400008f1409 */
[----:B------:R-:W-:-:S05]  /*1260*/  FSEL R9, R0, RZ, P0 ;  /* 0x000000ff00097208 */ /* 0x000fca0000000000 */
[----:B------:R2:W-:Y:S02]  /*1270*/  STG.E desc[UR4][R10.64], R9 ;  /* 0x000000090a007986 */ /* 0x0005e4000c101904 */
.L_x_21:
[----:B------:R-:W-:Y:S05]  /*1280*/  BSYNC.RECONVERGENT B0 ;  /* 0x0000000000007941 */ /* 0x000fea0003800200 */
.L_x_20:
[----:B------:R-:W4:Y:S01]  /*1290*/  LDCU.64 UR10, c[0x0][0x458] ;  /* 0x00008b00ff0a77ac */ /* 0x000f220008000a00 */
[----:B------:R-:W-:Y:S01]  /*12a0*/  HFMA2 R7, -RZ, RZ, 0, 0 ;  /* 0x00000000ff077431 */ /* 0x000fe200000001ff */
[----:B------:R-:W5:Y:S02]  /*12b0*/  LDCU.64 UR8, c[0x0][0x428] ;  /* 0x00008500ff0877ac */ /* 0x000f640008000a00 */
[----:B0-----:R-:W-:-:S04]  /*12c0*/  IMAD.WIDE.U32 R6, R4, UR6, R6 ;  /* 0x0000000604067c25 */ /* 0x001fc8000f8e0006 */
[----:B------:R-:W-:Y:S02]  /*12d0*/  IMAD R7, R5, UR6, R7 ;  /* 0x0000000605077c24 */ /* 0x000fe4000f8e0207 */
[----:B---3--:R-:W-:Y:S01]  /*12e0*/  IMAD.WIDE.U32 R4, R2, UR7, R6 ;  /* 0x0000000702047c25 */ /* 0x008fe2000f8e0006 */
[----:B----4-:R-:W-:-:S03]  /*12f0*/  ISETP.NE.U32.AND P0, PT, RZ, UR10, PT ;  /* 0x0000000aff007c0c */ /* 0x010fc6000bf05070 */
[----:B------:R-:W-:Y:S01]  /*1300*/  IMAD R3, R3, UR7, R5 ;  /* 0x0000000703037c24 */ /* 0x000fe2000f8e0205 */
[----:B------:R-:W-:Y:S02]  /*1310*/  ISETP.NE.AND.EX P0, PT, RZ, UR11, PT, P0 ;  /* 0x0000000bff007c0c */ /* 0x000fe4000bf05300 */
[C---:B-----5:R-:W-:Y:S02]  /*1320*/  LEA R2, P1, R4.reuse, UR8, 0x2 ;  /* 0x0000000804027c11 */ /* 0x060fe4000f8210ff */
[----:B------:R-:W-:Y:S02]  /*1330*/  ISETP.NE.OR P0, PT, R41, RZ, !P0 ;  /* 0x000000ff2900720c */ /* 0x000fe40004705670 */
[----:B------:R-:W-:-:S05]  /*1340*/  LEA.HI.X R3, R4, UR9, R3, 0x2, P1 ;  /* 0x0000000904037c11 */ /* 0x000fca00088f1403 */
[----:B------:R0:W-:Y:S04]  /*1350*/  STG.E.128 desc[UR4][R2.64], RZ ;  /* 0x000000ff02007986 */ /* 0x0001e8000c101d04 */
[----:B------:R0:W-:Y:S04]  /*1360*/  STG.E.128 desc[UR4][R2.64+0x1000], RZ ;  /* 0x001000ff02007986 */ /* 0x0001e8000c101d04 */
[----:B------:R0:W-:Y:S04]  /*1370*/  STG.E.128 desc[UR4][R2.64+0x2000], RZ ;  /* 0x002000ff02007986 */ /* 0x0001e8000c101d04 */
[----:B------:R0:W-:Y:S04]  /*1380*/  STG.E.128 desc[UR4][R2.64+0x3000], RZ ;  /* 0x003000ff02007986 */ /* 0x0001e8000c101d04 */
[----:B------:R0:W-:Y:S04]  /*1390*/  STG.E.128 desc[UR4][R2.64+0x4000], RZ ;  /* 0x004000ff02007986 */ /* 0x0001e8000c101d04 */
[----:B------:R0:W-:Y:S04]  /*13a0*/  STG.E.128 desc[UR4][R2.64+0x5000], RZ ;  /* 0x005000ff02007986 */ /* 0x0001e8000c101d04 */
[----:B------:R0:W-:Y:S04]  /*13b0*/  STG.E.128 desc[UR4][R2.64+0x6000], RZ ;  /* 0x006000ff02007986 */ /* 0x0001e8000c101d04 */
[----:B------:R0:W-:Y:S01]  /*13c0*/  STG.E.128 desc[UR4][R2.64+0x7000], RZ ;  /* 0x007000ff02007986 */ /* 0x0001e2000c101d04 */
[----:B------:R-:W-:Y:S05]  /*13d0*/  @P0 EXIT ;  /* 0x000000000000094d */ /* 0x000fea0003800000 */
[----:B------:R-:W3:Y:S08]  /*13e0*/  LDC R5, c[0x0][0x450] ;  /* 0x00011400ff057b82 */ /* 0x000ef00000000800 */
[----:B------:R-:W4:Y:S08]  /*13f0*/  LDC R7, c[0x0][0x390] ;  /* 0x0000e400ff077b82 */ /* 0x000f300000000800 */
[----:B0-----:R-:W0:Y:S01]  /*1400*/  LDC.64 R2, c[0x0][0x458] ;  /* 0x00011600ff027b82 */ /* 0x001e220000000a00 */
[----:B---3--:R-:W-:-:S04]  /*1410*/  IMAD R40, R40, R5, UR7 ;  /* 0x0000000728287e24 */ /* 0x008fc8000f8e0205 */
[----:B----4-:R-:W-:-:S04]  /*1420*/  IMAD R5, R40, R7, UR6 ;  /* 0x0000000628057e24 */ /* 0x010fc8000f8e0207 */
[----:B0-----:R-:W-:-:S05]  /*1430*/  IMAD.WIDE R2, R5, 0x4, R2 ;  /* 0x0000000405027825 */ /* 0x001fca00078e0202 */
[----:B------:R-:W-:Y:S01]  /*1440*/  STG.E desc[UR4][R2.64], RZ ;  /* 0x000000ff02007986 */ /* 0x000fe2000c101904 */
[----:B------:R-:W-:Y:S05]  /*1450*/  EXIT ;  /* 0x000000000000794d */ /* 0x000fea0003800000 */
.L_x_22:
        /* <DEDUP_REMOVED lines=10> */
.L_x_140:


//--------------------- .text._ZN7cutlass13device_kernelIN5flash19enable_sm80_to_sm89INS1_16FlashAttnBwdSm80INS1_25CollectiveMainloopBwdSm80ILi1ELi1EN4cute5tupleIJNS5_1CILi32EEENS7_ILi64EEENS7_ILi256EEEEEENS_6half_tEfNS_4arch4Sm80ELb1ELb0ELb1ELb1ELb0ELb0ELb0ELb0ELi2ELi2ELi2ELi1ELb1EEENS1_21CollectiveEpilogueBwdISB_SC_SE_Li256ELb1ELb0ELi4EEENS1_25SingleTileBwdLPTSchedulerILb1ELi64ELb0EEEEEEEEEvNT_6ParamsE --------------------------
	.section	.text._ZN7cutlass13device_kernelIN5flash19enable_sm80_to_sm89INS1_16FlashAttnBwdSm80INS1_25CollectiveMainloopBwdSm80ILi1ELi1EN4cute5tupleIJNS5_1CILi32EEENS7_ILi64EEENS7_ILi256EEEEEENS_6half_tEfNS_4arch4Sm80ELb1ELb0ELb1ELb1ELb0ELb0ELb0ELb0ELi2ELi2ELi2ELi1ELb1EEENS1_21CollectiveEpilogueBwdISB_SC_SE_Li256ELb1ELb0ELi4EEENS1_25SingleTileBwdLPTSchedulerILb1ELi64ELb0EEEEEEEEEvNT_6ParamsE,"ax",@progbits
	.align	128
.text._ZN7cutlass13device_kernelIN5flash19enable_sm80_to_sm89INS1_16FlashAttnBwdSm80INS1_25CollectiveMainloopBwdSm80ILi1ELi1EN4cute5tupleIJNS5_1CILi32EEENS7_ILi64EEENS7_ILi256EEEEEENS_6half_tEfNS_4arch4Sm80ELb1ELb0ELb1ELb1ELb0ELb0ELb0ELb0ELi2ELi2ELi2ELi1ELb1EEENS1_21CollectiveEpilogueBwdISB_SC_SE_Li256ELb1ELb0ELi4EEENS1_25SingleTileBwdLPTSchedulerILb1ELi64ELb0EEEEEEEEEvNT_6ParamsE:
        .type           _ZN7cutlass13device_kernelIN5flash19enable_sm80_to_sm89INS1_16FlashAttnBwdSm80INS1_25CollectiveMainloopBwdSm80ILi1ELi1EN4cute5tupleIJNS5_1CILi32EEENS7_ILi64EEENS7_ILi256EEEEEENS_6half_tEfNS_4arch4Sm80ELb1ELb0ELb1ELb1ELb0ELb0ELb0ELb0ELi2ELi2ELi2ELi1ELb1EEENS1_21CollectiveEpilogueBwdISB_SC_SE_Li256ELb1ELb0ELi4EEENS1_25SingleTileBwdLPTSchedulerILb1ELi64ELb0EEEEEEEEEvNT_6ParamsE,@function
        .size           _ZN7cutlass13device_kernelIN5flash19enable_sm80_to_sm89INS1_16FlashAttnBwdSm80INS1_25CollectiveMainloopBwdSm80ILi1ELi1EN4cute5tupleIJNS5_1CILi32EEENS7_ILi64EEENS7_ILi256EEEEEENS_6half_tEfNS_4arch4Sm80ELb1ELb0ELb1ELb1ELb0ELb0ELb0ELb0ELi2ELi2ELi2ELi1ELb1EEENS1_21CollectiveEpilogueBwdISB_SC_SE_Li256ELb1ELb0ELi4EEENS1_25SingleTileBwdLPTSchedulerILb1ELi64ELb0EEEEEEEEEvNT_6ParamsE,(.L_x_141 - _ZN7cutlass13device_kernelIN5flash19enable_sm80_to_sm89INS1_16FlashAttnBwdSm80INS1_25CollectiveMainloopBwdSm80ILi1ELi1EN4cute5tupleIJNS5_1CILi32EEENS7_ILi64EEENS7_ILi256EEEEEENS_6half_tEfNS_4arch4Sm80ELb1ELb0ELb1ELb1ELb0ELb0ELb0ELb0ELi2ELi2ELi2ELi1ELb1EEENS1_21CollectiveEpilogueBwdISB_SC_SE_Li256ELb1ELb0ELi4EEENS1_25SingleTileBwdLPTSchedulerILb1ELi64ELb0EEEEEEEEEvNT_6ParamsE)
        .other          _ZN7cutlass13device_kernelIN5flash19enable_sm80_to_sm89INS1_16FlashAttnBwdSm80INS1_25CollectiveMainloopBwdSm80ILi1ELi1EN4cute5tupleIJNS5_1CILi32EEENS7_ILi64EEENS7_ILi256EEEEEENS_6half_tEfNS_4arch4Sm80ELb1ELb0ELb1ELb1ELb0ELb0ELb0ELb0ELi2ELi2ELi2ELi1ELb1EEENS1_21CollectiveEpilogueBwdISB_SC_SE_Li256ELb1ELb0ELi4EEENS1_25SingleTileBwdLPTSchedulerILb1ELi64ELb0EEEEEEEEEvNT_6ParamsE,@"STO_CUDA_ENTRY STV_DEFAULT"
_ZN7cutlass13device_kernelIN5flash19enable_sm80_to_sm89INS1_16FlashAttnBwdSm80INS1_25CollectiveMainloopBwdSm80ILi1ELi1EN4cute5tupleIJNS5_1CILi32EEENS7_ILi64EEENS7_ILi256EEEEEENS_6half_tEfNS_4arch4Sm80ELb1ELb0ELb1ELb1ELb0ELb0ELb0ELb0ELi2ELi2ELi2ELi1ELb1EEENS1_21CollectiveEpilogueBwdISB_SC_SE_Li256ELb1ELb0ELi4EEENS1_25SingleTileBwdLPTSchedulerILb1ELi64ELb0EEEEEEEEEvNT_6ParamsE:
[----:B------:R-:W-:Y:S01]  /*0000*/  LDC R1, c[0x0][0x37c] ;  /* 0x0000df00ff017b82 */ /* 0x000fe20000000800 */
[----:B------:R-:W-:Y:S05]  /*0010*/  EXIT ;  /* 0x000000000000794d */ /* 0x000fea0003800000 */
.L_x_23:
        /* <DEDUP_REMOVED lines=14> */
.L_x_141:


//--------------------- .text._ZN7cutlass13device_kernelIN5flash32FlashAttnBwdPostprocessConvertdQIN4cute5tupleIJNS3_1CILi32EEENS5_ILi256EEEEEENS_6half_tEfNS_4arch4Sm80ELi256ENS3_8TiledMMAINS3_8MMA_AtomIJNS3_28SM80_16x8x16_F32F16F16F32_TNEEEENS3_6LayoutINS4_IJNS5_ILi1EEENS5_ILi8EEESH_EEENS4_IJNS5_ILi0EEESH_SK_EEEEENS4_IJNS5_ILi16EEENS5_ILi128EEESN_EEEEELb0EEEEEvNT_6ParamsE --------------------------
	.section	.text._ZN7cutlass13device_kernelIN5flash32FlashAttnBwdPostprocessConvertdQIN4cute5tupleIJNS3_1CILi32EEENS5_ILi256EEEEEENS_6half_tEfNS_4arch4Sm80ELi256ENS3_8TiledMMAINS3_8MMA_AtomIJNS3_28SM80_16x8x16_F32F16F16F32_TNEEEENS3_6LayoutINS4_IJNS5_ILi1EEENS5_ILi8EEESH_EEENS4_IJNS5_ILi0EEESH_SK_EEEEENS4_IJNS5_ILi16EEENS5_ILi128EEESN_EEEEELb0EEEEEvNT_6ParamsE,"ax",@progbits
	.align	128
.text._ZN7cutlass13device_kernelIN5flash32FlashAttnBwdPostprocessConvertdQIN4cute5tupleIJNS3_1CILi32EEENS5_ILi256EEEEEENS_6half_tEfNS_4arch4Sm80ELi256ENS3_8TiledMMAINS3_8MMA_AtomIJNS3_28SM80_16x8x16_F32F16F16F32_TNEEEENS3_6LayoutINS4_IJNS5_ILi1EEENS5_ILi8EEESH_EEENS4_IJNS5_ILi0EEESH_SK_EEEEENS4_IJNS5_ILi16EEENS5_ILi128EEESN_EEEEELb0EEEEEvNT_6ParamsE:
        .type           _ZN7cutlass13device_kernelIN5flash32FlashAttnBwdPostprocessConvertdQIN4cute5tupleIJNS3_1CILi32EEENS5_ILi256EEEEEENS_6half_tEfNS_4arch4Sm80ELi256ENS3_8TiledMMAINS3_8MMA_AtomIJNS3_28SM80_16x8x16_F32F16F16F32_TNEEEENS3_6LayoutINS4_IJNS5_ILi1EEENS5_ILi8EEESH_EEENS4_IJNS5_ILi0EEESH_SK_EEEEENS4_IJNS5_ILi16EEENS5_ILi128EEESN_EEEEELb0EEEEEvNT_6ParamsE,@function
        .size           _ZN7cutlass13device_kernelIN5flash32FlashAttnBwdPostprocessConvertdQIN4cute5tupleIJNS3_1CILi32EEENS5_ILi256EEEEEENS_6half_tEfNS_4arch4Sm80ELi256ENS3_8TiledMMAINS3_8MMA_AtomIJNS3_28SM80_16x8x16_F32F16F16F32_TNEEEENS3_6LayoutINS4_IJNS5_ILi1EEENS5_ILi8EEESH_EEENS4_IJNS5_ILi0EEESH_SK_EEEEENS4_IJNS5_ILi16EEENS5_ILi128EEESN_EEEEELb0EEEEEvNT_6ParamsE,(.L_x_142 - _ZN7cutlass13device_kernelIN5flash32FlashAttnBwdPostprocessConvertdQIN4cute5tupleIJNS3_1CILi32EEENS5_ILi256EEEEEENS_6half_tEfNS_4arch4Sm80ELi256ENS3_8TiledMMAINS3_8MMA_AtomIJNS3_28SM80_16x8x16_F32F16F16F32_TNEEEENS3_6LayoutINS4_IJNS5_ILi1EEENS5_ILi8EEESH_EEENS4_IJNS5_ILi0EEESH_SK_EEEEENS4_IJNS5_ILi16EEENS5_ILi128EEESN_EEEEELb0EEEEEvNT_6ParamsE)
        .other          _ZN7cutlass13device_kernelIN5flash32FlashAttnBwdPostprocessConvertdQIN4cute5tupleIJNS3_1CILi32EEENS5_ILi256EEEEEENS_6half_tEfNS_4arch4Sm80ELi256ENS3_8TiledMMAINS3_8MMA_AtomIJNS3_28SM80_16x8x16_F32F16F16F32_TNEEEENS3_6LayoutINS4_IJNS5_ILi1EEENS5_ILi8EEESH_EEENS4_IJNS5_ILi0EEESH_SK_EEEEENS4_IJNS5_ILi16EEENS5_ILi128EEESN_EEEEELb0EEEEEvNT_6ParamsE,@"STO_CUDA_ENTRY STV_DEFAULT"
_ZN7cutlass13device_kernelIN5flash32FlashAttnBwdPostprocessConvertdQIN4cute5tupleIJNS3_1CILi32EEENS5_ILi256EEEEEENS_6half_tEfNS_4arch4Sm80ELi256ENS3_8TiledMMAINS3_8MMA_AtomIJNS3_28SM80_16x8x16_F32F16F16F32_TNEEEENS3_6LayoutINS4_IJNS5_ILi1EEENS5_ILi8EEESH_EEENS4_IJNS5_ILi0EEESH_SK_EEEEENS4_IJNS5_ILi16EEENS5_ILi128EEESN_EEEEELb0EEEEEvNT_6ParamsE:
[----:B------:R-:W-:Y:S08]  /*0000*/  LDC R1, c[0x0][0x37c] ;  /* 0x0000df00ff017b82 */ /* 0x000ff00000000800 */
[----:B------:R-:W0:Y:S01]  /*0010*/  LDC.64 R10, c[0x0][0x3e0] ;  /* 0x0000f800ff0a7b82 */ /* 0x000e220000000a00 */
[----:B------:R-:W1:Y:S01]  /*0020*/  S2R R37, SR_CTAID.X ;  /* 0x0000000000257919 */ /* 0x000e620000002500 */
[----:B------:R-:W2:Y:S01]  /*0030*/  LDCU.64 UR6, c[0x0][0x358] ;  /* 0x00006b00ff0677ac */ /* 0x000ea20008000a00 */
[----:B------:R-:W3:Y:S01]  /*0040*/  S2R R9, SR_CTAID.Z ;  /* 0x0000000000097919 */ /* 0x000ee20000002700 */
[----:B0-----:R-:W-:-:S04]  /*0050*/  ISETP.NE.U32.AND P0, PT, R10, RZ, PT ;  /* 0x000000ff0a00720c */ /* 0x001fc80003f05070 */
[----:B------:R-:W-:-:S13]  /*0060*/  ISETP.NE.AND.EX P1, PT, R11, RZ, PT, P0 ;  /* 0x000000ff0b00720c */ /* 0x000fda0003f25300 */
[----:B-123--:R-:W-:Y:S05]  /*0070*/  @P1 BRA `(.L_x_24) ;  /* 0x0000000000241947 */ /* 0x00efea0003800000 */
[----:B------:R-:W0:Y:S01]  /*0080*/  LDCU.64 UR4, c[0x0][0x3e8] ;  /* 0x00007d00ff0477ac */ /* 0x000e220008000a00 */
[----:B------:R-:W-:Y:S02]  /*0090*/  CS2R R4, SRZ ;  /* 0x0000000000047805 */ /* 0x000fe4000001ff00 */
[----:B------:R-:W-:Y:S01]  /*00a0*/  CS2R R2, SRZ ;  /* 0x0000000000027805 */ /* 0x000fe2000001ff00 */
[----:B------:R-:W1:Y:S01]  /*00b0*/  LDCU UR8, c[0x0][0x3b0] ;  /* 0x00007600ff0877ac */ /* 0x000e620008000800 */
[----:B0-----:R-:W-:-:S04]  /*00c0*/  UISETP.NE.U32.AND UP0, UPT, UR4, URZ, UPT ;  /* 0x000000ff0400728c */ /* 0x001fc8000bf05070 */
[----:B------:R-:W-:Y:S01]  /*00d0*/  UISETP.NE.AND.EX UP0, UPT, UR5, URZ, UPT, UP0 ;  /* 0x000000ff0500728c */ /* 0x000fe2000bf05300 */
[----:B-1----:R-:W-:-:S08]  /*00e0*/  IMAD.U32 R41, RZ, RZ, UR8 ;  /* 0x00000008ff297e24 */ /* 0x002fd0000f8e00ff */
[----:B------:R-:W-:Y:S05]  /*00f0*/  BRA.U !UP0, `(.L_x_25) ;  /* 0x0000000108547547 */ /* 0x000fea000b800000 */
[----:B------:R-:W-:Y:S05]  /*0100*/  BRA `(.L_x_26) ;  /* 0x0000000000387947 */ /* 0x000fea0003800000 */
.L_x_24:
[----:B------:R-:W0:Y:S01]  /*0110*/  LDC.64 R6, c[0x0][0x3e0] ;  /* 0x0000f800ff067b82 */ /* 0x000e220000000a00 */
[----:B------:R-:W1:Y:S01]  /*0120*/  LDCU.64 UR4, c[0x0][0x3e8] ;  /* 0x00007d00ff0477ac */ /* 0x000e620008000a00 */
[----:B0-----:R-:W-:-:S05]  /*0130*/  IMAD.WIDE.U32 R6, R9, 0x4, R6 ;  /* 0x0000000409067825 */ /* 0x001fca00078e0006 */
[----:B------:R-:W2:Y:S01]  /*0140*/  LDG.E R2, desc[UR6][R6.64] ;  /* 0x0000000606027981 */ /* 0x000ea2000c1e1900 */
[----:B-1----:R-:W-:-:S04]  /*0150*/  UISETP.NE.U32.AND UP0, UPT, UR4, URZ, UPT ;  /* 0x000000ff0400728c */ /* 0x002fc8000bf05070 */
[----:B------:R-:W-:Y:S01]  /*0160*/  UISETP.NE.AND.EX UP0, UPT, UR5, URZ, UPT, UP0 ;  /* 0x000000ff0500728c */ /* 0x000fe2000bf05300 */
[----:B--2---:R-:W-:-:S05]  /*0170*/  IMAD R0, R9, 0x20, R2 ;  /* 0x0000002009007824 */ /* 0x004fca00078e0202 */
[----:B------:R-:W-:-:S04]  /*0180*/  SHF.R.S32.HI R3, RZ, 0x1f, R0 ;  /* 0x0000001fff037819 */ /* 0x000fc80000011400 */
[----:B------:R-:W-:-:S05]  /*0190*/  LEA.HI R3, R3, R0, RZ, 0x5 ;  /* 0x0000000003037211 */ /* 0x000fca00078f28ff */
[----:B------:R-:W-:-:S05]  /*01a0*/  IMAD.SHL.U32 R3, R3, 0x100, RZ ;  /* 0x0000010003037824 */ /* 0x000fca00078e00ff */
[----:B------:R-:W-:Y:S02]  /*01b0*/  LOP3.LUT R4, R3, 0xffffe000, RZ, 0xc0, !PT ;  /* 0xffffe00003047812 */ /* 0x000fe400078ec0ff */
[----:B------:R-:W-:Y:S02]  /*01c0*/  SHF.R.S32.HI R3, RZ, 0x1f, R2 ;  /* 0x0000001fff037819 */ /* 0x000fe40000011402 */
[----:B------:R-:W-:Y:S01]  /*01d0*/  SHF.R.S32.HI R5, RZ, 0x1f, R4 ;  /* 0x0000001fff057819 */ /* 0x000fe20000011404 */
[----:B------:R-:W-:Y:S06]  /*01e0*/  BRA.U !UP0, `(.L_x_27) ;  /* 0x0000000108107547 */ /* 0x000fec000b800000 */
.L_x_26:
[----:B------:R-:W0:Y:S02]  /*01f0*/  LDC.64 R6, c[0x0][0x3e8] ;  /* 0x0000fa00ff067b82 */ /* 0x000e240000000a00 */
[----:B0-----:R-:W-:-:S05]  /*0200*/  IMAD.WIDE.U32 R6, R9, 0x4, R6 ;  /* 0x0000000409067825 */ /* 0x001fca00078e0006 */
[----:B------:R0:W5:Y:S01]  /*0210*/  LDG.E R41, desc[UR6][R6.64] ;  /* 0x0000000606297981 */ /* 0x000162000c1e1900 */
[----:B------:R-:W-:Y:S05]  /*0220*/  BRA `(.L_x_25) ;  /* 0x0000000000087947 */ /* 0x000fea0003800000 */
.L_x_27:
[----:B------:R-:W2:Y:S02]  /*0230*/  LDG.E R7, desc[UR6][R6.64+0x4] ;  /* 0x0000040606077981 */ /* 0x000ea4000c1e1900 */
[----:B--2---:R-:W-:-:S07]  /*0240*/  IADD3 R41, PT, PT, -R2, R7, RZ ;  /* 0x0000000702297210 */ /* 0x004fce0007ffe1ff */
.L_x_25:
[----:B------:R-:W-:Y:S01]  /*0250*/  IMAD.SHL.U32 R36, R37, 0x20, RZ ;  /* 0x0000002025247824 */ /* 0x000fe200078e00ff */
[----:B------:R-:W-:-:S04]  /*0260*/  ISETP.NE.AND.EX P0, PT, R11, RZ, PT, P0 ;  /* 0x000000ff0b00720c */ /* 0x000fc80003f05300 */
[----:B-----5:R-:W-:-:S13]  /*0270*/  ISETP.GT.AND P2, PT, R41, R36, PT ;  /* 0x000000242900720c */ /* 0x020fda0003f44270 */
[----:B------:R-:W-:Y:S05]  /*0280*/  @!P2 EXIT P0 ;  /* 0x000000000000a94d */ /* 0x000fea0000000000 */
[----:B------:R-:W1:Y:S01]  /*0290*/  S2R R39, SR_TID.X ;  /* 0x0000000000277919 */ /* 0x000e620000002100 */
[----:B------:R-:W2:Y:S01]  /*02a0*/  S2UR UR8, SR_CTAID.Y ;  /* 0x00000000000879c3 */ /* 0x000ea20000002600 */
[----:B------:R-:W3:Y:S01]  /*02b0*/  LDCU.64 UR4, c[0x0][0x3a0] ;  /* 0x00007400ff0477ac */ /* 0x000ee20008000a00 */
[----:B------:R-:W-:Y:S01]  /*02c0*/  SEL R0, R9, RZ, !P1 ;  /* 0x000000ff09007207 */ /* 0x000fe20004800000 */
[----:B------:R-:W4:Y:S05]  /*02d0*/  LDCU.64 UR10, c[0x0][0x380] ;  /* 0x00007000ff0a77ac */ /* 0x000f2a0008000a00 */
[----:B------:R-:W2:Y:S01]  /*02e0*/  LDC.64 R10, c[0x0][0x398] ;  /* 0x0000e600ff0a7b82 */ /* 0x000ea20000000a00 */
[----:B------:R-:W5:Y:S01]  /*02f0*/  LDCU UR9, c[0x0][0x3b4] ;  /* 0x00007680ff0977ac */ /* 0x000f620008000800 */
[----:B-1----:R-:W-:-:S04]  /*0300*/  IMAD.SHL.U32 R38, R39, 0x4, RZ ;  /* 0x0000000427267824 */ /* 0x002fc800078e00ff */
[----:B0-----:R-:W-:-:S05]  /*0310*/  IMAD R7, R37, 0x2000, R38 ;  /* 0x0000200025077824 */ /* 0x001fca00078e0226 */
[----:B------:R-:W-:-:S04]  /*0320*/  IADD3 R4, P0, PT, R7, R4, RZ ;  /* 0x0000000407047210 */ /* 0x000fc80007f1e0ff */
[----:B------:R-:W-:-:S03]  /*0330*/  IADD3.X R5, PT, PT, RZ, R5, RZ, P0, !PT ;  /* 0x00000005ff057210 */ /* 0x000fc600007fe4ff */
[----:B--2---:R-:W-:-:S04]  /*0340*/  IMAD.WIDE.U32 R4, R10, UR8, R4 ;  /* 0x000000080a047c25 */ /* 0x004fc8000f8e0004 */
[----:B------:R-:W-:Y:S02]  /*0350*/  IMAD R5, R11, UR8, R5 ;  /* 0x000000080b057c24 */ /* 0x000fe4000f8e0205 */
[----:B---3--:R-:W-:-:S04]  /*0360*/  IMAD.WIDE.U32 R4, R0, UR4, R4 ;  /* 0x0000000400047c25 */ /* 0x008fc8000f8e0004 */
[----:B------:R-:W-:Y:S01]  /*0370*/  IMAD R5, R0, UR5, R5 ;  /* 0x0000000500057c24 */ /* 0x000fe2000f8e0205 */
[----:B----4-:R-:W-:-:S04]  /*0380*/  LEA R44, P0, R4, UR10, 0x2 ;  /* 0x0000000a042c7c11 */ /* 0x010fc8000f8010ff */
[----:B------:R-:W-:Y:S01]  /*0390*/  LEA.HI.X R45, R4, UR11, R5, 0x2, P0 ;  /* 0x0000000b042d7c11 */ /* 0x000fe200080f1405 */
[----:B------:R-:W0:Y:S01]  /*03a0*/  S2UR UR5, SR_CgaCtaId ;  /* 0x00000000000579c3 */ /* 0x000e220000008800 */
[----:B------:R-:W-:Y:S01]  /*03b0*/  UMOV UR4, 0x400 ;  /* 0x0000040000047882 */ /* 0x000fe20000000000 */
[----:B------:R-:W-:Y:S01]  /*03c0*/  SHF.R.U32.HI R43, RZ, 0x5, R39 ;  /* 0x00000005ff2b7819 */ /* 0x000fe20000011627 */
[----:B------:R-:W-:Y:S01]  /*03d0*/  IMAD.SHL.U32 R42, R39, 0x8, RZ ;  /* 0x00000008272a7824 */ /* 0x000fe200078e00ff */
[----:B------:R-:W2:Y:S01]  /*03e0*/  LDG.E.128 R4, desc[UR6][R44.64] ;  /* 0x000000062c047981 */ /* 0x000ea2000c1e1d00 */
[----:B------:R-:W-:Y:S01]  /*03f0*/  VIADDMNMX R48, R41, -R36, 0x20, PT ;  /* 0x0000002029307446 */ /* 0x000fe20003800924 */
[----:B------:R-:W1:Y:S02]  /*0400*/  LDCU.64 UR10, c[0x0][0x3d0] ;  /* 0x00007a00ff0a77ac */ /* 0x000e640008000a00 */
[----:B------:R-:W3:Y:S04]  /*0410*/  LDG.E.128 R8, desc[UR6][R44.64+0x1000] ;  /* 0x001000062c087981 */ /* 0x000ee8000c1e1d00 */
[----:B------:R-:W4:Y:S04]  /*0420*/  LDG.E.128 R12, desc[UR6][R44.64+0x2000] ;  /* 0x002000062c0c7981 */ /* 0x000f28000c1e1d00 */
[----:B------:R-:W4:Y:S04]  /*0430*/  LDG.E.128 R16, desc[UR6][R44.64+0x3000] ;  /* 0x003000062c107981 */ /* 0x000f28000c1e1d00 */
[----:B------:R-:W4:Y:S04]  /*0440*/  LDG.E.128 R20, desc[UR6][R44.64+0x4000] ;  /* 0x004000062c147981 */ /* 0x000f28000c1e1d00 */
[----:B------:R-:W4:Y:S04]  /*0450*/  LDG.E.128 R24, desc[UR6][R44.64+0x5000] ;  /* 0x005000062c187981 */ /* 0x000f28000c1e1d00 */
[----:B------:R-:W4:Y:S04]  /*0460*/  LDG.E.128 R28, desc[UR6][R44.64+0x6000] ;  /* 0x006000062c1c7981 */ /* 0x000f28000c1e1d00 */
[----:B------:R1:W4:Y:S01]  /*0470*/  LDG.E.128 R32, desc[UR6][R44.64+0x7000] ;  /* 0x007000062c207981 */ /* 0x000322000c1e1d00 */
[----:B0-----:R-:W-:Y:S01]  /*0480*/  ULEA UR4, UR5, UR4, 0x18 ;  /* 0x0000000405047291 */ /* 0x001fe2000f8ec0ff */
[C---:B------:R-:W-:Y:S01]  /*0490*/  IADD3 R2, P0, PT, R43.reuse, R2, RZ ;  /* 0x000000022b027210 */ /* 0x040fe20007f1e0ff */
[C---:B------:R-:W-:Y:S01]  /*04a0*/  VIADD R46, R43.reuse, 0x18 ;  /* 0x000000182b2e7836 */ /* 0x040fe20000000000 */
[----:B------:R-:W-:Y:S01]  /*04b0*/  LOP3.LUT R36, R42, 0xf8, RZ, 0xc0, !PT ;  /* 0x000000f82a247812 */ /* 0x000fe200078ec0ff */
[----:B------:R-:W0:Y:S01]  /*04c0*/  LDCU UR5, c[0x0][0x3d8] ;  /* 0x00007b00ff0577ac */ /* 0x000e220008000800 */
[----:B------:R-:W-:Y:S01]  /*04d0*/  IADD3 R41, PT, PT, R43, 0x8, RZ ;  /* 0x000000082b297810 */ /* 0x000fe20007ffe0ff */
[----:B------:R-:W-:Y:S01]  /*04e0*/  IMAD.X R3, RZ, RZ, R3, P0 ;  /* 0x000000ffff037224 */ /* 0x000fe200000e0603 */
[----:B-----5:R-:W-:Y:S01]  /*04f0*/  ISETP.GE.AND P0, PT, R36, UR9, PT ;  /* 0x0000000924007c0c */ /* 0x020fe2000bf06270 */
[----:B------:R-:W-:Y:S01]  /*0500*/  BSSY.RECONVERGENT B0, `(.L_x_28) ;  /* 0x000009b000007945 */ /* 0x000fe20003800200 */
[----:B-1----:R-:W-:Y:S01]  /*0510*/  LEA R45, R39, UR4, 0x4 ;  /* 0x00000004272d7c11 */ /* 0x002fe2000f8e20ff */
[----:B------:R-:W-:Y:S01]  /*0520*/  VIADD R44, R43, 0x10 ;  /* 0x000000102b2c7836 */ /* 0x000fe20000000000 */
[----:B------:R-:W-:Y:S01]  /*0530*/  ISETP.GE.OR P2, PT, R41, R48, P0 ;  /* 0x000000302900720c */ /* 0x000fe20000746670 */
[----:B------:R-:W-:Y:S01]  /*0540*/  IMAD.WIDE.U32 R2, R37, 0x20, R2 ;  /* 0x0000002025027825 */ /* 0x000fe200078e0002 */
[----:B------:R-:W-:-:S02]  /*0550*/  SHF.L.U32 R41, R39, 0x1, RZ ;  /* 0x0000000127297819 */ /* 0x000fc400000006ff */
[----:B------:R-:W-:Y:S01]  /*0560*/  ISETP.GE.OR P3, PT, R43, R48, P0 ;  /* 0x000000302b00720c */ /* 0x000fe20000766670 */
[----:B------:R-:W-:Y:S01]  /*0570*/  IMAD.MOV.U32 R37, RZ, RZ, RZ ;  /* 0x000000ffff257224 */ /* 0x000fe200078e00ff */
[----:B------:R-:W-:Y:S01]  /*0580*/  LOP3.LUT R43, R41, 0x6, RZ, 0xc0, !PT ;  /* 0x00000006292b7812 */ /* 0x000fe200078ec0ff */
[----:B------:R-:W-:Y:S01]  /*0590*/  IMAD R41, R39, -0xc, R45 ;  /* 0xfffffff427297824 */ /* 0x000fe200078e022d */
[----:B------:R-:W-:Y:S02]  /*05a0*/  SHF.R.U32.HI R47, RZ, 0x2, R39 ;  /* 0x00000002ff2f7819 */ /* 0x000fe40000011627 */
[----:B------:R-:W-:Y:S02]  /*05b0*/  LOP3.LUT R40, R38, 0x40, RZ, 0xc0, !PT ;  /* 0x0000004026287812 */ /* 0x000fe400078ec0ff */
[----:B------:R-:W-:Y:S02]  /*05c0*/  LOP3.LUT R43, R43, 0x1e00, R42, 0xf8, !PT ;  /* 0x00001e002b2b7812 */ /* 0x000fe400078ef82a */
[----:B------:R-:W-:-:S02]  /*05d0*/  LOP3.LUT R40, R40, 0x8, R47, 0xf8, !PT ;  /* 0x0000000828287812 */ /* 0x000fc400078ef82f */
[----:B------:R-:W-:Y:S02]  /*05e0*/  SHF.R.U32.HI R47, RZ, 0x1, R39 ;  /* 0x00000001ff2f7819 */ /* 0x000fe40000011627 */
[----:B------:R-:W-:Y:S02]  /*05f0*/  LOP3.LUT R42, R42, 0x8, RZ, 0xc0, !PT ;  /* 0x000000082a2a7812 */ /* 0x000fe400078ec0ff */
[----:B------:R-:W-:Y:S02]  /*0600*/  LOP3.LUT R38, R43, 0x30, R38, 0xf8, !PT ;  /* 0x000000302b267812 */ /* 0x000fe400078ef826 */
[----:B------:R-:W-:Y:S02]  /*0610*/  LOP3.LUT R42, R42, 0x40, R47, 0xf8, !PT ;  /* 0x000000402a2a7812 */ /* 0x000fe400078ef82f */
[-C--:B------:R-:W-:Y:S02]  /*0620*/  ISETP.GE.OR P1, PT, R44, R48.reuse, P0 ;  /* 0x000000302c00720c */ /* 0x080fe40000726670 */
[----:B------:R-:W-:Y:S01]  /*0630*/  ISETP.GE.OR P0, PT, R46, R48, P0 ;  /* 0x000000302e00720c */ /* 0x000fe20000706670 */
[----:B--2---:R1:W-:Y:S04]  /*0640*/  STS.128 [R45], R4 ;  /* 0x000000042d007388 */ /* 0x0043e80000000c00 */
[----:B---3--:R-:W-:Y:S04]  /*0650*/  STS.128 [R45+0x1000], R8 ;  /* 0x001000082d007388 */ /* 0x008fe80000000c00 */
[----:B----4-:R-:W-:Y:S04]  /*0660*/  STS.128 [R45+0x2000], R12 ;  /* 0x0020000c2d007388 */ /* 0x010fe80000000c00 */
[----:B------:R-:W-:Y:S04]  /*0670*/  STS.128 [R45+0x3000], R16 ;  /* 0x003000102d007388 */ /* 0x000fe80000000c00 */
[----:B------:R-:W-:Y:S01]  /*0680*/  STS.128 [R45+0x4000], R20 ;  /* 0x004000142d007388 */ /* 0x000fe20000000c00 */
[----:B-1----:R-:W-:Y:S01]  /*0690*/  IMAD.SHL.U32 R4, R39, 0x100, RZ ;  /* 0x0000010027047824 */ /* 0x002fe200078e00ff */
[----:B------:R-:W-:-:S02]  /*06a0*/  SHF.R.U32.HI R5, RZ, 0x4, R39 ;  /* 0x00000004ff057819 */ /* 0x000fc40000011627 */
[----:B------:R-:W-:Y:S01]  /*06b0*/  STS.128 [R45+0x5000], R24 ;  /* 0x005000182d007388 */ /* 0x000fe20000000c00 */
[----:B------:R-:W-:Y:S02]  /*06c0*/  LOP3.LUT R7, R40, 0x8, R47, 0x78, !PT ;  /* 0x0000000828077812 */ /* 0x000fe400078e782f */
[----:B------:R-:W-:Y:S01]  /*06d0*/  LOP3.LUT R4, R4, 0x1e00, RZ, 0xc0, !PT ;  /* 0x00001e0004047812 */ /* 0x000fe200078ec0ff */
[----:B------:R-:W-:Y:S01]  /*06e0*/  STS.128 [R45+0x6000], R28 ;  /* 0x0060001c2d007388 */ /* 0x000fe20000000c00 */
[----:B------:R-:W-:Y:S02]  /*06f0*/  LOP3.LUT R5, R42, 0x8, R5, 0x78, !PT ;  /* 0x000000082a057812 */ /* 0x000fe400078e7805 */
[----:B------:R-:W-:Y:S01]  /*0700*/  LOP3.LUT R4, R4, 0x30, R47, 0xf8, !PT ;  /* 0x0000003004047812 */ /* 0x000fe200078ef82f */
[----:B------:R-:W-:Y:S01]  /*0710*/  STS.128 [R45+0x7000], R32 ;  /* 0x007000202d007388 */ /* 0x000fe20000000c00 */
[----:B------:R-:W-:Y:S02]  /*0720*/  LOP3.LUT R7, R38, R7, RZ, 0xfc, !PT ;  /* 0x0000000726077212 */ /* 0x000fe400078efcff */
[----:B------:R-:W-:Y:S01]  /*0730*/  LOP3.LUT R4, R4, R5, RZ, 0xfc, !PT ;  /* 0x0000000504047212 */ /* 0x000fe200078efcff */
[----:B------:R-:W-:Y:S06]  /*0740*/  BAR.SYNC.DEFER_BLOCKING 0x0 ;  /* 0x0000000000007b1d */ /* 0x000fec0000010000 */
[----:B------:R-:W0:Y:S04]  /*0750*/  LDS R24, [R41+0x1400] ;  /* 0x0014000029187984 */ /* 0x000e280000000800 */
[----:B------:R-:W1:Y:S04]  /*0760*/  LDS R39, [R41] ;  /* 0x0000000029277984 */ /* 0x000e680000000800 */
[----:B------:R-:W2:Y:S04]  /*0770*/  LDS R35, [R41+0x400] ;  /* 0x0004000029237984 */ /* 0x000ea80000000800 */
[----:B------:R-:W3:Y:S04]  /*0780*/  LDS R32, [R41+0x800] ;  /* 0x0008000029207984 */ /* 0x000ee80000000800 */
[----:B------:R-:W4:Y:S04]  /*0790*/  LDS R31, [R41+0xc00] ;  /* 0x000c0000291f7984 */ /* 0x000f280000000800 */
[----:B------:R-:W5:Y:S04]  /*07a0*/  LDS R30, [R41+0x1000] ;  /* 0x00100000291e7984 */ /* 0x000f680000000800 */
[----:B------:R-:W5:Y:S04]  /*07b0*/  LDS R27, [R41+0x2c00] ;  /* 0x002c0000291b7984 */ /* 0x000f680000000800 */
[----:B------:R-:W5:Y:S04]  /*07c0*/  LDS R23, [R41+0x3000] ;  /* 0x0030000029177984 */ /* 0x000f680000000800 */
[----:B------:R-:W5:Y:S04]  /*07d0*/  LDS R26, [R41+0x3400] ;  /* 0x00340000291a7984 */ /* 0x000f680000000800 */
[----:B------:R-:W5:Y:S04]  /*07e0*/  LDS R22, [R41+0x3800] ;  /* 0x0038000029167984 */ /* 0x000f680000000800 */
[----:B------:R-:W5:Y:S01]  /*07f0*/  LDS R25, [R41+0x3c00] ;  /* 0x003c000029197984 */ /* 0x000f620000000800 */
[----:B0-----:R-:W-:-:S03]  /*0800*/  FMUL.FTZ R40, R24, UR5 ;  /* 0x0000000518287c20 */ /* 0x001fc60008410000 */
[----:B------:R-:W0:Y:S01]  /*0810*/  LDS R14, [R41+0x4800] ;  /* 0x00480000290e7984 */ /* 0x000e220000000800 */
[----:B-1----:R-:W-:-:S03]  /*0820*/  FMUL.FTZ R39, R39, UR5 ;  /* 0x0000000527277c20 */ /* 0x002fc60008410000 */
[----:B------:R-:W1:Y:S01]  /*0830*/  LDS R19, [R41+0x4c00] ;  /* 0x004c000029137984 */ /* 0x000e620000000800 */
[----:B--2---:R-:W-:-:S03]  /*0840*/  FMUL.FTZ R38, R35, UR5 ;  /* 0x0000000523267c20 */ /* 0x004fc60008410000 */
[----:B------:R-:W2:Y:S01]  /*0850*/  LDS R15, [R41+0x5400] ;  /* 0x00540000290f7984 */ /* 0x000ea20000000800 */
[----:B---3--:R-:W-:-:S03]  /*0860*/  FMUL.FTZ R32, R32, UR5 ;  /* 0x0000000520207c20 */ /* 0x008fc60008410000 */
[----:B------:R-:W3:Y:S01]  /*0870*/  LDS R18, [R41+0x5800] ;  /* 0x0058000029127984 */ /* 0x000ee20000000800 */
[----:B----4-:R-:W-:-:S03]  /*0880*/  FMUL.FTZ R31, R31, UR5 ;  /* 0x000000051f1f7c20 */ /* 0x010fc60008410000 */
[----:B------:R-:W4:Y:S01]  /*0890*/  LDS R13, [R41+0x5c00] ;  /* 0x005c0000290d7984 */ /* 0x000f220000000800 */
[----:B-----5:R-:W-:Y:S01]  /*08a0*/  FMUL.FTZ R35, R30, UR5 ;  /* 0x000000051e237c20 */ /* 0x020fe20008410000 */
[----:B------:R-:W-:Y:S02]  /*08b0*/  F2FP.F16.F32.PACK_AB R30, R38, R39 ;  /* 0x00000027261e723e */ /* 0x000fe400000000ff */
[----:B------:R-:W5:Y:S01]  /*08c0*/  LDS R17, [R41+0x4000] ;  /* 0x0040000029117984 */ /* 0x000f620000000800 */
[----:B------:R-:W-:Y:S01]  /*08d0*/  F2FP.F16.F32.PACK_AB R31, R31, R32 ;  /* 0x000000201f1f723e */ /* 0x000fe200000000ff */
[----:B------:R-:W-:Y:S01]  /*08e0*/  FMUL.FTZ R38, R27, UR5 ;  /* 0x000000051b267c20 */ /* 0x000fe20008410000 */
[----:B------:R-:W-:Y:S01]  /*08f0*/  F2FP.F16.F32.PACK_AB R32, R40, R35 ;  /* 0x000000232820723e */ /* 0x000fe200000000ff */
[----:B------:R-:W5:Y:S01]  /*0900*/  LDS R20, [R41+0x4400] ;  /* 0x0044000029147984 */ /* 0x000f620000000800 */
[----:B------:R-:W-:-:S03]  /*0910*/  FMUL.FTZ R23, R23, UR5 ;  /* 0x0000000517177c20 */ /* 0x000fc60008410000 */
[----:B------:R-:W5:Y:S01]  /*0920*/  LDS R34, [R41+0x1800] ;  /* 0x0018000029227984 */ /* 0x000f620000000800 */
[----:B------:R-:W-:-:S03]  /*0930*/  FMUL.FTZ R26, R26, UR5 ;  /* 0x000000051a1a7c20 */ /* 0x000fc60008410000 */
[----:B------:R-:W5:Y:S01]  /*0940*/  LDS R33, [R41+0x1c00] ;  /* 0x001c000029217984 */ /* 0x000f620000000800 */
[----:B------:R-:W-:Y:S01]  /*0950*/  FMUL.FTZ R27, R22, UR5 ;  /* 0x00000005161b7c20 */ /* 0x000fe20008410000 */
[----:B------:R-:W-:Y:S02]  /*0960*/  F2FP.F16.F32.PACK_AB R23, R26, R23 ;  /* 0x000000171a17723e */ /* 0x000fe400000000ff */
[----:B------:R-:W5:Y:S01]  /*0970*/  LDS R29, [R41+0x2000] ;  /* 0x00200000291d7984 */ /* 0x000f620000000800 */
[----:B------:R-:W-:-:S03]  /*0980*/  FMUL.FTZ R40, R25, UR5 ;  /* 0x0000000519287c20 */ /* 0x000fc60008410000 */
[----:B------:R-:W5:Y:S01]  /*0990*/  LDS R28, [R41+0x2400] ;  /* 0x00240000291c7984 */ /* 0x000f620000000800 */
[----:B0-----:R-:W-:Y:S01]  /*09a0*/  FMUL.FTZ R14, R14, UR5 ;  /* 0x000000050e0e7c20 */ /* 0x001fe20008410000 */
[----:B------:R-:W-:Y:S02]  /*09b0*/  F2FP.F16.F32.PACK_AB R26, R40, R27 ;  /* 0x0000001b281a723e */ /* 0x000fe400000000ff */
[----:B------:R-:W0:Y:S01]  /*09c0*/  LDS R21, [R41+0x2800] ;  /* 0x0028000029157984 */ /* 0x000e220000000800 */
[----:B-1----:R-:W-:-:S03]  /*09d0*/  FMUL.FTZ R19, R19, UR5 ;  /* 0x0000000513137c20 */ /* 0x002fc60008410000 */
[----:B------:R-:W1:Y:S01]  /*09e0*/  LDS R16, [R41+0x5000] ;  /* 0x0050000029107984 */ /* 0x000e620000000800 */
[----:B--2---:R-:W-:Y:S01]  /*09f0*/  FMUL.FTZ R27, R15, UR5 ;  /* 0x000000050f1b7c20 */ /* 0x004fe20008410000 */
[----:B------:R-:W-:Y:S02]  /*0a00*/  F2FP.F16.F32.PACK_AB R19, R19, R14 ;  /* 0x0000000e1313723e */ /* 0x000fe400000000ff */
[----:B------:R-:W2:Y:S01]  /*0a10*/  LDS R5, [R41+0x6000] ;  /* 0x0060000029057984 */ /* 0x000ea20000000800 */
[----:B------:R-:W0:Y:S01]  /*0a20*/  LDC.64 R14, c[0x0][0x3c8] ;  /* 0x0000f200ff0e7b82 */ /* 0x000e220000000a00 */
[----:B---3--:R-:W-:Y:S02]  /*0a30*/  FMUL.FTZ R18, R18, UR5 ;  /* 0x0000000512127c20 */ /* 0x008fe40008410000 */
[----:B------:R-:W3:Y:S01]  /*0a40*/  LDS R12, [R41+0x6400] ;  /* 0x00640000290c7984 */ /* 0x000ee20000000800 */
[----:B----4-:R-:W-:-:S03]  /*0a50*/  FMUL.FTZ R13, R13, UR5 ;  /* 0x000000050d0d7c20 */ /* 0x010fc60008410000 */
[----:B------:R-:W4:Y:S01]  /*0a60*/  LDS R6, [R41+0x6800] ;  /* 0x0068000029067984 */ /* 0x000f220000000800 */
[----:B-----5:R-:W-:Y:S01]  /*0a70*/  FMUL.FTZ R17, R17, UR5 ;  /* 0x0000000511117c20 */ /* 0x020fe20008410000 */
[----:B------:R-:W-:Y:S02]  /*0a80*/  F2FP.F16.F32.PACK_AB R18, R13, R18 ;  /* 0x000000120d12723e */ /* 0x000fe400000000ff */
[----:B------:R-:W5:Y:S01]  /*0a90*/  LDS R11, [R41+0x6c00] ;  /* 0x006c0000290b7984 */ /* 0x000f620000000800 */
[----:B------:R-:W-:-:S03]  /*0aa0*/  FMUL.FTZ R20, R20, UR5 ;  /* 0x0000000514147c20 */ /* 0x000fc60008410000 */
[----:B------:R-:W5:Y:S01]  /*0ab0*/  LDS R9, [R41+0x7000] ;  /* 0x0070000029097984 */ /* 0x000f620000000800 */
[----:B------:R-:W-:Y:S01]  /*0ac0*/  FMUL.FTZ R34, R34, UR5 ;  /* 0x0000000522227c20 */ /* 0x000fe20008410000 */
[----:B------:R-:W-:Y:S02]  /*0ad0*/  F2FP.F16.F32.PACK_AB R17, R20, R17 ;  /* 0x000000111411723e */ /* 0x000fe400000000ff */
[----:B------:R-:W5:Y:S01]  /*0ae0*/  LDS R10, [R41+0x7400] ;  /* 0x00740000290a7984 */ /* 0x000f620000000800 */
[----:B------:R-:W-:Y:S01]  /*0af0*/  FMUL.FTZ R33, R33, UR5 ;  /* 0x0000000521217c20 */ /* 0x000fe20008410000 */
[----:B------:R-:W-:Y:S02]  /*0b00*/  LEA R20, R7, UR4, 0x1 ;  /* 0x0000000407147c11 */ /* 0x000fe4000f8e08ff */
[----:B------:R-:W5:Y:S01]  /*0b10*/  LDS R8, [R41+0x7800] ;  /* 0x0078000029087984 */ /* 0x000f620000000800 */
[----:B0-----:R-:W-:-:S04]  /*0b20*/  IMAD.WIDE.U32 R36, R14, UR8, R36 ;  /* 0x000000080e247c25 */ /* 0x001fc8000f8e0024 */
[----:B------:R-:W-:Y:S01]  /*0b30*/  FMUL.FTZ R29, R29, UR5 ;  /* 0x000000051d1d7c20 */ /* 0x000fe20008410000 */
[----:B------:R-:W0:Y:S01]  /*0b40*/  LDS R24, [R41+0x7c00] ;  /* 0x007c000029187984 */ /* 0x000e220000000800 */
[----:B------:R-:W-:Y:S01]  /*0b50*/  FMUL.FTZ R28, R28, UR5 ;  /* 0x000000051c1c7c20 */ /* 0x000fe20008410000 */
[----:B------:R-:W-:Y:S02]  /*0b60*/  IMAD R37, R15, UR8, R37 ;  /* 0x000000080f257c24 */ /* 0x000fe4000f8e0225 */
[----:B------:R-:W-:Y:S01]  /*0b70*/  FMUL.FTZ R35, R21, UR5 ;  /* 0x0000000515237c20 */ /* 0x000fe20008410000 */
[----:B------:R-:W-:Y:S01]  /*0b80*/  F2FP.F16.F32.PACK_AB R21, R33, R34 ;  /* 0x000000222115723e */ /* 0x000fe200000000ff */
[----:B------:R0:W-:Y:S01]  /*0b90*/  STS [R20+0x8000], R30 ;  /* 0x0080001e14007388 */ /* 0x0001e20000000800 */
[----:B------:R-:W-:Y:S01]  /*0ba0*/  F2FP.F16.F32.PACK_AB R22, R28, R29 ;  /* 0x0000001d1c16723e */ /* 0x000fe200000000ff */
[----:B-1----:R-:W-:Y:S01]  /*0bb0*/  FMUL.FTZ R16, R16, UR5 ;  /* 0x0000000510107c20 */ /* 0x002fe20008410000 */
[----:B------:R-:W-:Y:S01]  /*0bc0*/  F2FP.F16.F32.PACK_AB R25, R38, R35 ;  /* 0x000000232619723e */ /* 0x000fe200000000ff */
[----:B------:R1:W-:Y:S01]  /*0bd0*/  STS [R20+0x8100], R31 ;  /* 0x0081001f14007388 */ /* 0x0003e20000000800 */
[----:B--2---:R-:W-:-:S02]  /*0be0*/  FMUL.FTZ R5, R5, UR5 ;  /* 0x0000000505057c20 */ /* 0x004fc40008410000 */
[----:B------:R-:W-:Y:S01]  /*0bf0*/  F2FP.F16.F32.PACK_AB R16, R27, R16 ;  /* 0x000000101b10723e */ /* 0x000fe200000000ff */
[----:B------:R1:W-:Y:S01]  /*0c00*/  STS [R20+0x9000], R22 ;  /* 0x0090001614007388 */ /* 0x0003e20000000800 */
[----:B---3--:R-:W-:-:S03]  /*0c10*/  FMUL.FTZ R12, R12, UR5 ;  /* 0x000000050c0c7c20 */ /* 0x008fc60008410000 */
[----:B------:R1:W-:Y:S01]  /*0c20*/  STS [R20+0x9100], R25 ;  /* 0x0091001914007388 */ /* 0x0003e20000000800 */
[----:B----4-:R-:W-:Y:S01]  /*0c30*/  FMUL.FTZ R6, R6, UR5 ;  /* 0x0000000506067c20 */ /* 0x010fe20008410000 */
[----:B------:R-:W-:Y:S02]  /*0c40*/  F2FP.F16.F32.PACK_AB R12, R12, R5 ;  /* 0x000000050c0c723e */ /* 0x000fe400000000ff */
[----:B------:R1:W-:Y:S01]  /*0c50*/  STS [R20+0x8200], R32 ;  /* 0x0082002014007388 */ /* 0x0003e20000000800 */
[----:B-----5:R-:W-:-:S03]  /*0c60*/  FMUL.FTZ R11, R11, UR5 ;  /* 0x000000050b0b7c20 */ /* 0x020fc60008410000 */
[----:B------:R1:W-:Y:S01]  /*0c70*/  STS [R20+0x8300], R21 ;  /* 0x0083001514007388 */ /* 0x0003e20000000800 */
[----:B------:R-:W-:Y:S01]  /*0c80*/  FMUL.FTZ R9, R9, UR5 ;  /* 0x0000000509097c20 */ /* 0x000fe20008410000 */
[----:B------:R-:W-:Y:S01]  /*0c90*/  F2FP.F16.F32.PACK_AB R11, R11, R6 ;  /* 0x000000060b0b723e */ /* 0x000fe200000000ff */
[----:B------:R-:W-:Y:S01]  /*0ca0*/  IMAD.WIDE.U32 R6, R0, UR10, R36 ;  /* 0x0000000a00067c25 */ /* 0x000fe2000f8e0024 */
[----:B------:R1:W-:Y:S03]  /*0cb0*/  STS [R20+0x9200], R23 ;  /* 0x0092001714007388 */ /* 0x0003e60000000800 */
[----:B------:R-:W-:Y:S01]  /*0cc0*/  FMUL.FTZ R10, R10, UR5 ;  /* 0x000000050a0a7c20 */ /* 0x000fe20008410000 */
[----:B------:R-:W-:Y:S01]  /*0cd0*/  IMAD R5, R0, UR11, R7 ;  /* 0x0000000b00057c24 */ /* 0x000fe2000f8e0207 */
[----:B------:R1:W-:Y:S01]  /*0ce0*/  STS [R20+0x9300], R26 ;  /* 0x0093001a14007388 */ /* 0x0003e20000000800 */
[----:B------:R-:W-:-:S02]  /*0cf0*/  FMUL.FTZ R8, R8, UR5 ;  /* 0x0000000508087c20 */ /* 0x000fc40008410000 */
[----:B------:R-:W-:Y:S01]  /*0d00*/  F2FP.F16.F32.PACK_AB R9, R10, R9 ;  /* 0x000000090a09723e */ /* 0x000fe200000000ff */
[----:B------:R1:W-:Y:S01]  /*0d10*/  STS [R20+0xa000], R17 ;  /* 0x00a0001114007388 */ /* 0x0003e20000000800 */
[----:B0-----:R-:W-:Y:S01]  /*0d20*/  FMUL.FTZ R13, R24, UR5 ;  /* 0x00000005180d7c20 */ /* 0x001fe20008410000 */
[----:B------:R-:W-:Y:S02]  /*0d30*/  UIADD3 UR5, UPT, UPT, UR4, 0x8000, URZ ;  /* 0x0000800004057890 */ /* 0x000fe4000fffe0ff */
[----:B------:R-:W-:Y:S01]  /*0d40*/  LEA R0, R4, UR4, 0x1 ;  /* 0x0000000404007c11 */ /* 0x000fe2000f8e08ff */
[----:B------:R1:W-:Y:S01]  /*0d50*/  STS [R20+0xa100], R19 ;  /* 0x00a1001314007388 */ /* 0x0003e20000000800 */
[----:B------:R-:W-:-:S03]  /*0d60*/  F2FP.F16.F32.PACK_AB R8, R13, R8 ;  /* 0x000000080d08723e */ /* 0x000fc600000000ff */
[----:B------:R1:W-:Y:S01]  /*0d70*/  STS [R20+0xb000], R12 ;  /* 0x00b0000c14007388 */ /* 0x0003e20000000800 */
[----:B------:R-:W-:-:S03]  /*0d80*/  LEA R10, R4, UR5, 0x1 ;  /* 0x00000005040a7c11 */ /* 0x000fc6000f8e08ff */
[----:B------:R1:W-:Y:S04]  /*0d90*/  STS [R20+0xb100], R11 ;  /* 0x00b1000b14007388 */ /* 0x0003e80000000800 */
[----:B------:R1:W-:Y:S04]  /*0da0*/  STS [R20+0xa200], R16 ;  /* 0x00a2001014007388 */ /* 0x0003e80000000800 */
[----:B------:R1:W-:Y:S04]  /*0db0*/  STS [R20+0xa300], R18 ;  /* 0x00a3001214007388 */ /* 0x0003e80000000800 */
[----:B------:R1:W-:Y:S04]  /*0dc0*/  STS [R20+0xb200], R9 ;  /* 0x00b2000914007388 */ /* 0x0003e80000000800 */
[----:B------:R1:W-:Y:S01]  /*0dd0*/  STS [R20+0xb300], R8 ;  /* 0x00b3000814007388 */ /* 0x0003e20000000800 */
[----:B------:R-:W-:Y:S06]  /*0de0*/  BAR.SYNC.DEFER_BLOCKING 0x0 ;  /* 0x0000000000007b1d */ /* 0x000fec0000010000 */
[----:B------:R-:W-:Y:S05]  /*0df0*/  @P3 BRA `(.L_x_29) ;  /* 0x00000000002c3947 */ /* 0x000fea0003800000 */
[----:B-1----:R-:W0:Y:S01]  /*0e00*/  LDS.128 R8, [R10] ;  /* 0x000000000a087984 */ /* 0x002e220000000c00 */
[----:B------:R-:W1:Y:S01]  /*0e10*/  LDCU.64 UR4, c[0x0][0x3c0] ;  /* 0x00007800ff0477ac */ /* 0x000e620008000a00 */
[----:B------:R-:W-:Y:S01]  /*0e20*/  MOV R4, R6 ;  /* 0x0000000600047202 */ /* 0x000fe20000000f00 */
[----:B------:R-:W2:Y:S01]  /*0e30*/  LDCU.64 UR8, c[0x0][0x3a8] ;  /* 0x00007500ff0877ac */ /* 0x000ea20008000a00 */
[----:B-1----:R-:W-:-:S03]  /*0e40*/  IMAD R15, R3, UR4, RZ ;  /* 0x00000004030f7c24 */ /* 0x002fc6000f8e02ff */
[----:B------:R-:W-:-:S04]  /*0e50*/  IMAD.WIDE.U32 R12, R2, UR4, R4 ;  /* 0x00000004020c7c25 */ /* 0x000fc8000f8e0004 */
[----:B------:R-:W-:Y:S01]  /*0e60*/  IMAD R15, R2, UR5, R15 ;  /* 0x00000005020f7c24 */ /* 0x000fe2000f8e020f */
[----:B--2---:R-:W-:-:S03]  /*0e70*/  LEA R14, P3, R12, UR8, 0x1 ;  /* 0x000000080c0e7c11 */ /* 0x004fc6000f8608ff */
[----:B------:R-:W-:-:S05]  /*0e80*/  IMAD.IADD R13, R13, 0x1, R15 ;  /* 0x000000010d0d7824 */ /* 0x000fca00078e020f */
[----:B------:R-:W-:-:S05]  /*0e90*/  LEA.HI.X R15, R12, UR9, R13, 0x1, P3 ;  /* 0x000000090c0f7c11 */ /* 0x000fca00098f0c0d */
[----:B0-----:R0:W-:Y:S02]  /*0ea0*/  STG.E.128 desc[UR6][R14.64], R8 ;  /* 0x000000080e007986 */ /* 0x0011e4000c101d06 */
.L_x_29:
[----:B------:R-:W-:Y:S05]  /*0eb0*/  BSYNC.RECONVERGENT B0 ;  /* 0x0000000000007941 */ /* 0x000fea0003800200 */
.L_x_28:
[----:B01----:R0:W1:Y:S01]  /*0ec0*/  LDS.128 R8, [R0+0x8100] ;  /* 0x0081000000087984 */ /* 0x0030620000000c00 */
[----:B------:R-:W-:Y:S04]  /*0ed0*/  BSSY.RECONVERGENT B0, `(.L_x_30) ;  /* 0x000000f000007945 */ /* 0x000fe80003800200 */
[----:B------:R-:W-:Y:S05]  /*0ee0*/  @P2 BRA `(.L_x_31) ;  /* 0x0000000000342947 */ /* 0x000fea0003800000 */
[----:B------:R-:W2:Y:S01]  /*0ef0*/  LDCU.64 UR4, c[0x0][0x3c0] ;  /* 0x00007800ff0477ac */ /* 0x000ea20008000a00 */
[----:B------:R-:W-:Y:S01]  /*0f00*/  IADD3 R15, P2, PT, R2, 0x8, RZ ;  /* 0x00000008020f7810 */ /* 0x000fe20007f5e0ff */
[----:B------:R-:W-:Y:S01]  /*0f10*/  IMAD.MOV.U32 R13, RZ, RZ, R5 ;  /* 0x000000ffff0d7224 */ /* 0x000fe200078e0005 */
[----:B------:R-:W3:Y:S03]  /*0f20*/  LDCU.64 UR8, c[0x0][0x3a8] ;  /* 0x00007500ff0877ac */ /* 0x000ee60008000a00 */
[----:B------:R-:W-:-:S04]  /*0f30*/  IMAD.X R12, RZ, RZ, R3, P2 ;  /* 0x000000ffff0c7224 */ /* 0x000fc800010e0603 */
[----:B--2---:R-:W-:Y:S01]  /*0f40*/  IMAD R14, R12, UR4, RZ ;  /* 0x000000040c0e7c24 */ /* 0x004fe2000f8e02ff */
[----:B------:R-:W-:-:S05]  /*0f50*/  MOV R12, R6 ;  /* 0x00000006000c7202 */ /* 0x000fca0000000f00 */
[----:B------:R-:W-:-:S04]  /*0f60*/  IMAD.WIDE.U32 R12, R15, UR4, R12 ;  /* 0x000000040f0c7c25 */ /* 0x000fc8000f8e000c */
[----:B------:R-:W-:Y:S01]  /*0f70*/  IMAD R15, R15, UR5, R14 ;  /* 0x000000050f0f7c24 */ /* 0x000fe2000f8e020e */
[----:B---3--:R-:W-:-:S03]  /*0f80*/  LEA R14, P2, R12, UR8, 0x1 ;  /* 0x000000080c0e7c11 */ /* 0x008fc6000f8408ff */
[----:B------:R-:W-:-:S05]  /*0f90*/  IMAD.IADD R13, R13, 0x1, R15 ;  /* 0x000000010d0d7824 */ /* 0x000fca00078e020f */
[----:B------:R-:W-:-:S05]  /*0fa0*/  LEA.HI.X R15, R12, UR9, R13, 0x1, P2 ;  /* 0x000000090c0f7c11 */ /* 0x000fca00090f0c0d */
[----:B-1----:R2:W-:Y:S02]  /*0fb0*/  STG.E.128 desc[UR6][R14.64], R8 ;  /* 0x000000080e007986 */ /* 0x0025e4000c101d06 */
.L_x_31:
[----:B------:R-:W-:Y:S05]  /*0fc0*/  BSYNC.RECONVERGENT B0 ;  /* 0x0000000000007941 */ /* 0x000fea0003800200 */
.L_x_30:
[----:B-12---:R1:W2:Y:S01]  /*0fd0*/  LDS.128 R8, [R0+0x8200] ;  /* 0x0082000000087984 */ /* 0x0062a20000000c00 */
[----:B------:R-:W-:Y:S04]  /*0fe0*/  BSSY.RECONVERGENT B0, `(.L_x_32) ;  /* 0x000000f000007945 */ /* 0x000fe80003800200 */
[----:B------:R-:W-:Y:S05]  /*0ff0*/  @P1 BRA `(.L_x_33) ;  /* 0x0000000000341947 */ /* 0x000fea0003800000 */
[----:B------:R-:W3:Y:S01]  /*1000*/  LDCU.64 UR4, c[0x0][0x3c0] ;  /* 0x00007800ff0477ac */ /* 0x000ee20008000a00 */
[----:B------:R-:W-:Y:S01]  /*1010*/  IADD3 R15, P1, PT, R2, 0x10, RZ ;  /* 0x00000010020f7810 */ /* 0x000fe20007f3e0ff */
[----:B------:R-:W-:Y:S01]  /*1020*/  IMAD.MOV.U32 R13, RZ, RZ, R5 ;  /* 0x000000ffff0d7224 */ /* 0x000fe200078e0005 */
[----:B------:R-:W4:Y:S02]  /*1030*/  LDCU.64 UR8, c[0x0][0x3a8] ;  /* 0x00007500ff0877ac */ /* 0x000f240008000a00 */
[----:B------:R-:W-:-:S05]  /*1040*/  IADD3.X R12, PT, PT, RZ, R3, RZ, P1, !PT ;  /* 0x00000003ff0c7210 */ /* 0x000fca0000ffe4ff */
[----:B---3--:R-:W-:Y:S02]  /*1050*/  IMAD R14, R12, UR4, RZ ;  /* 0x000000040c0e7c24 */ /* 0x008fe4000f8e02ff */
[----:B------:R-:W-:-:S04]  /*1060*/  IMAD.MOV.U32 R12, RZ, RZ, R6 ;  /* 0x000000ffff0c7224 */ /* 0x000fc800078e0006 */
[----:B------:R-:W-:-:S04]  /*1070*/  IMAD.WIDE.U32 R12, R15, UR4, R12 ;  /* 0x000000040f0c7c25 */ /* 0x000fc8000f8e000c */
[----:B------:R-:W-:Y:S01]  /*1080*/  IMAD R15, R15, UR5, R14 ;  /* 0x000000050f0f7c24 */ /* 0x000fe2000f8e020e */
[----:B----4-:R-:W-:-:S04]  /*1090*/  LEA R14, P1, R12, UR8, 0x1 ;  /* 0x000000080c0e7c11 */ /* 0x010fc8000f8208ff */
[----:B------:R-:W-:-:S04]  /*10a0*/  IADD3 R13, PT, PT, R13, R15, RZ ;  /* 0x0000000f0d0d7210 */ /* 0x000fc80007ffe0ff */
[----:B------:R-:W-:-:S05]  /*10b0*/  LEA.HI.X R15, R12, UR9, R13, 0x1, P1 ;  /* 0x000000090c0f7c11 */ /* 0x000fca00088f0c0d */
[----:B--2---:R3:W-:Y:S02]  /*10c0*/  STG.E.128 desc[UR6][R14.64], R8 ;  /* 0x000000080e007986 */ /* 0x0047e4000c101d06 */
.L_x_33:
[----:B------:R-:W-:Y:S05]  /*10d0*/  BSYNC.RECONVERGENT B0 ;  /* 0x0000000000007941 */ /* 0x000fea0003800200 */
.L_x_32:
[----:B--23--:R2:W3:Y:S01]  /*10e0*/  LDS.128 R8, [R0+0x8300] ;  /* 0x0083000000087984 */ /* 0x00c4e20000000c00 */
[----:B------:R-:W-:Y:S05]  /*10f0*/  @P0 EXIT ;  /* 0x000000000000094d */ /* 0x000fea0003800000 */
[----:B------:R-:W0:Y:S01]  /*1100*/  LDCU.64 UR4, c[0x0][0x3c0] ;  /* 0x00007800ff0477ac */ /* 0x000e220008000a00 */
[----:B------:R-:W-:Y:S01]  /*1110*/  IADD3 R7, P0, PT, R2, 0x18, RZ ;  /* 0x0000001802077810 */ /* 0x000fe20007f1e0ff */
[----:B------:R-:W4:Y:S04]  /*1120*/  LDCU.64 UR8, c[0x0][0x3a8] ;  /* 0x00007500ff0877ac */ /* 0x000f280008000a00 */
[----:B------:R-:W-:Y:S01]  /*1130*/  IMAD.X R2, RZ, RZ, R3, P0 ;  /* 0x000000ffff027224 */ /* 0x000fe200000e0603 */
[----:B------:R-:W-:-:S03]  /*1140*/  MOV R3, R5 ;  /* 0x0000000500037202 */ /* 0x000fc60000000f00 */
[----:B012---:R-:W-:Y:S02]  /*1150*/  IMAD R0, R2, UR4, RZ ;  /* 0x0000000402007c24 */ /* 0x007fe4000f8e02ff */
[----:B------:R-:W-:-:S04]  /*1160*/  IMAD.MOV.U32 R2, RZ, RZ, R6 ;  /* 0x000000ffff027224 */ /* 0x000fc800078e0006 */
[----:B------:R-:W-:-:S04]  /*1170*/  IMAD.WIDE.U32 R2, R7, UR4, R2 ;  /* 0x0000000407027c25 */ /* 0x000fc8000f8e0002 */
[----:B------:R-:W-:Y:S01]  /*1180*/  IMAD R7, R7, UR5, R0 ;  /* 0x0000000507077c24 */ /* 0x000fe2000f8e0200 */
[----:B----4-:R-:W-:-:S03]  /*1190*/  LEA R4, P0, R2, UR8, 0x1 ;  /* 0x0000000802047c11 */ /* 0x010fc6000f8008ff */
[----:B------:R-:W-:-:S05]  /*11a0*/  IMAD.IADD R3, R3, 0x1, R7 ;  /* 0x0000000103037824 */ /* 0x000fca00078e0207 */
[----:B------:R-:W-:-:S05]  /*11b0*/  LEA.HI.X R5, R2, UR9, R3, 0x1, P0 ;  /* 0x0000000902057c11 */ /* 0x000fca00080f0c03 */
[----:B---3--:R-:W-:Y:S01]  /*11c0*/  STG.E.128 desc[UR6][R4.64], R8 ;  /* 0x0000000804007986 */ /* 0x008fe2000c101d06 */
[----:B------:R-:W-:Y:S05]  /*11d0*/  EXIT ;  /* 0x000000000000794d */ /* 0x000fea0003800000 */
.L_x_34:
        /* <DEDUP_REMOVED lines=10> */
.L_x_142:


//--------------------- .text._ZN7cutlass13device_kernelIN5flash19enable_sm80_to_sm89INS1_16FlashAttnBwdSm80INS1_25CollectiveMainloopBwdSm80ILi1ELi1EN4cute5tupleIJNS5_1CILi32EEENS7_ILi64EEENS7_ILi256EEEEEENS_6half_tEfNS_4arch4Sm80ELb1ELb0ELb1ELb1ELb0ELb0ELb0ELb0ELi2ELi2ELi2ELi1ELb1EEENS1_24CollectiveEpilogueBwdGQAISB_fSE_Li256ELb1ELb0EEENS1_25SingleTileBwdLPTSchedulerILb1ELi64ELb0EEEEEEEEEvNT_6ParamsE --------------------------
	.section	.text._ZN7cutlass13device_kernelIN5flash19enable_sm80_to_sm89INS1_16FlashAttnBwdSm80INS1_25CollectiveMainloopBwdSm80ILi1ELi1EN4cute5tupleIJNS5_1CILi32EEENS7_ILi64EEENS7_ILi256EEEEEENS_6half_tEfNS_4arch4Sm80ELb1ELb0ELb1ELb1ELb0ELb0ELb0ELb0ELi2ELi2ELi2ELi1ELb1EEENS1_24CollectiveEpilogueBwdGQAISB_fSE_Li256ELb1ELb0EEENS1_25SingleTileBwdLPTSchedulerILb1ELi64ELb0EEEEEEEEEvNT_6ParamsE,"ax",@progbits
	.align	128
.text._ZN7cutlass13device_kernelIN5flash19enable_sm80_to_sm89INS1_16FlashAttnBwdSm80INS1_25CollectiveMainloopBwdSm80ILi1ELi1EN4cute5tupleIJNS5_1CILi32EEENS7_ILi64EEENS7_ILi256EEEEEENS_6half_tEfNS_4arch4Sm80ELb1ELb0ELb1ELb1ELb0ELb0ELb0ELb0ELi2ELi2ELi2ELi1ELb1EEENS1_24CollectiveEpilogueBwdGQAISB_fSE_Li256ELb1ELb0EEENS1_25SingleTileBwdLPTSchedulerILb1ELi64ELb0EEEEEEEEEvNT_6ParamsE:
        .type           _ZN7cutlass13device_kernelIN5flash19enable_sm80_to_sm89INS1_16FlashAttnBwdSm80INS1_25CollectiveMainloopBwdSm80ILi1ELi1EN4cute5tupleIJNS5_1CILi32EEENS7_ILi64EEENS7_ILi256EEEEEENS_6half_tEfNS_4arch4Sm80ELb1ELb0ELb1ELb1ELb0ELb0ELb0ELb0ELi2ELi2ELi2ELi1ELb1EEENS1_24CollectiveEpilogueBwdGQAISB_fSE_Li256ELb1ELb0EEENS1_25SingleTileBwdLPTSchedulerILb1ELi64ELb0EEEEEEEEEvNT_6ParamsE,@function
        .size           _ZN7cutlass13device_kernelIN5flash19enable_sm80_to_sm89INS1_16FlashAttnBwdSm80INS1_25CollectiveMainloopBwdSm80ILi1ELi1EN4cute5tupleIJNS5_1CILi32EEENS7_ILi64EEENS7_ILi256EEEEEENS_6half_tEfNS_4arch4Sm80ELb1ELb0ELb1ELb1ELb0ELb0ELb0ELb0ELi2ELi2ELi2ELi1ELb1EEENS1_24CollectiveEpilogueBwdGQAISB_fSE_Li256ELb1ELb0EEENS1_25SingleTileBwdLPTSchedulerILb1ELi64ELb0EEEEEEEEEvNT_6ParamsE,(.L_x_143 - _ZN7cutlass13device_kernelIN5flash19enable_sm80_to_sm89INS1_16FlashAttnBwdSm80INS1_25CollectiveMainloopBwdSm80ILi1ELi1EN4cute5tupleIJNS5_1CILi32EEENS7_ILi64EEENS7_ILi256EEEEEENS_6half_tEfNS_4arch4Sm80ELb1ELb0ELb1ELb1ELb0ELb0ELb0ELb0ELi2ELi2ELi2ELi1ELb1EEENS1_24CollectiveEpilogueBwdGQAISB_fSE_Li256ELb1ELb0EEENS1_25SingleTileBwdLPTSchedulerILb1ELi64ELb0EEEEEEEEEvNT_6ParamsE)
        .other          _ZN7cutlass13device_kernelIN5flash19enable_sm80_to_sm89INS1_16FlashAttnBwdSm80INS1_25CollectiveMainloopBwdSm80ILi1ELi1EN4cute5tupleIJNS5_1CILi32EEENS7_ILi64EEENS7_ILi256EEEEEENS_6half_tEfNS_4arch4Sm80ELb1ELb0ELb1ELb1ELb0ELb0ELb0ELb0ELi2ELi2ELi2ELi1ELb1EEENS1_24CollectiveEpilogueBwdGQAISB_fSE_Li256ELb1ELb0EEENS1_25SingleTileBwdLPTSchedulerILb1ELi64ELb0EEEEEEEEEvNT_6ParamsE,@"STO_CUDA_ENTRY STV_DEFAULT"
_ZN7cutlass13device_kernelIN5flash19enable_sm80_to_sm89INS1_16FlashAttnBwdSm80INS1_25CollectiveMainloopBwdSm80ILi1ELi1EN4cute5tupleIJNS5_1CILi32EEENS7_ILi64EEENS7_ILi256EEEEEENS_6half_tEfNS_4arch4Sm80ELb1ELb0ELb1ELb1ELb0ELb0ELb0ELb0ELi2ELi2ELi2ELi1ELb1EEENS1_24CollectiveEpilogueBwdGQAISB_fSE_Li256ELb1ELb0EEENS1_25SingleTileBwdLPTSchedulerILb1ELi64ELb0EEEEEEEEEvNT_6ParamsE:
[----:B------:R-:W-:Y:S01]  /*0000*/  LDC R1, c[0x0][0x37c] ;  /* 0x0000df00ff017b82 */ /* 0x000fe20000000800 */
[----:B------:R-:W-:Y:S05]  /*0010*/  EXIT ;  /* 0x000000000000794d */ /* 0x000fea0003800000 */
.L_x_35:
        /* <DEDUP_REMOVED lines=14> */
.L_x_143:


//--------------------- .text._ZN7cutlass13device_kernelIN5flash22FlashAttnBwdPreprocessIN4cute5tupleIJNS3_1CILi32EEENS5_ILi256EEEEEENS_6half_tEfNS_4arch4Sm80ELb1ELb1EEEEEvNT_6ParamsE --------------------------
	.section	.text._ZN7cutlass13device_kernelIN5flash22FlashAttnBwdPreprocessIN4cute5tupleIJNS3_1CILi32EEENS5_ILi256EEEEEENS_6half_tEfNS_4arch4Sm80ELb1ELb1EEEEEvNT_6ParamsE,"ax",@progbits
	.align	128
.text._ZN7cutlass13device_kernelIN5flash22FlashAttnBwdPreprocessIN4cute5tupleIJNS3_1CILi32EEENS5_ILi256EEEEEENS_6half_tEfNS_4arch4Sm80ELb1ELb1EEEEEvNT_6ParamsE:
        .type           _ZN7cutlass13device_kernelIN5flash22FlashAttnBwdPreprocessIN4cute5tupleIJNS3_1CILi32EEENS5_ILi256EEEEEENS_6half_tEfNS_4arch4Sm80ELb1ELb1EEEEEvNT_6ParamsE,@function
        .size           _ZN7cutlass13device_kernelIN5flash22FlashAttnBwdPreprocessIN4cute5tupleIJNS3_1CILi32EEENS5_ILi256EEEEEENS_6half_tEfNS_4arch4Sm80ELb1ELb1EEEEEvNT_6ParamsE,(.L_x_144 - _ZN7cutlass13device_kernelIN5flash22FlashAttnBwdPreprocessIN4cute5tupleIJNS3_1CILi32EEENS5_ILi256EEEEEENS_6half_tEfNS_4arch4Sm80ELb1ELb1EEEEEvNT_6ParamsE)
        .other          _ZN7cutlass13device_kernelIN5flash22FlashAttnBwdPreprocessIN4cute5tupleIJNS3_1CILi32EEENS5_ILi256EEEEEENS_6half_tEfNS_4arch4Sm80ELb1ELb1EEEEEvNT_6ParamsE,@"STO_CUDA_ENTRY STV_DEFAULT"
_ZN7cutlass13device_kernelIN5flash22FlashAttnBwdPreprocessIN4cute5tupleIJNS3_1CILi32EEENS5_ILi256EEEEEENS_6half_tEfNS_4arch4Sm80ELb1ELb1EEEEEvNT_6ParamsE:
[----:B------:R-:W-:Y:S08]  /*0000*/  LDC R1, c[0x0][0x37c] ;  /* 0x0000df00ff017b82 */ /* 0x000ff00000000800 */
[----:B------:R-:W0:Y:S01]  /*0010*/  LDC.64 R6, c[0x0][0x460] ;  /* 0x00011800ff067b82 */ /* 0x000e220000000a00 */
[----:B------:R-:W1:Y:S01]  /*0020*/  S2R R0, SR_CTAID.X ;  /* 0x0000000000007919 */ /* 0x000e620000002500 */
[----:B------:R-:W2:Y:S01]  /*0030*/  LDCU.64 UR4, c[0x0][0x358] ;  /* 0x00006b00ff0477ac */ /* 0x000ea20008000a00 */
[----:B------:R-:W3:Y:S05]  /*0040*/  S2R R2, SR_CTAID.Z ;  /* 0x0000000000027919 */ /* 0x000eea0000002700 */
[----:B------:R-:W4:Y:S01]  /*0050*/  S2UR UR6, SR_CTAID.Y ;  /* 0x00000000000679c3 */ /* 0x000f220000002600 */
[----:B0-----:R-:W-:-:S04]  /*0060*/  ISETP.NE.U32.AND P0, PT, R6, RZ, PT ;  /* 0x000000ff0600720c */ /* 0x001fc80003f05070 */
[----:B------:R-:W-:-:S13]  /*0070*/  ISETP.NE.AND.EX P1, PT, R7, RZ, PT, P0 ;  /* 0x000000ff0700720c */ /* 0x000fda0003f25300 */
[----:B-1234-:R-:W-:Y:S05]  /*0080*/  @P1 BRA `(.L_x_36) ;  /* 0x0000000000241947 */ /* 0x01efea0003800000 */
[----:B------:R-:W0:Y:S01]  /*0090*/  LDCU.64 UR8, c[0x0][0x468] ;  /* 0x00008d00ff0877ac */ /* 0x000e220008000a00 */
[----:B------:R-:W-:Y:S01]  /*00a0*/  HFMA2 R3, -RZ, RZ, 0, 0 ;  /* 0x00000000ff037431 */ /* 0x000fe200000001ff */
[----:B------:R-:W-:Y:S01]  /*00b0*/  CS2R R8, SRZ ;  /* 0x0000000000087805 */ /* 0x000fe2000001ff00 */
[----:B------:R-:W1:Y:S01]  /*00c0*/  LDCU UR7, c[0x0][0x388] ;  /* 0x00007100ff0777ac */ /* 0x000e620008000800 */
[----:B0-----:R-:W-:-:S04]  /*00d0*/  UISETP.NE.U32.AND UP0, UPT, UR8, URZ, UPT ;  /* 0x000000ff0800728c */ /* 0x001fc8000bf05070 */
[----:B------:R-:W-:Y:S01]  /*00e0*/  UISETP.NE.AND.EX UP0, UPT, UR9, URZ, UPT, UP0 ;  /* 0x000000ff0900728c */ /* 0x000fe2000bf05300 */
[----:B-1----:R-:W-:-:S08]  /*00f0*/  MOV R43, UR7 ;  /* 0x00000007002b7c02 */ /* 0x002fd00008000f00 */
[----:B------:R-:W-:Y:S05]  /*0100*/  BRA.U !UP0, `(.L_x_37) ;  /* 0x00000001084c7547 */ /* 0x000fea000b800000 */
[----:B------:R-:W-:Y:S05]  /*0110*/  BRA `(.L_x_38) ;  /* 0x0000000000307947 */ /* 0x000fea0003800000 */
.L_x_36:
[----:B------:R-:W0:Y:S01]  /*0120*/  LDC.64 R4, c[0x0][0x460] ;  /* 0x00011800ff047b82 */ /* 0x000e220000000a00 */
[----:B------:R-:W1:Y:S01]  /*0130*/  LDCU.64 UR8, c[0x0][0x468] ;  /* 0x00008d00ff0877ac */ /* 0x000e620008000a00 */
[----:B0-----:R-:W-:-:S05]  /*0140*/  IMAD.WIDE.U32 R4, R2, 0x4, R4 ;  /* 0x0000000402047825 */ /* 0x001fca00078e0004 */
[----:B------:R-:W2:Y:S01]  /*0150*/  LDG.E R8, desc[UR4][R4.64] ;  /* 0x0000000404087981 */ /* 0x000ea2000c1e1900 */
[----:B-1----:R-:W-:-:S04]  /*0160*/  UISETP.NE.U32.AND UP0, UPT, UR8, URZ, UPT ;  /* 0x000000ff0800728c */ /* 0x002fc8000bf05070 */
[----:B------:R-:W-:Y:S01]  /*0170*/  UISETP.NE.AND.EX UP0, UPT, UR9, URZ, UPT, UP0 ;  /* 0x000000ff0900728c */ /* 0x000fe2000bf05300 */
[----:B--2---:R-:W-:Y:S02]  /*0180*/  LEA R3, R2, R8, 0x5 ;  /* 0x0000000802037211 */ /* 0x004fe400078e28ff */
[----:B------:R-:W-:Y:S02]  /*0190*/  SHF.R.S32.HI R9, RZ, 0x1f, R8 ;  /* 0x0000001fff097819 */ /* 0x000fe40000011408 */
[----:B------:R-:W-:-:S04]  /*01a0*/  SHF.R.S32.HI R6, RZ, 0x1f, R3 ;  /* 0x0000001fff067819 */ /* 0x000fc80000011403 */
[----:B------:R-:W-:-:S04]  /*01b0*/  LEA.HI R3, R6, R3, RZ, 0x5 ;  /* 0x0000000306037211 */ /* 0x000fc800078f28ff */
[----:B------:R-:W-:Y:S01]  /*01c0*/  LOP3.LUT R3, R3, 0xffffffe0, RZ, 0xc0, !PT ;  /* 0xffffffe003037812 */ /* 0x000fe200078ec0ff */
[----:B------:R-:W-:Y:S06]  /*01d0*/  BRA.U !UP0, `(.L_x_39) ;  /* 0x0000000108107547 */ /* 0x000fec000b800000 */
.L_x_38:
[----:B------:R-:W0:Y:S02]  /*01e0*/  LDC.64 R4, c[0x0][0x468] ;  /* 0x00011a00ff047b82 */ /* 0x000e240000000a00 */
[----:B0-----:R-:W-:-:S05]  /*01f0*/  IMAD.WIDE.U32 R4, R2, 0x4, R4 ;  /* 0x0000000402047825 */ /* 0x001fca00078e0004 */
[----:B------:R0:W5:Y:S01]  /*0200*/  LDG.E R43, desc[UR4][R4.64] ;  /* 0x00000004042b7981 */ /* 0x000162000c1e1900 */
[----:B------:R-:W-:Y:S05]  /*0210*/  BRA `(.L_x_37) ;  /* 0x0000000000087947 */ /* 0x000fea0003800000 */
.L_x_39:
[----:B------:R-:W2:Y:S02]  /*0220*/  LDG.E R5, desc[UR4][R4.64+0x4] ;  /* 0x0000040404057981 */ /* 0x000ea4000c1e1900 */
[----:B--2---:R-:W-:-:S07]  /*0230*/  IADD3 R43, PT, PT, -R8, R5, RZ ;  /* 0x00000005082b7210 */ /* 0x004fce0007ffe1ff */
.L_x_37:
[----:B0-----:R-:W0:Y:S01]  /*0240*/  S2R R4, SR_TID.X ;  /* 0x0000000000047919 */ /* 0x001e220000002100 */
[----:B------:R-:W-:Y:S02]  /*0250*/  SHF.L.U32 R5, R0, 0x5, RZ ;  /* 0x0000000500057819 */ /* 0x000fe400000006ff */
[----:B------:R-:W-:Y:S02]  /*0260*/  ISETP.NE.AND.EX P0, PT, R7, RZ, PT, P0 ;  /* 0x000000ff0700720c */ /* 0x000fe40003f05300 */
[----:B-----5:R-:W-:-:S13]  /*0270*/  ISETP.GT.AND P2, PT, R43, R5, PT ;  /* 0x000000052b00720c */ /* 0x020fda0003f44270 */
[----:B------:R-:W-:Y:S05]  /*0280*/  @!P2 EXIT P0 ;  /* 0x000000000000a94d */ /* 0x000fea0000000000 */
[C---:B------:R-:W-:Y:S01]  /*0290*/  IADD3 R6, PT, PT, -R5.reuse, R43, RZ ;  /* 0x0000002b05067210 */ /* 0x040fe20007ffe1ff */
[----:B------:R-:W1:Y:S01]  /*02a0*/  LDC.64 R12, c[0x0][0x400] ;  /* 0x00010000ff0c7b82 */ /* 0x000e620000000a00 */
[----:B------:R-:W-:Y:S02]  /*02b0*/  SEL R7, R2, RZ, !P1 ;  /* 0x000000ff02077207 */ /* 0x000fe40004800000 */
[C---:B0-----:R-:W-:Y:S02]  /*02c0*/  ISETP.GE.AND P0, PT, R4.reuse, R6, PT ;  /* 0x000000060400720c */ /* 0x041fe40003f06270 */
[----:B------:R-:W-:Y:S02]  /*02d0*/  MOV R40, 0x7f800000 ;  /* 0x7f80000000287802 */ /* 0x000fe40000000f00 */
[----:B------:R-:W-:Y:S01]  /*02e0*/  ISETP.GT.U32.OR P0, PT, R4, 0x1f, P0 ;  /* 0x0000001f0400780c */ /* 0x000fe20000704470 */
[----:B------:R-:W0:Y:S08]  /*02f0*/  LDC.64 R14, c[0x0][0x408] ;  /* 0x00010200ff0e7b82 */ /* 0x000e300000000a00 */
[----:B------:R-:W2:Y:S04]  /*0300*/  LDC.64 R18, c[0x0][0x3c0] ;  /* 0x0000f000ff127b82 */ /* 0x000ea80000000a00 */
[----:B------:R-:W-:-:S04]  /*0310*/  @!P0 IADD3 R11, PT, PT, R5, R4, RZ ;  /* 0x00000004050b8210 */ /* 0x000fc80007ffe0ff */
[----:B------:R-:W3:Y:S01]  /*0320*/  @!P0 LDC.64 R16, c[0x0][0x3f8] ;  /* 0x0000fe00ff108b82 */ /* 0x000ee20000000a00 */
[----:B------:R-:W-:-:S04]  /*0330*/  @!P0 IADD3 R10, P2, PT, R11, R8, RZ ;  /* 0x000000080b0a8210 */ /* 0x000fc80007f5e0ff */
[----:B------:R-:W-:-:S03]  /*0340*/  @!P0 IADD3.X R11, PT, PT, RZ, R9, RZ, P2, !PT ;  /* 0x00000009ff0b8210 */ /* 0x000fc600017fe4ff */
[----:B------:R-:W4:Y:S01]  /*0350*/  LDC.64 R26, c[0x0][0x3a8] ;  /* 0x0000ea00ff1a7b82 */ /* 0x000f220000000a00 */
[----:B-1----:R-:W-:-:S04]  /*0360*/  @!P0 IMAD.WIDE.U32 R10, R12, UR6, R10 ;  /* 0x000000060c0a8c25 */ /* 0x002fc8000f8e000a */
[----:B------:R-:W-:-:S03]  /*0370*/  @!P0 IMAD R11, R13, UR6, R11 ;  /* 0x000000060d0b8c24 */ /* 0x000fc6000f8e020b */
[----:B------:R-:W1:Y:S01]  /*0380*/  LDC.64 R48, c[0x0][0x3c8] ;  /* 0x0000f200ff307b82 */ /* 0x000e620000000a00 */
[----:B0-----:R-:W-:-:S04]  /*0390*/  @!P0 IMAD.WIDE.U32 R10, R7, R14, R10 ;  /* 0x0000000e070a8225 */ /* 0x001fc800078e000a */
[----:B------:R-:W-:Y:S01]  /*03a0*/  @!P0 IMAD R11, R7, R15, R11 ;  /* 0x0000000f070b8224 */ /* 0x000fe200078e020b */
[----:B---3--:R-:W-:-:S04]  /*03b0*/  @!P0 LEA R12, P1, R10, R16, 0x2 ;  /* 0x000000100a0c8211 */ /* 0x008fc800078210ff */
[----:B------:R-:W-:Y:S02]  /*03c0*/  @!P0 LEA.HI.X R13, R10, R17, R11, 0x2, P1 ;  /* 0x000000110a0d8211 */ /* 0x000fe400008f140b */
[----:B------:R-:W0:Y:S01]  /*03d0*/  LDC.64 R16, c[0x0][0x3a0] ;  /* 0x0000e800ff107b82 */ /* 0x000e220000000a00 */
[----:B------:R-:W-:Y:S02]  /*03e0*/  SHF.R.U32.HI R41, RZ, 0x4, R4 ;  /* 0x00000004ff297819 */ /* 0x000fe40000011604 */
[----:B------:R3:W5:Y:S01]  /*03f0*/  @!P0 LDG.E R40, desc[UR4][R12.64] ;  /* 0x000000040c288981 */ /* 0x000762000c1e1900 */
[----:B------:R-:W-:Y:S01]  /*0400*/  SHF.L.U32 R62, R4, 0x3, RZ ;  /* 0x00000003043e7819 */ /* 0x000fe200000006ff */
[----:B------:R-:W-:Y:S01]  /*0410*/  HFMA2 R63, -RZ, RZ, 0, 0 ;  /* 0x00000000ff3f7431 */ /* 0x000fe200000001ff */
[----:B------:R-:W-:Y:S01]  /*0420*/  IADD3 R44, P0, PT, R41, R8, RZ ;  /* 0x00000008292c7210 */ /* 0x000fe20007f1e0ff */
[----:B------:R-:W-:Y:S01]  /*0430*/  BSSY.RECONVERGENT B0, `(.L_x_40) ;  /* 0x0000027000007945 */ /* 0x000fe20003800200 */
[----:B------:R-:W-:-:S02]  /*0440*/  LOP3.LUT R62, R62, 0x78, RZ, 0xc0, !PT ;  /* 0x000000783e3e7812 */ /* 0x000fc400078ec0ff */
[----:B------:R-:W-:Y:S02]  /*0450*/  CS2R R20, SRZ ;  /* 0x0000000000147805 */ /* 0x000fe4000001ff00 */
[----:B------:R-:W-:Y:S02]  /*0460*/  IADD3.X R45, PT, PT, RZ, R9, RZ, P0, !PT ;  /* 0x00000009ff2d7210 */ /* 0x000fe400007fe4ff */
[----:B------:R-:W-:Y:S02]  /*0470*/  CS2R R8, SRZ ;  /* 0x0000000000087805 */ /* 0x000fe4000001ff00 */
[C---:B------:R-:W-:Y:S01]  /*0480*/  ISETP.GE.AND P0, PT, R41.reuse, R6, PT ;  /* 0x000000062900720c */ /* 0x040fe20003f06270 */
[----:B--2---:R-:W-:Y:S01]  /*0490*/  IMAD.WIDE.U32 R14, R18, UR6, R62 ;  /* 0x00000006120e7c25 */ /* 0x004fe2000f8e003e */
[----:B------:R-:W-:Y:S02]  /*04a0*/  IADD3 R42, PT, PT, R41, 0x10, RZ ;  /* 0x00000010292a7810 */ /* 0x000fe40007ffe0ff */
[----:B---3--:R-:W-:-:S02]  /*04b0*/  CS2R R12, SRZ ;  /* 0x00000000000c7805 */ /* 0x008fc4000001ff00 */
[----:B------:R-:W-:Y:S01]  /*04c0*/  CS2R R22, SRZ ;  /* 0x0000000000167805 */ /* 0x000fe2000001ff00 */
[----:B------:R-:W-:Y:S01]  /*04d0*/  IMAD R15, R19, UR6, R15 ;  /* 0x00000006130f7c24 */ /* 0x000fe2000f8e020f */
[----:B------:R-:W-:Y:S02]  /*04e0*/  CS2R R18, SRZ ;  /* 0x0000000000127805 */ /* 0x000fe4000001ff00 */
[----:B------:R-:W-:Y:S01]  /*04f0*/  ISETP.GE.AND P1, PT, R42, R6, PT ;  /* 0x000000062a00720c */ /* 0x000fe20003f26270 */
[----:B------:R-:W-:Y:S01]  /*0500*/  IMAD.WIDE.U32 R44, R0, 0x20, R44 ;  /* 0x00000020002c7825 */ /* 0x000fe200078e002c */
[----:B------:R-:W-:-:S03]  /*0510*/  LOP3.LUT R54, R62, 0x80, RZ, 0xfc, !PT ;  /* 0x000000803e367812 */ /* 0x000fc600078efcff */
[----:B0-----:R-:W-:-:S04]  /*0520*/  IMAD.WIDE.U32 R10, R16, UR6, R62 ;  /* 0x00000006100a7c25 */ /* 0x001fc8000f8e003e */
[----:B------:R-:W-:Y:S01]  /*0530*/  IMAD R11, R17, UR6, R11 ;  /* 0x00000006110b7c24 */ /* 0x000fe2000f8e020b */
[----:B------:R-:W-:Y:S01]  /*0540*/  CS2R R16, SRZ ;  /* 0x0000000000107805 */ /* 0x000fe2000001ff00 */
[----:B-1----:R-:W-:Y:S01]  /*0550*/  IMAD.WIDE.U32 R52, R7, R48, R14 ;  /* 0x0000003007347225 */ /* 0x002fe200078e000e */
[----:B------:R-:W-:-:S03]  /*0560*/  CS2R R14, SRZ ;  /* 0x00000000000e7805 */ /* 0x000fc6000001ff00 */
[----:B----4-:R-:W-:Y:S01]  /*0570*/  IMAD.WIDE.U32 R24, R7, R26, R10 ;  /* 0x0000001a07187225 */ /* 0x010fe200078e000a */
[----:B------:R-:W-:-:S03]  /*0580*/  CS2R R10, SRZ ;  /* 0x00000000000a7805 */ /* 0x000fc6000001ff00 */
[C---:B------:R-:W-:Y:S02]  /*0590*/  IMAD R27, R7.reuse, R27, R25 ;  /* 0x0000001b071b7224 */ /* 0x040fe400078e0219 */
[----:B------:R-:W-:Y:S01]  /*05a0*/  IMAD R49, R7, R49, R53 ;  /* 0x0000003107317224 */ /* 0x000fe200078e0235 */
        /* <DEDUP_REMOVED lines=15> */
.L_x_41:
[----:B------:R-:W-:Y:S05]  /*06a0*/  BSYNC.RECONVERGENT B0 ;  /* 0x0000000000007941 */ /* 0x000fea0003800200 */
.L_x_40:
[----:B------:R-:W-:Y:S04]  /*06b0*/  BSSY.RECONVERGENT B0, `(.L_x_42) ;  /* 0x0000012000007945 */ /* 0x000fe80003800200 */
[----:B------:R-:W-:Y:S05]  /*06c0*/  @P1 BRA `(.L_x_43) ;  /* 0x0000000000401947 */ /* 0x000fea0003800000 */
[----:B------:R-:W1:Y:S01]  /*06d0*/  LDCU.64 UR8, c[0x0][0x398] ;  /* 0x00007300ff0877ac */ /* 0x000e620008000a00 */
[----:B------:R-:W-:Y:S01]  /*06e0*/  IADD3 R29, P2, PT, R44, 0x10, RZ ;  /* 0x000000102c1d7810 */ /* 0x000fe20007f5e0ff */
[----:B------:R-:W2:Y:S03]  /*06f0*/  LDCU UR7, c[0x0][0x38c] ;  /* 0x00007180ff0777ac */ /* 0x000ea60008000800 */
[----:B------:R-:W-:Y:S01]  /*0700*/  IADD3.X R25, PT, PT, RZ, R45, RZ, P2, !PT ;  /* 0x0000002dff197210 */ /* 0x000fe200017fe4ff */
[----:B------:R-:W3:Y:S04]  /*0710*/  LDCU.64 UR10, c[0x0][0x380] ;  /* 0x00007000ff0a77ac */ /* 0x000ee80008000a00 */
[----:B-1----:R-:W-:Y:S01]  /*0720*/  IMAD R26, R25, UR8, RZ ;  /* 0x00000008191a7c24 */ /* 0x002fe2000f8e02ff */
[----:B------:R-:W-:-:S02]  /*0730*/  MOV R25, R27 ;  /* 0x0000001b00197202 */ /* 0x000fc40000000f00 */
[----:B--2---:R-:W-:Y:S01]  /*0740*/  ISETP.GE.AND P3, PT, R62, UR7, PT ;  /* 0x000000073e007c0c */ /* 0x004fe2000bf66270 */
[----:B------:R-:W-:Y:S01]  /*0750*/  IMAD.WIDE.U32 R24, R29, UR8, R24 ;  /* 0x000000081d187c25 */ /* 0x000fe2000f8e0018 */
[----:B------:R-:W-:-:S03]  /*0760*/  ISETP.GE.AND P4, PT, R54, UR7, PT ;  /* 0x0000000736007c0c */ /* 0x000fc6000bf86270 */
[----:B------:R-:W-:Y:S01]  /*0770*/  IMAD R29, R29, UR9, R26 ;  /* 0x000000091d1d7c24 */ /* 0x000fe2000f8e021a */
[----:B---3--:R-:W-:-:S04]  /*0780*/  LEA R26, P2, R24, UR10, 0x1 ;  /* 0x0000000a181a7c11 */ /* 0x008fc8000f8408ff */
[----:B------:R-:W-:-:S04]  /*0790*/  IADD3 R25, PT, PT, R25, R29, RZ ;  /* 0x0000001d19197210 */ /* 0x000fc80007ffe0ff */
[----:B------:R-:W-:-:S05]  /*07a0*/  LEA.HI.X R27, R24, UR11, R25, 0x1, P2 ;  /* 0x0000000b181b7c11 */ /* 0x000fca00090f0c19 */
[----:B------:R1:W5:Y:S04]  /*07b0*/  @!P3 LDG.E.128 R16, desc[UR4][R26.64] ;  /* 0x000000041a10b981 */ /* 0x000368000c1e1d00 */
[----:B------:R1:W5:Y:S02]  /*07c0*/  @!P4 LDG.E.128 R20, desc[UR4][R26.64+0x100] ;  /* 0x000100041a14c981 */ /* 0x000364000c1e1d00 */
.L_x_43:
[----:B------:R-:W-:Y:S05]  /*07d0*/  BSYNC.RECONVERGENT B0 ;  /* 0x0000000000007941 */ /* 0x000fea0003800200 */
.L_x_42:
[----:B------:R-:W-:Y:S01]  /*07e0*/  BSSY.RECONVERGENT B0, `(.L_x_44) ;  /* 0x0000017000007945 */ /* 0x000fe20003800200 */
[----:B------:R-:W-:Y:S02]  /*07f0*/  CS2R R24, SRZ ;  /* 0x0000000000187805 */ /* 0x000fe4000001ff00 */
[----:B-1----:R-:W-:Y:S02]  /*0800*/  CS2R R26, SRZ ;  /* 0x00000000001a7805 */ /* 0x002fe4000001ff00 */
[----:B------:R-:W-:Y:S02]  /*0810*/  CS2R R36, SRZ ;  /* 0x0000000000247805 */ /* 0x000fe4000001ff00 */
[----:B------:R-:W-:Y:S02]  /*0820*/  CS2R R38, SRZ ;  /* 0x0000000000267805 */ /* 0x000fe4000001ff00 */
[----:B------:R-:W-:Y:S02]  /*0830*/  CS2R R28, SRZ ;  /* 0x00000000001c7805 */ /* 0x000fe4000001ff00 */
[----:B0-----:R-:W-:-:S02]  /*0840*/  CS2R R30, SRZ ;  /* 0x00000000001e7805 */ /* 0x001fc4000001ff00 */
        /* <DEDUP_REMOVED lines=16> */
.L_x_45:
[----:B------:R-:W-:Y:S05]  /*0950*/  BSYNC.RECONVERGENT B0 ;  /* 0x0000000000007941 */ /* 0x000fea0003800200 */
.L_x_44:
[----:B------:R-:W-:Y:S04]  /*0960*/  BSSY.RECONVERGENT B0, `(.L_x_46) ;  /* 0x0000012000007945 */ /* 0x000fe80003800200 */
[----:B------:R-:W-:Y:S05]  /*0970*/  @P1 BRA `(.L_x_47) ;  /* 0x0000000000401947 */ /* 0x000fea0003800000 */
[----:B------:R-:W1:Y:S01]  /*0980*/  LDCU.128 UR8, c[0x0][0x3b0] ;  /* 0x00007600ff0877ac */ /* 0x000e620008000c00 */
[----:B0-----:R-:W-:Y:S02]  /*0990*/  IADD3 R47, P0, PT, R44, 0x10, RZ ;  /* 0x000000102c2f7810 */ /* 0x001fe40007f1e0ff */
[----:B------:R-:W-:Y:S01]  /*09a0*/  MOV R44, R52 ;  /* 0x00000034002c7202 */ /* 0x000fe20000000f00 */
[----:B------:R-:W0:Y:S01]  /*09b0*/  LDCU UR7, c[0x0][0x38c] ;  /* 0x00007180ff0777ac */ /* 0x000e220008000800 */
[----:B------:R-:W-:Y:S02]  /*09c0*/  IADD3.X R46, PT, PT, RZ, R45, RZ, P0, !PT ;  /* 0x0000002dff2e7210 */ /* 0x000fe400007fe4ff */
[----:B------:R-:W-:-:S03]  /*09d0*/  MOV R45, R49 ;  /* 0x00000031002d7202 */ /* 0x000fc60000000f00 */
[----:B-1----:R-:W-:Y:S02]  /*09e0*/  IMAD R46, R46, UR10, RZ ;  /* 0x0000000a2e2e7c24 */ /* 0x002fe4000f8e02ff */
[----:B------:R-:W-:Y:S01]  /*09f0*/  IMAD.WIDE.U32 R44, R47, UR10, R44 ;  /* 0x0000000a2f2c7c25 */ /* 0x000fe2000f8e002c */
[----:B0-----:R-:W-:-:S03]  /*0a00*/  ISETP.GE.AND P1, PT, R62, UR7, PT ;  /* 0x000000073e007c0c */ /* 0x001fc6000bf26270 */
[----:B------:R-:W-:Y:S01]  /*0a10*/  IMAD R47, R47, UR11, R46 ;  /* 0x0000000b2f2f7c24 */ /* 0x000fe2000f8e022e */
[----:B------:R-:W-:Y:S02]  /*0a20*/  ISETP.GE.AND P2, PT, R54, UR7, PT ;  /* 0x0000000736007c0c */ /* 0x000fe4000bf46270 */
[----:B------:R-:W-:Y:S02]  /*0a30*/  LEA R46, P0, R44, UR8, 0x1 ;  /* 0x000000082c2e7c11 */ /* 0x000fe4000f8008ff */
[----:B------:R-:W-:-:S04]  /*0a40*/  IADD3 R45, PT, PT, R45, R47, RZ ;  /* 0x0000002f2d2d7210 */ /* 0x000fc80007ffe0ff */
[----:B------:R-:W-:-:S05]  /*0a50*/  LEA.HI.X R47, R44, UR9, R45, 0x1, P0 ;  /* 0x000000092c2f7c11 */ /* 0x000fca00080f0c2d */
[----:B------:R1:W5:Y:S04]  /*0a60*/  @!P1 LDG.E.128 R28, desc[UR4][R46.64] ;  /* 0x000000042e1c9981 */ /* 0x000368000c1e1d00 */
[----:B------:R1:W5:Y:S02]  /*0a70*/  @!P2 LDG.E.128 R32, desc[UR4][R46.64+0x100] ;  /* 0x000100042e20a981 */ /* 0x000364000c1e1d00 */
.L_x_47:
[----:B------:R-:W-:Y:S05]  /*0a80*/  BSYNC.RECONVERGENT B0 ;  /* 0x0000000000007941 */ /* 0x000fea0003800200 */
.L_x_46:
[--C-:B-----5:R-:W-:Y:S01]  /*0a90*/  HADD2.F32 R44, -RZ, R8.reuse.H0_H0 ;  /* 0x20000008ff2c7230 */ /* 0x120fe20000004100 */
[----:B------:R-:W-:Y:S01]  /*0aa0*/  ISETP.NE.AND P1, PT, R62, RZ, PT ;  /* 0x000000ff3e00720c */ /* 0x000fe20003f25270 */
[----:B------:R-:W-:Y:S01]  /*0ab0*/  HADD2.F32 R45, -RZ, R8.H1_H1 ;  /* 0x30000008ff2d7230 */ /* 0x000fe20000004100 */
[----:B------:R-:W-:Y:S01]  /*0ac0*/  BSSY.RECONVERGENT B0, `(.L_x_48) ;  /* 0x0000094000007945 */ /* 0x000fe20003800200 */
[--C-:B------:R-:W-:Y:S02]  /*0ad0*/  HADD2.F32 R8, -RZ, R9.reuse.H0_H0 ;  /* 0x20000009ff087230 */ /* 0x100fe40000004100 */
[----:B01----:R-:W-:Y:S02]  /*0ae0*/  HADD2.F32 R46, -RZ, R9.H1_H1 ;  /* 0x30000009ff2e7230 */ /* 0x003fe40000004100 */
[--C-:B------:R-:W-:Y:S02]  /*0af0*/  HADD2.F32 R9, -RZ, R10.reuse.H0_H0 ;  /* 0x2000000aff097230 */ /* 0x100fe40000004100 */
[----:B------:R-:W-:-:S02]  /*0b00*/  HADD2.F32 R47, -RZ, R10.H1_H1 ;  /* 0x3000000aff2f7230 */ /* 0x000fc40000004100 */
[--C-:B------:R-:W-:Y:S02]  /*0b10*/  HADD2.F32 R10, -RZ, R11.reuse.H0_H0 ;  /* 0x2000000bff0a7230 */ /* 0x100fe40000004100 */
[----:B------:R-:W-:Y:S02]  /*0b20*/  HADD2.F32 R48, -RZ, R11.H1_H1 ;  /* 0x3000000bff307230 */ /* 0x000fe40000004100 */
[--C-:B------:R-:W-:Y:S02]  /*0b30*/  HADD2.F32 R11, -RZ, R24.reuse.H0_H0 ;  /* 0x20000018ff0b7230 */ /* 0x100fe40000004100 */
[----:B------:R-:W-:Y:S02]  /*0b40*/  HADD2.F32 R24, -RZ, R24.H1_H1 ;  /* 0x30000018ff187230 */ /* 0x000fe40000004100 */
[----:B------:R-:W-:Y:S02]  /*0b50*/  HADD2.F32 R61, -RZ, R16.H1_H1 ;  /* 0x30000010ff3d7230 */ /* 0x000fe40000004100 */
[----:B------:R-:W-:-:S02]  /*0b60*/  HADD2.F32 R60, -RZ, R28.H1_H1 ;  /* 0x3000001cff3c7230 */ /* 0x000fc40000004100 */
[----:B------:R-:W-:Y:S01]  /*0b70*/  FMUL.FTZ R24, R45, R24 ;  /* 0x000000182d187220 */ /* 0x000fe20000410000 */
[--C-:B------:R-:W-:Y:S02]  /*0b80*/  HADD2.F32 R49, -RZ, R25.reuse.H0_H0 ;  /* 0x20000019ff317230 */ /* 0x100fe40000004100 */
[----:B------:R-:W-:Y:S02]  /*0b90*/  HADD2.F32 R16, -RZ, R16.H0_H0 ;  /* 0x20000010ff107230 */ /* 0x000fe40000004100 */
[----:B------:R-:W-:Y:S01]  /*0ba0*/  FMUL.FTZ R61, R61, R60 ;  /* 0x0000003c3d3d7220 */ /* 0x000fe20000410000 */
[----:B------:R-:W-:Y:S02]  /*0bb0*/  HADD2.F32 R28, -RZ, R28.H0_H0 ;  /* 0x2000001cff1c7230 */ /* 0x000fe40000004100 */
[----:B------:R-:W-:Y:S01]  /*0bc0*/  FFMA.FTZ R45, R44, R11, R24 ;  /* 0x0000000b2c2d7223 */ /* 0x000fe20000010018 */
[----:B------:R-:W-:Y:S02]  /*0bd0*/  HADD2.F32 R50, -RZ, R25.H1_H1 ;  /* 0x30000019ff327230 */ /* 0x000fe40000004100 */
[----:B------:R-:W-:-:S02]  /*0be0*/  HADD2.F32 R11, -RZ, R17.H0_H0 ;  /* 0x20000011ff0b7230 */ /* 0x000fc40000004100 */
[----:B------:R-:W-:Y:S01]  /*0bf0*/  FFMA.FTZ R16, R16, R28, R61 ;  /* 0x0000001c10107223 */ /* 0x000fe2000001003d */
[----:B------:R-:W-:Y:S02]  /*0c00*/  HADD2.F32 R24, -RZ, R29.H0_H0 ;  /* 0x2000001dff187230 */ /* 0x000fe40000004100 */
[----:B------:R-:W-:Y:S01]  /*0c10*/  FFMA.FTZ R45, R8, R49, R45 ;  /* 0x00000031082d7223 */ /* 0x000fe2000001002d */
[--C-:B------:R-:W-:Y:S02]  /*0c20*/  HADD2.F32 R25, -RZ, R26.reuse.H0_H0 ;  /* 0x2000001aff197230 */ /* 0x100fe40000004100 */
[----:B------:R-:W-:Y:S02]  /*0c30*/  HADD2.F32 R17, -RZ, R17.H1_H1 ;  /* 0x30000011ff117230 */ /* 0x000fe40000004100 */
[----:B------:R-:W-:Y:S01]  /*0c40*/  FFMA.FTZ R16, R11, R24, R16 ;  /* 0x000000180b107223 */ /* 0x000fe20000010010 */
[----:B------:R-:W-:Y:S02]  /*0c50*/  HADD2.F32 R28, -RZ, R29.H1_H1 ;  /* 0x3000001dff1c7230 */ /* 0x000fe40000004100 */
[----:B------:R-:W-:Y:S01]  /*0c60*/  FFMA.FTZ R46, R46, R50, R45 ;  /* 0x000000322e2e7223 */ /* 0x000fe2000001002d */
[----:B------:R-:W-:-:S02]  /*0c70*/  HADD2.F32 R51, -RZ, R26.H1_H1 ;  /* 0x3000001aff337230 */ /* 0x000fc40000004100 */
[----:B------:R-:W-:Y:S02]  /*0c80*/  HADD2.F32 R8, -RZ, R18.H0_H0 ;  /* 0x20000012ff087230 */ /* 0x000fe40000004100 */
[----:B------:R-:W-:Y:S01]  /*0c90*/  FFMA.FTZ R17, R17, R28, R16 ;  /* 0x0000001c11117223 */ /* 0x000fe20000010010 */
[----:B------:R-:W-:Y:S02]  /*0ca0*/  HADD2.F32 R11, -RZ, R30.H0_H0 ;  /* 0x2000001eff0b7230 */ /* 0x000fe40000004100 */
[----:B------:R-:W-:Y:S01]  /*0cb0*/  FFMA.FTZ R46, R9, R25, R46 ;  /* 0x00000019092e7223 */ /* 0x000fe2000001002e */
[----:B------:R-:W-:Y:S02]  /*0cc0*/  HADD2.F32 R26, -RZ, R27.H0_H0 ;  /* 0x2000001bff1a7230 */ /* 0x000fe40000004100 */
[----:B------:R-:W-:Y:S02]  /*0cd0*/  HADD2.F32 R18, -RZ, R18.H1_H1 ;  /* 0x30000012ff127230 */ /* 0x000fe40000004100 */
[----:B------:R-:W-:Y:S01]  /*0ce0*/  FFMA.FTZ R17, R8, R11, R17 ;  /* 0x0000000b08117223 */ /* 0x000fe20000010011 */
[----:B------:R-:W-:-:S02]  /*0cf0*/  HADD2.F32 R9, -RZ, R30.H1_H1 ;  /* 0x3000001eff097230 */ /* 0x000fc40000004100 */
[----:B------:R-:W-:Y:S01]  /*0d00*/  FFMA.FTZ R47, R47, R51, R46 ;  /* 0x000000332f2f7223 */ /* 0x000fe2000001002e */
[----:B------:R-:W-:Y:S02]  /*0d10*/  HADD2.F32 R52, -RZ, R27.H1_H1 ;  /* 0x3000001bff347230 */ /* 0x000fe40000004100 */
[----:B------:R-:W-:Y:S02]  /*0d20*/  HADD2.F32 R8, -RZ, R19.H0_H0 ;  /* 0x20000013ff087230 */ /* 0x000fe40000004100 */
[----:B------:R-:W-:Y:S01]  /*0d30*/  FFMA.FTZ R9, R18, R9, R17 ;  /* 0x0000000912097223 */ /* 0x000fe20000010011 */
[----:B------:R-:W-:Y:S02]  /*0d40*/  HADD2.F32 R11, -RZ, R31.H0_H0 ;  /* 0x2000001fff0b7230 */ /* 0x000fe40000004100 */
[----:B------:R-:W-:Y:S01]  /*0d50*/  FFMA.FTZ R47, R10, R26, R47 ;  /* 0x0000001a0a2f7223 */ /* 0x000fe2000001002f */
[----:B------:R-:W-:Y:S01]  /*0d60*/  HADD2.F32 R27, -RZ, R12.H0_H0 ;  /* 0x2000000cff1b7230 */ /* 0x000fe20000004100 */
[----:B------:R-:W-:Y:S01]  /*0d70*/  IADD3 R18, PT, PT, R43, 0x1f, RZ ;  /* 0x0000001f2b127810 */ /* 0x000fe20007ffe0ff */
[----:B------:R-:W-:-:S02]  /*0d80*/  HADD2.F32 R56, -RZ, R36.H0_H0 ;  /* 0x20000024ff387230 */ /* 0x000fc40000004100 */
[----:B------:R-:W-:Y:S01]  /*0d90*/  FFMA.FTZ R16, R8, R11, R9 ;  /* 0x0000000b08107223 */ /* 0x000fe20000010009 */
[----:B------:R-:W-:Y:S02]  /*0da0*/  HADD2.F32 R19, -RZ, R19.H1_H1 ;  /* 0x30000013ff137230 */ /* 0x000fe40000004100 */
        /* <DEDUP_REMOVED lines=10> */
[----:B------:R-:W-:Y:S02]  /*0e50*/  HADD2.F32 R36, -RZ, R37.H0_H0 ;  /* 0x20000025ff247230 */ /* 0x000fe40000004100 */
[----:B------:R-:W-:Y:S01]  /*0e60*/  FFMA.FTZ R19, R8, R9, R19 ;  /* 0x0000000908137223 */ /* 0x000fe20000010013 */
[----:B------:R-:W-:Y:S02]  /*0e70*/  HADD2.F32 R20, -RZ, R20.H1_H1 ;  /* 0x30000014ff147230 */ /* 0x000fe40000004100 */
[----:B------:R-:W-:-:S02]  /*0e80*/  HADD2.F32 R11, -RZ, R32.H1_H1 ;  /* 0x30000020ff0b7230 */ /* 0x000fc40000004100 */
[----:B------:R-:W-:Y:S01]  /*0e90*/  FFMA.FTZ R53, R12, R36, R53 ;  /* 0x000000240c357223 */ /* 0x000fe20000010035 */
[----:B------:R-:W-:Y:S02]  /*0ea0*/  HADD2.F32 R54, -RZ, R13.H1_H1 ;  /* 0x3000000dff367230 */ /* 0x000fe40000004100 */
[----:B------:R-:W-:Y:S02]  /*0eb0*/  HADD2.F32 R58, -RZ, R37.H1_H1 ;  /* 0x30000025ff3a7230 */ /* 0x000fe40000004100 */
[----:B------:R-:W-:Y:S01]  /*0ec0*/  FFMA.FTZ R11, R20, R11, R19 ;  /* 0x0000000b140b7223 */ /* 0x000fe20000010013 */
[----:B------:R-:W-:Y:S01]  /*0ed0*/  HADD2.F32 R8, -RZ, R21.H0_H0 ;  /* 0x20000015ff087230 */ /* 0x000fe20000004100 */
[----:B------:R-:W-:Y:S01]  /*0ee0*/  SHF.R.S32.HI R20, RZ, 0x1f, R3 ;  /* 0x0000001fff147819 */ /* 0x000fe20000011403 */
[----:B------:R-:W-:Y:S02]  /*0ef0*/  HADD2.F32 R9, -RZ, R33.H0_H0 ;  /* 0x20000021ff097230 */ /* 0x000fe40000004100 */
[----:B------:R-:W-:Y:S01]  /*0f00*/  FFMA.FTZ R54, R54, R58, R53 ;  /* 0x0000003a36367223 */ /* 0x000fe20000010035 */
[----:B------:R-:W-:-:S02]  /*0f10*/  HADD2.F32 R13, -RZ, R14.H0_H0 ;  /* 0x2000000eff0d7230 */ /* 0x000fc40000004100 */
[----:B------:R-:W-:Y:S02]  /*0f20*/  HADD2.F32 R37, -RZ, R38.H0_H0 ;  /* 0x20000026ff257230 */ /* 0x000fe40000004100 */
[----:B------:R-:W-:Y:S01]  /*0f30*/  FFMA.FTZ R12, R8, R9, R11 ;  /* 0x00000009080c7223 */ /* 0x000fe2000001000b */
[----:B------:R-:W-:Y:S02]  /*0f40*/  HADD2.F32 R21, -RZ, R21.H1_H1 ;  /* 0x30000015ff157230 */ /* 0x000fe40000004100 */
[----:B------:R-:W-:Y:S02]  /*0f50*/  HADD2.F32 R10, -RZ, R33.H1_H1 ;  /* 0x30000021ff0a7230 */ /* 0x000fe40000004100 */
[----:B------:R-:W-:Y:S01]  /*0f60*/  FFMA.FTZ R54, R13, R37, R54 ;  /* 0x000000250d367223 */ /* 0x000fe20000010036 */
[----:B------:R-:W-:Y:S02]  /*0f70*/  HADD2.F32 R55, -RZ, R14.H1_H1 ;  /* 0x3000000eff377230 */ /* 0x000fe40000004100 */
[----:B------:R-:W-:-:S02]  /*0f80*/  HADD2.F32 R59, -RZ, R38.H1_H1 ;  /* 0x30000026ff3b7230 */ /* 0x000fc40000004100 */
[----:B------:R-:W-:Y:S01]  /*0f90*/  FFMA.FTZ R21, R21, R10, R12 ;  /* 0x0000000a15157223 */ /* 0x000fe2000001000c */
[----:B------:R-:W-:Y:S02]  /*0fa0*/  HADD2.F32 R8, -RZ, R22.H0_H0 ;  /* 0x20000016ff087230 */ /* 0x000fe40000004100 */
[----:B------:R-:W-:Y:S02]  /*0fb0*/  HADD2.F32 R9, -RZ, R34.H0_H0 ;  /* 0x20000022ff097230 */ /* 0x000fe40000004100 */
[----:B------:R-:W-:Y:S01]  /*0fc0*/  FFMA.FTZ R55, R55, R59, R54 ;  /* 0x0000003b37377223 */ /* 0x000fe20000010036 */
[----:B------:R-:W-:Y:S02]  /*0fd0*/  HADD2.F32 R14, -RZ, R15.H0_H0 ;  /* 0x2000000fff0e7230 */ /* 0x000fe40000004100 */
[----:B------:R-:W-:Y:S02]  /*0fe0*/  HADD2.F32 R38, -RZ, R39.H0_H0 ;  /* 0x20000027ff267230 */ /* 0x000fe40000004100 */
[----:B------:R-:W-:Y:S01]  /*0ff0*/  FFMA.FTZ R21, R8, R9, R21 ;  /* 0x0000000908157223 */ /* 0x000fe20000010015 */
[----:B------:R-:W-:-:S02]  /*1000*/  HADD2.F32 R22, -RZ, R22.H1_H1 ;  /* 0x30000016ff167230 */ /* 0x000fc40000004100 */
[----:B------:R-:W-:Y:S02]  /*1010*/  HADD2.F32 R11, -RZ, R34.H1_H1 ;  /* 0x30000022ff0b7230 */ /* 0x000fe40000004100 */
[----:B------:R-:W-:Y:S01]  /*1020*/  FFMA.FTZ R14, R14, R38, R55 ;  /* 0x000000260e0e7223 */ /* 0x000fe20000010037 */
[----:B------:R-:W-:Y:S02]  /*1030*/  HADD2.F32 R15, -RZ, R15.H1_H1 ;  /* 0x3000000fff0f7230 */ /* 0x000fe40000004100 */
[----:B------:R-:W-:Y:S02]  /*1040*/  HADD2.F32 R39, -RZ, R39.H1_H1 ;  /* 0x30000027ff277230 */ /* 0x000fe40000004100 */
[----:B------:R-:W-:Y:S01]  /*1050*/  FFMA.FTZ R11, R22, R11, R21 ;  /* 0x0000000b160b7223 */ /* 0x000fe20000010015 */
[----:B------:R-:W-:Y:S02]  /*1060*/  HADD2.F32 R8, -RZ, R23.H0_H0 ;  /* 0x20000017ff087230 */ /* 0x000fe40000004100 */
[----:B------:R-:W-:-:S02]  /*1070*/  HADD2.F32 R9, -RZ, R35.H0_H0 ;  /* 0x20000023ff097230 */ /* 0x000fc40000004100 */
[----:B------:R-:W-:Y:S01]  /*1080*/  FFMA.FTZ R14, R15, R39, R14 ;  /* 0x000000270f0e7223 */ /* 0x000fe2000001000e */
[----:B------:R-:W-:Y:S02]  /*1090*/  HADD2.F32 R23, -RZ, R23.H1_H1 ;  /* 0x30000017ff177230 */ /* 0x000fe40000004100 */
[----:B------:R-:W-:Y:S02]  /*10a0*/  HADD2.F32 R10, -RZ, R35.H1_H1 ;  /* 0x30000023ff0a7230 */ /* 0x000fe40000004100 */
[----:B------:R-:W-:Y:S02]  /*10b0*/  FFMA.FTZ R8, R8, R9, R11 ;  /* 0x0000000908087223 */ /* 0x000fe4000001000b */
[----:B------:R-:W0:Y:S02]  /*10c0*/  SHFL.BFLY PT, R9, R14, 0x8, 0x1f ;  /* 0x0d001f000e097f89 */ /* 0x000e2400000e0000 */
[----:B------:R-:W-:-:S05]  /*10d0*/  FFMA.FTZ R10, R23, R10, R8 ;  /* 0x0000000a170a7223 */ /* 0x000fca0000010008 */
[----:B------:R-:W1:Y:S01]  /*10e0*/  SHFL.BFLY PT, R11, R10, 0x8, 0x1f ;  /* 0x0d001f000a0b7f89 */ /* 0x000e6200000e0000 */
[----:B0-----:R-:W-:-:S05]  /*10f0*/  FADD.FTZ R9, R14, R9 ;  /* 0x000000090e097221 */ /* 0x001fca0000010000 */
[----:B------:R-:W0:Y:S01]  /*1100*/  SHFL.BFLY PT, R8, R9, 0x4, 0x1f ;  /* 0x0c801f0009087f89 */ /* 0x000e2200000e0000 */
[----:B-1----:R-:W-:-:S05]  /*1110*/  FADD.FTZ R12, R10, R11 ;  /* 0x0000000b0a0c7221 */ /* 0x002fca0000010000 */
[----:B------:R-:W1:Y:S01]  /*1120*/  SHFL.BFLY PT, R11, R12, 0x4, 0x1f ;  /* 0x0c801f000c0b7f89 */ /* 0x000e6200000e0000 */
[----:B0-----:R-:W-:Y:S01]  /*1130*/  FADD.FTZ R8, R9, R8 ;  /* 0x0000000809087221 */ /* 0x001fe20000010000 */
[----:B-1----:R-:W-:Y:S01]  /*1140*/  FADD.FTZ R15, R12, R11 ;  /* 0x0000000b0c0f7221 */ /* 0x002fe20000010000 */
[----:B------:R-:W-:-:S03]  /*1150*/  SHF.L.U32 R12, R0, 0xd, RZ ;  /* 0x0000000d000c7819 */ /* 0x000fc600000006ff */
[----:B------:R-:W0:Y:S04]  /*1160*/  SHFL.BFLY PT, R11, R8, 0x2, 0x1f ;  /* 0x0c401f00080b7f89 */ /* 0x000e2800000e0000 */
[----:B------:R-:W1:Y:S01]  /*1170*/  SHFL.BFLY PT, R16, R15, 0x2, 0x1f ;  /* 0x0c401f000f107f89 */ /* 0x000e6200000e0000 */
[----:B0-----:R-:W-:Y:S01]  /*1180*/  FADD.FTZ R13, R8, R11 ;  /* 0x0000000b080d7221 */ /* 0x001fe20000010000 */
[----:B------:R-:W-:Y:S01]  /*1190*/  SHF.R.S32.HI R11, RZ, 0x1f, R18 ;  /* 0x0000001fff0b7819 */ /* 0x000fe20000011412 */
[----:B------:R-:W0:Y:S01]  /*11a0*/  LDC.64 R8, c[0x0][0x448] ;  /* 0x00011200ff087b82 */ /* 0x000e220000000a00 */
[----:B-1----:R-:W-:Y:S02]  /*11b0*/  FADD.FTZ R16, R15, R16 ;  /* 0x000000100f107221 */ /* 0x002fe40000010000 */
[----:B------:R-:W-:Y:S01]  /*11c0*/  LEA.HI R11, R11, R18, RZ, 0x5 ;  /* 0x000000120b0b7211 */ /* 0x000fe200078f28ff */
[----:B------:R-:W1:Y:S01]  /*11d0*/  SHFL.BFLY PT, R14, R13, 0x1, 0x1f ;  /* 0x0c201f000d0e7f89 */ /* 0x000e6200000e0000 */
[----:B------:R-:W-:-:S02]  /*11e0*/  SHF.L.U32 R15, R4, 0x2, RZ ;  /* 0x00000002040f7819 */ /* 0x000fc400000006ff */
[----:B------:R-:W-:Y:S01]  /*11f0*/  LOP3.LUT R11, R11, 0xffffffe0, RZ, 0xc0, !PT ;  /* 0xffffffe00b0b7812 */ /* 0x000fe200078ec0ff */
[----:B------:R-:W2:Y:S01]  /*1200*/  SHFL.BFLY PT, R17, R16, 0x1, 0x1f ;  /* 0x0c201f0010117f89 */ /* 0x000ea200000e0000 */
[----:B------:R-:W-:Y:S02]  /*1210*/  LOP3.LUT R12, R15, R12, RZ, 0xfc, !PT ;  /* 0x0000000c0f0c7212 */ /* 0x000fe400078efcff */
[----:B------:R-:W-:Y:S02]  /*1220*/  IADD3 R19, PT, PT, R5, R18, -R11 ;  /* 0x0000001205137210 */ /* 0x000fe40007ffe80b */
[----:B------:R-:W3:Y:S01]  /*1230*/  LDC.64 R10, c[0x0][0x440] ;  /* 0x00011000ff0a7b82 */ /* 0x000ee20000000a00 */
[----:B------:R-:W-:Y:S02]  /*1240*/  SHF.L.U32 R15, R3, 0x8, RZ ;  /* 0x00000008030f7819 */ /* 0x000fe400000006ff */
[----:B------:R-:W-:Y:S02]  /*1250*/  IADD3 R19, PT, PT, R18, -R19, RZ ;  /* 0x8000001312137210 */ /* 0x000fe40007ffe0ff */
[----:B------:R-:W-:-:S02]  /*1260*/  IADD3 R12, P2, PT, R15, R12, RZ ;  /* 0x0000000c0f0c7210 */ /* 0x000fc40007f5e0ff */
[----:B------:R-:W-:-:S04]  /*1270*/  ISETP.GE.AND P0, PT, R4, R19, PT ;  /* 0x000000130400720c */ /* 0x000fc80003f06270 */
[----:B------:R-:W-:Y:S01]  /*1280*/  ISETP.GT.U32.OR P0, PT, R4, 0x1f, P0 ;  /* 0x0000001f0400780c */ /* 0x000fe20000704470 */
[----:B-1----:R-:W-:Y:S01]  /*1290*/  FADD.FTZ R18, R13, R14 ;  /* 0x0000000e0d127221 */ /* 0x002fe20000010000 */
[----:B------:R-:W-:Y:S01]  /*12a0*/  LEA.HI.X.SX32 R13, R15, RZ, 0x1, P2 ;  /* 0x000000ff0f0d7211 */ /* 0x000fe200010f0eff */
[----:B--2---:R-:W-:Y:S01]  /*12b0*/  FADD.FTZ R19, R16, R17 ;  /* 0x0000001110137221 */ /* 0x004fe20000010000 */
[----:B------:R-:W-:Y:S09]  /*12c0*/  @P1 BRA `(.L_x_49) ;  /* 0x00000000004c1947 */ /* 0x000ff20003800000 */
[----:B------:R-:W1:Y:S01]  /*12d0*/  LDC.64 R16, c[0x0][0x3e8] ;  /* 0x0000fa00ff107b82 */ /* 0x000e620000000a00 */
[----:B------:R-:W2:Y:S01]  /*12e0*/  LDCU.64 UR8, c[0x0][0x3f0] ;  /* 0x00007e00ff0877ac */ /* 0x000ea20008000a00 */
[----:B------:R-:W-:Y:S02]  /*12f0*/  IADD3 R14, P1, PT, R5, R3, RZ ;  /* 0x00000003050e7210 */ /* 0x000fe40007f3e0ff */
[----:B------:R-:W-:Y:S01]  /*1300*/  ISETP.GE.AND P2, PT, R41, R6, PT ;  /* 0x000000062900720c */ /* 0x000fe20003f46270 */
[----:B------:R-:W4:Y:S01]  /*1310*/  LDCU.64 UR10, c[0x0][0x3d0] ;  /* 0x00007a00ff0a77ac */ /* 0x000f220008000a00 */
[----:B------:R-:W-:-:S03]  /*1320*/  IADD3.X R15, PT, PT, RZ, R20, RZ, P1, !PT ;  /* 0x00000014ff0f7210 */ /* 0x000fc60000ffe4ff */
[----:B-1----:R-:W-:-:S04]  /*1330*/  IMAD.WIDE.U32 R14, R16, UR6, R14 ;  /* 0x00000006100e7c25 */ /* 0x002fc8000f8e000e */
[----:B------:R-:W-:Y:S01]  /*1340*/  IMAD R15, R17, UR6, R15 ;  /* 0x00000006110f7c24 */ /* 0x000fe2000f8e020f */
[----:B------:R-:W-:Y:S01]  /*1350*/  FSEL R17, R18, RZ, !P2 ;  /* 0x000000ff12117208 */ /* 0x000fe20005000000 */
[----:B--2---:R-:W-:-:S04]  /*1360*/  IMAD.WIDE.U32 R14, R7, UR8, R14 ;  /* 0x00000008070e7c25 */ /* 0x004fc8000f8e000e */
[----:B------:R-:W-:Y:S01]  /*1370*/  IMAD R16, R7, UR9, R15 ;  /* 0x0000000907107c24 */ /* 0x000fe2000f8e020f */
[----:B------:R-:W-:-:S04]  /*1380*/  IADD3 R15, P1, PT, R41, R14, RZ ;  /* 0x0000000e290f7210 */ /* 0x000fc80007f3e0ff */
[----:B------:R-:W-:Y:S02]  /*1390*/  IADD3.X R16, PT, PT, RZ, R16, RZ, P1, !PT ;  /* 0x00000010ff107210 */ /* 0x000fe40000ffe4ff */
[C---:B----4-:R-:W-:Y:S02]  /*13a0*/  LEA R14, P3, R15.reuse, UR10, 0x2 ;  /* 0x0000000a0f0e7c11 */ /* 0x050fe4000f8610ff */
[----:B------:R-:W-:Y:S02]  /*13b0*/  ISETP.GE.AND P1, PT, R42, R6, PT ;  /* 0x000000062a00720c */ /* 0x000fe40003f26270 */
[----:B------:R-:W-:Y:S02]  /*13c0*/  LEA.HI.X R15, R15, UR11, R16, 0x2, P3 ;  /* 0x0000000b0f0f7c11 */ /* 0x000fe400098f1410 */
[----:B------:R-:W-:-:S03]  /*13d0*/  FSEL R19, R19, RZ, !P1 ;  /* 0x000000ff13137208 */ /* 0x000fc60004800000 */
[----:B------:R1:W-:Y:S04]  /*13e0*/  STG.E desc[UR4][R14.64], R17 ;  /* 0x000000110e007986 */ /* 0x0003e8000c101904 */
[----:B------:R1:W-:Y:S02]  /*13f0*/  STG.E desc[UR4][R14.64+0x40], R19 ;  /* 0x000040130e007986 */ /* 0x0003e4000c101904 */
.L_x_49:
[----:B------:R-:W-:Y:S05]  /*1400*/  BSYNC.RECONVERGENT B0 ;  /* 0x0000000000007941 */ /* 0x000fea0003800200 */
.L_x_48:
[----:B------:R-:W-:Y:S04]  /*1410*/  BSSY.RECONVERGENT B0, `(.L_x_50) ;  /* 0x0000012000007945 */ /* 0x000fe80003800200 */
[----:B------:R-:W-:Y:S05]  /*1420*/  @P0 BRA `(.L_x_51) ;  /* 0x0000000000400947 */ /* 0x000fea0003800000 */
[----:B-1----:R-:W1:Y:S01]  /*1430*/  LDC.64 R16, c[0x0][0x418] ;  /* 0x00010600ff107b82 */ /* 0x002e620000000a00 */
[----:B------:R-:W-:Y:S01]  /*1440*/  IADD3 R14, PT, PT, R5, R4, RZ ;  /* 0x00000004050e7210 */ /* 0x000fe20007ffe0ff */
[----:B------:R-:W2:Y:S03]  /*1450*/  LDCU.64 UR8, c[0x0][0x420] ;  /* 0x00008400ff0877ac */ /* 0x000ea60008000a00 */
[----:B------:R-:W-:Y:S01]  /*1460*/  IADD3 R14, P0, PT, R14, R3, RZ ;  /* 0x000000030e0e7210 */ /* 0x000fe20007f1e0ff */
[C---:B------:R-:W-:Y:S02]  /*1470*/  FMUL.FTZ R3, R40.reuse, 1.4426950216293334961 ;  /* 0x3fb8aa3b28037820 */ /* 0x040fe40000410000 */
[----:B------:R-:W4:Y:S01]  /*1480*/  LDC.64 R18, c[0x0][0x410] ;  /* 0x00010400ff127b82 */ /* 0x000f220000000a00 */
[----:B------:R-:W-:Y:S02]  /*1490*/  IADD3.X R15, PT, PT, RZ, R20, RZ, P0, !PT ;  /* 0x00000014ff0f7210 */ /* 0x000fe400007fe4ff */
[----:B------:R-:W-:-:S04]  /*14a0*/  FSETP.NEU.FTZ.AND P0, PT, R40, -INF , PT ;  /* 0xff8000002800780b */ /* 0x000fc80003f1d000 */
[----:B------:R-:W-:Y:S01]  /*14b0*/  FSEL R3, R3, RZ, P0 ;  /* 0x000000ff03037208 */ /* 0x000fe20000000000 */
[----:B-1----:R-:W-:-:S04]  /*14c0*/  IMAD.WIDE.U32 R14, R16, UR6, R14 ;  /* 0x00000006100e7c25 */ /* 0x002fc8000f8e000e */
[----:B------:R-:W-:Y:S02]  /*14d0*/  IMAD R15, R17, UR6, R15 ;  /* 0x00000006110f7c24 */ /* 0x000fe4000f8e020f */
[----:B--2---:R-:W-:-:S04]  /*14e0*/  IMAD.WIDE.U32 R14, R7, UR8, R14 ;  /* 0x00000008070e7c25 */ /* 0x004fc8000f8e000e */
[----:B------:R-:W-:Y:S01]  /*14f0*/  IMAD R5, R7, UR9, R15 ;  /* 0x0000000907057c24 */ /* 0x000fe2000f8e020f */
[----:B----4-:R-:W-:-:S04]  /*1500*/  LEA R16, P1, R14, R18, 0x2 ;  /* 0x000000120e107211 */ /* 0x010fc800078210ff */
[----:B------:R-:W-:-:S05]  /*1510*/  LEA.HI.X R17, R14, R19, R5, 0x2, P1 ;  /* 0x000000130e117211 */ /* 0x000fca00008f1405 */
[----:B------:R2:W-:Y:S04]  /*1520*/  STG.E desc[UR4][R16.64], R3 ;  /* 0x0000000310007986 */ /* 0x0005e8000c101904 */
.L_x_51:
[----:B------:R-:W-:Y:S05]  /*1530*/  BSYNC.RECONVERGENT B0 ;  /* 0x0000000000007941 */ /* 0x000fea0003800200 */
.L_x_50:
[----:B------:R-:W4:Y:S01]  /*1540*/  LDCU.64 UR10, c[0x0][0x458] ;  /* 0x00008b00ff0a77ac */ /* 0x000f220008000a00 */
[----:B---3--:R-:W-:Y:S01]  /*1550*/  IMAD.WIDE.U32 R12, R10, UR6, R12 ;  /* 0x000000060a0c7c25 */ /* 0x008fe2000f8e000c */
[----:B------:R-:W3:Y:S03]  /*1560*/  LDCU.64 UR8, c[0x0][0x428] ;  /* 0x00008500ff0877ac */ /* 0x000ee60008000a00 */
[----:B------:R-:W-:Y:S02]  /*1570*/  IMAD R13, R11, UR6, R13 ;  /* 0x000000060b0d7c24 */ /* 0x000fe4000f8e020d */
[----:B0-----:R-:W-:-:S04]  /*1580*/  IMAD.WIDE.U32 R10, R7, R8, R12 ;  /* 0x00000008070a7225 */ /* 0x001fc800078e000c */
[----:B------:R-:W-:Y:S01]  /*1590*/  IMAD R9, R7, R9, R11 ;  /* 0x0000000907097224 */ /* 0x000fe200078e020b */
[----:B----4-:R-:W-:-:S04]  /*15a0*/  ISETP.NE.U32.AND P0, PT, RZ, UR10, PT ;  /* 0x0000000aff007c0c */ /* 0x010fc8000bf05070 */
[----:B------:R-:W-:Y:S02]  /*15b0*/  ISETP.NE.AND.EX P0, PT, RZ, UR11, PT, P0 ;  /* 0x0000000bff007c0c */ /* 0x000fe4000bf05300 */
[----:B---3--:R-:W-:Y:S02]  /*15c0*/  LEA R6, P1, R10, UR8, 0x2 ;  /* 0x000000080a067c11 */ /* 0x008fe4000f8210ff */
        /* <DEDUP_REMOVED lines=11> */
[----:B--2---:R-:W2:Y:S01]  /*1680*/  LDC R3, c[0x0][0x390] ;  /* 0x0000e400ff037b82 */ /* 0x004ea20000000800 */
[----:B------:R-:W3:Y:S07]  /*1690*/  LDCU UR7, c[0x0][0x450] ;  /* 0x00008a00ff0777ac */ /* 0x000eee0008000800 */
[----:B------:R-:W4:Y:S01]  /*16a0*/  LDC.64 R4, c[0x0][0x458] ;  /* 0x00011600ff047b82 */ /* 0x000f220000000a00 */
[----:B---3--:R-:W-:-:S04]  /*16b0*/  IMAD R0, R0, UR7, R2 ;  /* 0x0000000700007c24 */ /* 0x008fc8000f8e0202 */
[----:B--2---:R-:W-:-:S04]  /*16c0*/  IMAD R3, R0, R3, UR6 ;  /* 0x0000000600037e24 */ /* 0x004fc8000f8e0203 */
[----:B----4-:R-:W-:-:S05]  /*16d0*/  IMAD.WIDE R2, R3, 0x4, R4 ;  /* 0x0000000403027825 */ /* 0x010fca00078e0204 */
[----:B------:R-:W-:Y:S01]  /*16e0*/  STG.E desc[UR4][R2.64], RZ ;  /* 0x000000ff02007986 */ /* 0x000fe2000c101904 */
[----:B------:R-:W-:Y:S05]  /*16f0*/  EXIT ;  /* 0x000000000000794d */ /* 0x000fea0003800000 */
.L_x_52:
        /* <DEDUP_REMOVED lines=16> */
.L_x_144:


//--------------------- .text._ZN7cutlass13device_kernelIN5flash19enable_sm80_to_sm89INS1_16FlashAttnBwdSm80INS1_25CollectiveMainloopBwdSm80ILi1ELi1EN4cute5tupleIJNS5_1CILi64EEES8_NS7_ILi256EEEEEENS_6half_tEfNS_4arch4Sm80ELb0ELb0ELb1ELb0ELb0ELb0ELb0ELb0ELi2ELi4ELi2ELi2ELb0EEENS1_21CollectiveEpilogueBwdISA_SB_SD_Li256ELb0ELb0ELi4EEENS1_19SingleTileSchedulerILb0ELb0ELb0ELi64EEEEEEEEEvNT_6ParamsE --------------------------
	.section	.text._ZN7cutlass13device_kernelIN5flash19enable_sm80_to_sm89INS1_16FlashAttnBwdSm80INS1_25CollectiveMainloopBwdSm80ILi1ELi1EN4cute5tupleIJNS5_1CILi64EEES8_NS7_ILi256EEEEEENS_6half_tEfNS_4arch4Sm80ELb0ELb0ELb1ELb0ELb0ELb0ELb0ELb0ELi2ELi4ELi2ELi2ELb0EEENS1_21CollectiveEpilogueBwdISA_SB_SD_Li256ELb0ELb0ELi4EEENS1_19SingleTileSchedulerILb0ELb0ELb0ELi64EEEEEEEEEvNT_6ParamsE,"ax",@progbits
	.align	128
.text._ZN7cutlass13device_kernelIN5flash19enable_sm80_to_sm89INS1_16FlashAttnBwdSm80INS1_25CollectiveMainloopBwdSm80ILi1ELi1EN4cute5tupleIJNS5_1CILi64EEES8_NS7_ILi256EEEEEENS_6half_tEfNS_4arch4Sm80ELb0ELb0ELb1ELb0ELb0ELb0ELb0ELb0ELi2ELi4ELi2ELi2ELb0EEENS1_21CollectiveEpilogueBwdISA_SB_SD_Li256ELb0ELb0ELi4EEENS1_19SingleTileSchedulerILb0ELb0ELb0ELi64EEEEEEEEEvNT_6ParamsE:
        .type           _ZN7cutlass13device_kernelIN5flash19enable_sm80_to_sm89INS1_16FlashAttnBwdSm80INS1_25CollectiveMainloopBwdSm80ILi1ELi1EN4cute5tupleIJNS5_1CILi64EEES8_NS7_ILi256EEEEEENS_6half_tEfNS_4arch4Sm80ELb0ELb0ELb1ELb0ELb0ELb0ELb0ELb0ELi2ELi4ELi2ELi2ELb0EEENS1_21CollectiveEpilogueBwdISA_SB_SD_Li256ELb0ELb0ELi4EEENS1_19SingleTileSchedulerILb0ELb0ELb0ELi64EEEEEEEEEvNT_6ParamsE,@function
        .size           _ZN7cutlass13device_kernelIN5flash19enable_sm80_to_sm89INS1_16FlashAttnBwdSm80INS1_25CollectiveMainloopBwdSm80ILi1ELi1EN4cute5tupleIJNS5_1CILi64EEES8_NS7_ILi256EEEEEENS_6half_tEfNS_4arch4Sm80ELb0ELb0ELb1ELb0ELb0ELb0ELb0ELb0ELi2ELi4ELi2ELi2ELb0EEENS1_21CollectiveEpilogueBwdISA_SB_SD_Li256ELb0ELb0ELi4EEENS1_19SingleTileSchedulerILb0ELb0ELb0ELi64EEEEEEEEEvNT_6ParamsE,(.L_x_145 - _ZN7cutlass13device_kernelIN5flash19enable_sm80_to_sm89INS1_16FlashAttnBwdSm80INS1_25CollectiveMainloopBwdSm80ILi1ELi1EN4cute5tupleIJNS5_1CILi64EEES8_NS7_ILi256EEEEEENS_6half_tEfNS_4arch4Sm80ELb0ELb0ELb1ELb0ELb0ELb0ELb0ELb0ELi2ELi4ELi2ELi2ELb0EEENS1_21CollectiveEpilogueBwdISA_SB_SD_Li256ELb0ELb0ELi4EEENS1_19SingleTileSchedulerILb0ELb0ELb0ELi64EEEEEEEEEvNT_6ParamsE)
        .other          _ZN7cutlass13device_kernelIN5flash19enable_sm80_to_sm89INS1_16FlashAttnBwdSm80INS1_25CollectiveMainloopBwdSm80ILi1ELi1EN4cute5tupleIJNS5_1CILi64EEES8_NS7_ILi256EEEEEENS_6half_tEfNS_4arch4Sm80ELb0ELb0ELb1ELb0ELb0ELb0ELb0ELb0ELi2ELi4ELi2ELi2ELb0EEENS1_21CollectiveEpilogueBwdISA_SB_SD_Li256ELb0ELb0ELi4EEENS1_19SingleTileSchedulerILb0ELb0ELb0ELi64EEEEEEEEEvNT_6ParamsE,@"STO_CUDA_ENTRY STV_DEFAULT"
_ZN7cutlass13device_kernelIN5flash19enable_sm80_to_sm89INS1_16FlashAttnBwdSm80INS1_25CollectiveMainloopBwdSm80ILi1ELi1EN4cute5tupleIJNS5_1CILi64EEES8_NS7_ILi256EEEEEENS_6half_tEfNS_4arch4Sm80ELb0ELb0ELb1ELb0ELb0ELb0ELb0ELb0ELi2ELi4ELi2ELi2ELb0EEENS1_21CollectiveEpilogueBwdISA_SB_SD_Li256ELb0ELb0ELi4EEENS1_19SingleTileSchedulerILb0ELb0ELb0ELi64EEEEEEEEEvNT_6ParamsE:
[----:B------:R-:W-:Y:S01]  /*0000*/  LDC R1, c[0x0][0x37c] ;  /* 0x0000df00ff017b82 */ /* 0x000fe20000000800 */
[----:B------:R-:W-:Y:S05]  /*0010*/  EXIT ;  /* 0x000000000000794d */ /* 0x000fea0003800000 */
.L_x_53:
        /* <DEDUP_REMOVED lines=14> */
.L_x_145:


//--------------------- .text._ZN7cutlass13device_kernelIN5flash19enable_sm80_to_sm89INS1_16FlashAttnBwdSm80INS1_25CollectiveMainloopBwdSm80ILi1ELi1EN4cute5tupleIJNS5_1CILi64EEES8_NS7_ILi256EEEEEENS_6half_tEfNS_4arch4Sm80ELb0ELb0ELb1ELb0ELb0ELb0ELb0ELb0ELi2ELi4ELi2ELi2ELb0EEENS1_24CollectiveEpilogueBwdGQAISA_fSD_Li256ELb0ELb0EEENS1_19SingleTileSchedulerILb0ELb0ELb0ELi64EEEEEEEEEvNT_6ParamsE --------------------------
	.section	.text._ZN7cutlass13device_kernelIN5flash19enable_sm80_to_sm89INS1_16FlashAttnBwdSm80INS1_25CollectiveMainloopBwdSm80ILi1ELi1EN4cute5tupleIJNS5_1CILi64EEES8_NS7_ILi256EEEEEENS_6half_tEfNS_4arch4Sm80ELb0ELb0ELb1ELb0ELb0ELb0ELb0ELb0ELi2ELi4ELi2ELi2ELb0EEENS1_24CollectiveEpilogueBwdGQAISA_fSD_Li256ELb0ELb0EEENS1_19SingleTileSchedulerILb0ELb0ELb0ELi64EEEEEEEEEvNT_6ParamsE,"ax",@progbits
	.align	128
.text._ZN7cutlass13device_kernelIN5flash19enable_sm80_to_sm89INS1_16FlashAttnBwdSm80INS1_25CollectiveMainloopBwdSm80ILi1ELi1EN4cute5tupleIJNS5_1CILi64EEES8_NS7_ILi256EEEEEENS_6half_tEfNS_4arch4Sm80ELb0ELb0ELb1ELb0ELb0ELb0ELb0ELb0ELi2ELi4ELi2ELi2ELb0EEENS1_24CollectiveEpilogueBwdGQAISA_fSD_Li256ELb0ELb0EEENS1_19SingleTileSchedulerILb0ELb0ELb0ELi64EEEEEEEEEvNT_6ParamsE:
        .type           _ZN7cutlass13device_kernelIN5flash19enable_sm80_to_sm89INS1_16FlashAttnBwdSm80INS1_25CollectiveMainloopBwdSm80ILi1ELi1EN4cute5tupleIJNS5_1CILi64EEES8_NS7_ILi256EEEEEENS_6half_tEfNS_4arch4Sm80ELb0ELb0ELb1ELb0ELb0ELb0ELb0ELb0ELi2ELi4ELi2ELi2ELb0EEENS1_24CollectiveEpilogueBwdGQAISA_fSD_Li256ELb0ELb0EEENS1_19SingleTileSchedulerILb0ELb0ELb0ELi64EEEEEEEEEvNT_6ParamsE,@function
        .size           _ZN7cutlass13device_kernelIN5flash19enable_sm80_to_sm89INS1_16FlashAttnBwdSm80INS1_25CollectiveMainloopBwdSm80ILi1ELi1EN4cute5tupleIJNS5_1CILi64EEES8_NS7_ILi256EEEEEENS_6half_tEfNS_4arch4Sm80ELb0ELb0ELb1ELb0ELb0ELb0ELb0ELb0ELi2ELi4ELi2ELi2ELb0EEENS1_24CollectiveEpilogueBwdGQAISA_fSD_Li256ELb0ELb0EEENS1_19SingleTileSchedulerILb0ELb0ELb0ELi64EEEEEEEEEvNT_6ParamsE,(.L_x_146 - _ZN7cutlass13device_kernelIN5flash19enable_sm80_to_sm89INS1_16FlashAttnBwdSm80INS1_25CollectiveMainloopBwdSm80ILi1ELi1EN4cute5tupleIJNS5_1CILi64EEES8_NS7_ILi256EEEEEENS_6half_tEfNS_4arch4Sm80ELb0ELb0ELb1ELb0ELb0ELb0ELb0ELb0ELi2ELi4ELi2ELi2ELb0EEENS1_24CollectiveEpilogueBwdGQAISA_fSD_Li256ELb0ELb0EEENS1_19SingleTileSchedulerILb0ELb0ELb0ELi64EEEEEEEEEvNT_6ParamsE)
        .other          _ZN7cutlass13device_kernelIN5flash19enable_sm80_to_sm89INS1_16FlashAttnBwdSm80INS1_25CollectiveMainloopBwdSm80ILi1ELi1EN4cute5tupleIJNS5_1CILi64EEES8_NS7_ILi256EEEEEENS_6half_tEfNS_4arch4Sm80ELb0ELb0ELb1ELb0ELb0ELb0ELb0ELb0ELi2ELi4ELi2ELi2ELb0EEENS1_24CollectiveEpilogueBwdGQAISA_fSD_Li256ELb0ELb0EEENS1_19SingleTileSchedulerILb0ELb0ELb0ELi64EEEEEEEEEvNT_6ParamsE,@"STO_CUDA_ENTRY STV_DEFAULT"
_ZN7cutlass13device_kernelIN5flash19enable_sm80_to_sm89INS1_16FlashAttnBwdSm80INS1_25CollectiveMainloopBwdSm80ILi1ELi1EN4cute5tupleIJNS5_1CILi64EEES8_NS7_ILi256EEEEEENS_6half_tEfNS_4arch4Sm80ELb0ELb0ELb1ELb0ELb0ELb0ELb0ELb0ELi2ELi4ELi2ELi2ELb0EEENS1_24CollectiveEpilogueBwdGQAISA_fSD_Li256ELb0ELb0EEENS1_19SingleTileSchedulerILb0ELb0ELb0ELi64EEEEEEEEEvNT_6ParamsE:
[----:B------:R-:W-:Y:S01]  /*0000*/  LDC R1, c[0x0][0x37c] ;  /* 0x0000df00ff017b82 */ /* 0x000fe20000000800 */
[----:B------:R-:W-:Y:S05]  /*0010*/  EXIT ;  /* 0x000000000000794d */ /* 0x000fea0003800000 */
.L_x_54:
        /* <DEDUP_REMOVED lines=14> */
.L_x_146:


//--------------------- .text._ZN7cutlass13device_kernelIN5flash19enable_sm80_to_sm89INS1_16FlashAttnBwdSm80INS1_25CollectiveMainloopBwdSm80ILi1ELi1EN4cute5tupleIJNS5_1CILi64EEES8_NS7_ILi256EEEEEENS_6half_tEfNS_4arch4Sm80ELb0ELb0ELb1ELb1ELb0ELb0ELb0ELb0ELi2ELi4ELi2ELi2ELb0EEENS1_21CollectiveEpilogueBwdISA_SB_SD_Li256ELb1ELb0ELi4EEENS1_19SingleTileSchedulerILb1ELb0ELb0ELi64EEEEEEEEEvNT_6ParamsE --------------------------
	.section	.text._ZN7cutlass13device_kernelIN5flash19enable_sm80_to_sm89INS1_16FlashAttnBwdSm80INS1_25CollectiveMainloopBwdSm80ILi1ELi1EN4cute5tupleIJNS5_1CILi64EEES8_NS7_ILi256EEEEEENS_6half_tEfNS_4arch4Sm80ELb0ELb0ELb1ELb1ELb0ELb0ELb0ELb0ELi2ELi4ELi2ELi2ELb0EEENS1_21CollectiveEpilogueBwdISA_SB_SD_Li256ELb1ELb0ELi4EEENS1_19SingleTileSchedulerILb1ELb0ELb0ELi64EEEEEEEEEvNT_6ParamsE,"ax",@progbits
	.align	128
.text._ZN7cutlass13device_kernelIN5flash19enable_sm80_to_sm89INS1_16FlashAttnBwdSm80INS1_25CollectiveMainloopBwdSm80ILi1ELi1EN4cute5tupleIJNS5_1CILi64EEES8_NS7_ILi256EEEEEENS_6half_tEfNS_4arch4Sm80ELb0ELb0ELb1ELb1ELb0ELb0ELb0ELb0ELi2ELi4ELi2ELi2ELb0EEENS1_21CollectiveEpilogueBwdISA_SB_SD_Li256ELb1ELb0ELi4EEENS1_19SingleTileSchedulerILb1ELb0ELb0ELi64EEEEEEEEEvNT_6ParamsE:
        .type           _ZN7cutlass13device_kernelIN5flash19enable_sm80_to_sm89INS1_16FlashAttnBwdSm80INS1_25CollectiveMainloopBwdSm80ILi1ELi1EN4cute5tupleIJNS5_1CILi64EEES8_NS7_ILi256EEEEEENS_6half_tEfNS_4arch4Sm80ELb0ELb0ELb1ELb1ELb0ELb0ELb0ELb0ELi2ELi4ELi2ELi2ELb0EEENS1_21CollectiveEpilogueBwdISA_SB_SD_Li256ELb1ELb0ELi4EEENS1_19SingleTileSchedulerILb1ELb0ELb0ELi64EEEEEEEEEvNT_6ParamsE,@function
        .size           _ZN7cutlass13device_kernelIN5flash19enable_sm80_to_sm89INS1_16FlashAttnBwdSm80INS1_25CollectiveMainloopBwdSm80ILi1ELi1EN4cute5tupleIJNS5_1CILi64EEES8_NS7_ILi256EEEEEENS_6half_tEfNS_4arch4Sm80ELb0ELb0ELb1ELb1ELb0ELb0ELb0ELb0ELi2ELi4ELi2ELi2ELb0EEENS1_21CollectiveEpilogueBwdISA_SB_SD_Li256ELb1ELb0ELi4EEENS1_19SingleTileSchedulerILb1ELb0ELb0ELi64EEEEEEEEEvNT_6ParamsE,(.L_x_147 - _ZN7cutlass13device_kernelIN5flash19enable_sm80_to_sm89INS1_16FlashAttnBwdSm80INS1_25CollectiveMainloopBwdSm80ILi1ELi1EN4cute5tupleIJNS5_1CILi64EEES8_NS7_ILi256EEEEEENS_6half_tEfNS_4arch4Sm80ELb0ELb0ELb1ELb1ELb0ELb0ELb0ELb0ELi2ELi4ELi2ELi2ELb0EEENS1_21CollectiveEpilogueBwdISA_SB_SD_Li256ELb1ELb0ELi4EEENS1_19SingleTileSchedulerILb1ELb0ELb0ELi64EEEEEEEEEvNT_6ParamsE)
        .other          _ZN7cutlass13device_kernelIN5flash19enable_sm80_to_sm89INS1_16FlashAttnBwdSm80INS1_25CollectiveMainloopBwdSm80ILi1ELi1EN4cute5tupleIJNS5_1CILi64EEES8_NS7_ILi256EEEEEENS_6half_tEfNS_4arch4Sm80ELb0ELb0ELb1ELb1ELb0ELb0ELb0ELb0ELi2ELi4ELi2ELi2ELb0EEENS1_21CollectiveEpilogueBwdISA_SB_SD_Li256ELb1ELb0ELi4EEENS1_19SingleTileSchedulerILb1ELb0ELb0ELi64EEEEEEEEEvNT_6ParamsE,@"STO_CUDA_ENTRY STV_DEFAULT"
_ZN7cutlass13device_kernelIN5flash19enable_sm80_to_sm89INS1_16FlashAttnBwdSm80INS1_25CollectiveMainloopBwdSm80ILi1ELi1EN4cute5tupleIJNS5_1CILi64EEES8_NS7_ILi256EEEEEENS_6half_tEfNS_4arch4Sm80ELb0ELb0ELb1ELb1ELb0ELb0ELb0ELb0ELi2ELi4ELi2ELi2ELb0EEENS1_21CollectiveEpilogueBwdISA_SB_SD_Li256ELb1ELb0ELi4EEENS1_19SingleTileSchedulerILb1ELb0ELb0ELi64EEEEEEEEEvNT_6ParamsE:
[----:B------:R-:W-:Y:S01]  /*0000*/  LDC R1, c[0x0][0x37c] ;  /* 0x0000df00ff017b82 */ /* 0x000fe20000000800 */
[----:B------:R-:W-:Y:S05]  /*0010*/  EXIT ;  /* 0x000000000000794d */ /* 0x000fea0003800000 */
.L_x_55:
        /* <DEDUP_REMOVED lines=14> */
.L_x_147:


//--------------------- .text._ZN7cutlass13device_kernelIN5flash19enable_sm80_to_sm89INS1_16FlashAttnBwdSm80INS1_25CollectiveMainloopBwdSm80ILi1ELi1EN4cute5tupleIJNS5_1CILi64EEES8_NS7_ILi256EEEEEENS_6half_tEfNS_4arch4Sm80ELb0ELb0ELb1ELb1ELb0ELb0ELb0ELb0ELi2ELi4ELi2ELi2ELb0EEENS1_24CollectiveEpilogueBwdGQAISA_fSD_Li256ELb1ELb0EEENS1_19SingleTileSchedulerILb1ELb0ELb0ELi64EEEEEEEEEvNT_6ParamsE --------------------------
	.section	.text._ZN7cutlass13device_kernelIN5flash19enable_sm80_to_sm89INS1_16FlashAttnBwdSm80INS1_25CollectiveMainloopBwdSm80ILi1ELi1EN4cute5tupleIJNS5_1CILi64EEES8_NS7_ILi256EEEEEENS_6half_tEfNS_4arch4Sm80ELb0ELb0ELb1ELb1ELb0ELb0ELb0ELb0ELi2ELi4ELi2ELi2ELb0EEENS1_24CollectiveEpilogueBwdGQAISA_fSD_Li256ELb1ELb0EEENS1_19SingleTileSchedulerILb1ELb0ELb0ELi64EEEEEEEEEvNT_6ParamsE,"ax",@progbits
	.align	128
.text._ZN7cutlass13device_kernelIN5flash19enable_sm80_to_sm89INS1_16FlashAttnBwdSm80INS1_25CollectiveMainloopBwdSm80ILi1ELi1EN4cute5tupleIJNS5_1CILi64EEES8_NS7_ILi256EEEEEENS_6half_tEfNS_4arch4Sm80ELb0ELb0ELb1ELb1ELb0ELb0ELb0ELb0ELi2ELi4ELi2ELi2ELb0EEENS1_24CollectiveEpilogueBwdGQAISA_fSD_Li256ELb1ELb0EEENS1_19SingleTileSchedulerILb1ELb0ELb0ELi64EEEEEEEEEvNT_6ParamsE:
        .type           _ZN7cutlass13device_kernelIN5flash19enable_sm80_to_sm89INS1_16FlashAttnBwdSm80INS1_25CollectiveMainloopBwdSm80ILi1ELi1EN4cute5tupleIJNS5_1CILi64EEES8_NS7_ILi256EEEEEENS_6half_tEfNS_4arch4Sm80ELb0ELb0ELb1ELb1ELb0ELb0ELb0ELb0ELi2ELi4ELi2ELi2ELb0EEENS1_24CollectiveEpilogueBwdGQAISA_fSD_Li256ELb1ELb0EEENS1_19SingleTileSchedulerILb1ELb0ELb0ELi64EEEEEEEEEvNT_6ParamsE,@function
        .size           _ZN7cutlass13device_kernelIN5flash19enable_sm80_to_sm89INS1_16FlashAttnBwdSm80INS1_25CollectiveMainloopBwdSm80ILi1ELi1EN4cute5tupleIJNS5_1CILi64EEES8_NS7_ILi256EEEEEENS_6half_tEfNS_4arch4Sm80ELb0ELb0ELb1ELb1ELb0ELb0ELb0ELb0ELi2ELi4ELi2ELi2ELb0EEENS1_24CollectiveEpilogueBwdGQAISA_fSD_Li256ELb1ELb0EEENS1_19SingleTileSchedulerILb1ELb0ELb0ELi64EEEEEEEEEvNT_6ParamsE,(.L_x_148 - _ZN7cutlass13device_kernelIN5flash19enable_sm80_to_sm89INS1_16FlashAttnBwdSm80INS1_25CollectiveMainloopBwdSm80ILi1ELi1EN4cute5tupleIJNS5_1CILi64EEES8_NS7_ILi256EEEEEENS_6half_tEfNS_4arch4Sm80ELb0ELb0ELb1ELb1ELb0ELb0ELb0ELb0ELi2ELi4ELi2ELi2ELb0EEENS1_24CollectiveEpilogueBwdGQAISA_fSD_Li256ELb1ELb0EEENS1_19SingleTileSchedulerILb1ELb0ELb0ELi64EEEEEEEEEvNT_6ParamsE)
        .other          _ZN7cutlass13device_kernelIN5flash19enable_sm80_to_sm89INS1_16FlashAttnBwdSm80INS1_25CollectiveMainloopBwdSm80ILi1ELi1EN4cute5tupleIJNS5_1CILi64EEES8_NS7_ILi256EEEEEENS_6half_tEfNS_4arch4Sm80ELb0ELb0ELb1ELb1ELb0ELb0ELb0ELb0ELi2ELi4ELi2ELi2ELb0EEENS1_24CollectiveEpilogueBwdGQAISA_fSD_Li256ELb1ELb0EEENS1_19SingleTileSchedulerILb1ELb0ELb0ELi64EEEEEEEEEvNT_6ParamsE,@"STO_CUDA_ENTRY STV_DEFAULT"
_ZN7cutlass13device_kernelIN5flash19enable_sm80_to_sm89INS1_16FlashAttnBwdSm80INS1_25CollectiveMainloopBwdSm80ILi1ELi1EN4cute5tupleIJNS5_1CILi64EEES8_NS7_ILi256EEEEEENS_6half_tEfNS_4arch4Sm80ELb0ELb0ELb1ELb1ELb0ELb0ELb0ELb0ELi2ELi4ELi2ELi2ELb0EEENS1_24CollectiveEpilogueBwdGQAISA_fSD_Li256ELb1ELb0EEENS1_19SingleTileSchedulerILb1ELb0ELb0ELi64EEEEEEEEEvNT_6ParamsE:
[----:B------:R-:W-:Y:S01]  /*0000*/  LDC R1, c[0x0][0x37c] ;  /* 0x0000df00ff017b82 */ /* 0x000fe20000000800 */
[----:B------:R-:W-:Y:S05]  /*0010*/  EXIT ;  /* 0x000000000000794d */ /* 0x000fea0003800000 */
.L_x_56:
        /* <DEDUP_REMOVED lines=14> */
.L_x_148:


//--------------------- .text._ZN7cutlass13device_kernelIN5flash19enable_sm80_to_sm89INS1_16FlashAttnBwdSm80INS1_25CollectiveMainloopBwdSm80ILi1ELi1EN4cute5tupleIJNS5_1CILi64EEES8_NS7_ILi256EEEEEENS_6half_tEfNS_4arch4Sm80ELb0ELb1ELb1ELb0ELb0ELb0ELb0ELb0ELi2ELi4ELi2ELi2ELb0EEENS1_21CollectiveEpilogueBwdISA_SB_SD_Li256ELb0ELb0ELi4EEENS1_19SingleTileSchedulerILb0ELb0ELb0ELi64EEEEEEEEEvNT_6ParamsE --------------------------
	.section	.text._ZN7cutlass13device_kernelIN5flash19enable_sm80_to_sm89INS1_16FlashAttnBwdSm80INS1_25CollectiveMainloopBwdSm80ILi1ELi1EN4cute5tupleIJNS5_1CILi64EEES8_NS7_ILi256EEEEEENS_6half_tEfNS_4arch4Sm80ELb0ELb1ELb1ELb0ELb0ELb0ELb0ELb0ELi2ELi4ELi2ELi2ELb0EEENS1_21CollectiveEpilogueBwdISA_SB_SD_Li256ELb0ELb0ELi4EEENS1_19SingleTileSchedulerILb0ELb0ELb0ELi64EEEEEEEEEvNT_6ParamsE,"ax",@progbits
	.align	128
.text._ZN7cutlass13device_kernelIN5flash19enable_sm80_to_sm89INS1_16FlashAttnBwdSm80INS1_25CollectiveMainloopBwdSm80ILi1ELi1EN4cute5tupleIJNS5_1CILi64EEES8_NS7_ILi256EEEEEENS_6half_tEfNS_4arch4Sm80ELb0ELb1ELb1ELb0ELb0ELb0ELb0ELb0ELi2ELi4ELi2ELi2ELb0EEENS1_21CollectiveEpilogueBwdISA_SB_SD_Li256ELb0ELb0ELi4EEENS1_19SingleTileSchedulerILb0ELb0ELb0ELi64EEEEEEEEEvNT_6ParamsE:
        .type           _ZN7cutlass13device_kernelIN5flash19enable_sm80_to_sm89INS1_16FlashAttnBwdSm80INS1_25CollectiveMainloopBwdSm80ILi1ELi1EN4cute5tupleIJNS5_1CILi64EEES8_NS7_ILi256EEEEEENS_6half_tEfNS_4arch4Sm80ELb0ELb1ELb1ELb0ELb0ELb0ELb0ELb0ELi2ELi4ELi2ELi2ELb0EEENS1_21CollectiveEpilogueBwdISA_SB_SD_Li256ELb0ELb0ELi4EEENS1_19SingleTileSchedulerILb0ELb0ELb0ELi64EEEEEEEEEvNT_6ParamsE,@function
        .size           _ZN7cutlass13device_kernelIN5flash19enable_sm80_to_sm89INS1_16FlashAttnBwdSm80INS1_25CollectiveMainloopBwdSm80ILi1ELi1EN4cute5tupleIJNS5_1CILi64EEES8_NS7_ILi256EEEEEENS_6half_tEfNS_4arch4Sm80ELb0ELb1ELb1ELb0ELb0ELb0ELb0ELb0ELi2ELi4ELi2ELi2ELb0EEENS1_21CollectiveEpilogueBwdISA_SB_SD_Li256ELb0ELb0ELi4EEENS1_19SingleTileSchedulerILb0ELb0ELb0ELi64EEEEEEEEEvNT_6ParamsE,(.L_x_149 - _ZN7cutlass13device_kernelIN5flash19enable_sm80_to_sm89INS1_16FlashAttnBwdSm80INS1_25CollectiveMainloopBwdSm80ILi1ELi1EN4cute5tupleIJNS5_1CILi64EEES8_NS7_ILi256EEEEEENS_6half_tEfNS_4arch4Sm80ELb0ELb1ELb1ELb0ELb0ELb0ELb0ELb0ELi2ELi4ELi2ELi2ELb0EEENS1_21CollectiveEpilogueBwdISA_SB_SD_Li256ELb0ELb0ELi4EEENS1_19SingleTileSchedulerILb0ELb0ELb0ELi64EEEEEEEEEvNT_6ParamsE)
        .other          _ZN7cutlass13device_kernelIN5flash19enable_sm80_to_sm89INS1_16FlashAttnBwdSm80INS1_25CollectiveMainloopBwdSm80ILi1ELi1EN4cute5tupleIJNS5_1CILi64EEES8_NS7_ILi256EEEEEENS_6half_tEfNS_4arch4Sm80ELb0ELb1ELb1ELb0ELb0ELb0ELb0ELb0ELi2ELi4ELi2ELi2ELb0EEENS1_21CollectiveEpilogueBwdISA_SB_SD_Li256ELb0ELb0ELi4EEENS1_19SingleTileSchedulerILb0ELb0ELb0ELi64EEEEEEEEEvNT_6ParamsE,@"STO_CUDA_ENTRY STV_DEFAULT"
_ZN7cutlass13device_kernelIN5flash19enable_sm80_to_sm89INS1_16FlashAttnBwdSm80INS1_25CollectiveMainloopBwdSm80ILi1ELi1EN4cute5tupleIJNS5_1CILi64EEES8_NS7_ILi256EEEEEENS_6half_tEfNS_4arch4Sm80ELb0ELb1ELb1ELb0ELb0ELb0ELb0ELb0ELi2ELi4ELi2ELi2ELb0EEENS1_21CollectiveEpilogueBwdISA_SB_SD_Li256ELb0ELb0ELi4EEENS1_19SingleTileSchedulerILb0ELb0ELb0ELi64EEEEEEEEEvNT_6ParamsE:
[----:B------:R-:W-:Y:S01]  /*0000*/  LDC R1, c[0x0][0x37c] ;  /* 0x0000df00ff017b82 */ /* 0x000fe20000000800 */
[----:B------:R-:W-:Y:S05]  /*0010*/  EXIT ;  /* 0x000000000000794d */ /* 0x000fea0003800000 */
.L_x_57:
        /* <DEDUP_REMOVED lines=14> */
.L_x_149:


//--------------------- .text._ZN7cutlass13device_kernelIN5flash19enable_sm80_to_sm89INS1_16FlashAttnBwdSm80INS1_25CollectiveMainloopBwdSm80ILi1ELi1EN4cute5tupleIJNS5_1CILi64EEES8_NS7_ILi256EEEEEENS_6half_tEfNS_4arch4Sm80ELb0ELb1ELb1ELb0ELb0ELb0ELb0ELb0ELi2ELi4ELi2ELi2ELb0EEENS1_24CollectiveEpilogueBwdGQAISA_fSD_Li256ELb0ELb0EEENS1_19SingleTileSchedulerILb0ELb0ELb0ELi64EEEEEEEEEvNT_6ParamsE --------------------------
	.section	.text._ZN7cutlass13device_kernelIN5flash19enable_sm80_to_sm89INS1_16FlashAttnBwdSm80INS1_25CollectiveMainloopBwdSm80ILi1ELi1EN4cute5tupleIJNS5_1CILi64EEES8_NS7_ILi256EEEEEENS_6half_tEfNS_4arch4Sm80ELb0ELb1ELb1ELb0ELb0ELb0ELb0ELb0ELi2ELi4ELi2ELi2ELb0EEENS1_24CollectiveEpilogueBwdGQAISA_fSD_Li256ELb0ELb0EEENS1_19SingleTileSchedulerILb0ELb0ELb0ELi64EEEEEEEEEvNT_6ParamsE,"ax",@progbits
	.align	128
.text._ZN7cutlass13device_kernelIN5flash19enable_sm80_to_sm89INS1_16FlashAttnBwdSm80INS1_25CollectiveMainloopBwdSm80ILi1ELi1EN4cute5tupleIJNS5_1CILi64EEES8_NS7_ILi256EEEEEENS_6half_tEfNS_4arch4Sm80ELb0ELb1ELb1ELb0ELb0ELb0ELb0ELb0ELi2ELi4ELi2ELi2ELb0EEENS1_24CollectiveEpilogueBwdGQAISA_fSD_Li256ELb0ELb0EEENS1_19SingleTileSchedulerILb0ELb0ELb0ELi64EEEEEEEEEvNT_6ParamsE:
        .type           _ZN7cutlass13device_kernelIN5flash19enable_sm80_to_sm89INS1_16FlashAttnBwdSm80INS1_25CollectiveMainloopBwdSm80ILi1ELi1EN4cute5tupleIJNS5_1CILi64EEES8_NS7_ILi256EEEEEENS_6half_tEfNS_4arch4Sm80ELb0ELb1ELb1ELb0ELb0ELb0ELb0ELb0ELi2ELi4ELi2ELi2ELb0EEENS1_24CollectiveEpilogueBwdGQAISA_fSD_Li256ELb0ELb0EEENS1_19SingleTileSchedulerILb0ELb0ELb0ELi64EEEEEEEEEvNT_6ParamsE,@function
        .size           _ZN7cutlass13device_kernelIN5flash19enable_sm80_to_sm89INS1_16FlashAttnBwdSm80INS1_25CollectiveMainloopBwdSm80ILi1ELi1EN4cute5tupleIJNS5_1CILi64EEES8_NS7_ILi256EEEEEENS_6half_tEfNS_4arch4Sm80ELb0ELb1ELb1ELb0ELb0ELb0ELb0ELb0ELi2ELi4ELi2ELi2ELb0EEENS1_24CollectiveEpilogueBwdGQAISA_fSD_Li256ELb0ELb0EEENS1_19SingleTileSchedulerILb0ELb0ELb0ELi64EEEEEEEEEvNT_6ParamsE,(.L_x_150 - _ZN7cutlass13device_kernelIN5flash19enable_sm80_to_sm89INS1_16FlashAttnBwdSm80INS1_25CollectiveMainloopBwdSm80ILi1ELi1EN4cute5tupleIJNS5_1CILi64EEES8_NS7_ILi256EEEEEENS_6half_tEfNS_4arch4Sm80ELb0ELb1ELb1ELb0ELb0ELb0ELb0ELb0ELi2ELi4ELi2ELi2ELb0EEENS1_24CollectiveEpilogueBwdGQAISA_fSD_Li256ELb0ELb0EEENS1_19SingleTileSchedulerILb0ELb0ELb0ELi64EEEEEEEEEvNT_6ParamsE)
        .other          _ZN7cutlass13device_kernelIN5flash19enable_sm80_to_sm89INS1_16FlashAttnBwdSm80INS1_25CollectiveMainloopBwdSm80ILi1ELi1EN4cute5tupleIJNS5_1CILi64EEES8_NS7_ILi256EEEEEENS_6half_tEfNS_4arch4Sm80ELb0ELb1ELb1ELb0ELb0ELb0ELb0ELb0ELi2ELi4ELi2ELi2ELb0EEENS1_24CollectiveEpilogueBwdGQAISA_fSD_Li256ELb0ELb0EEENS1_19SingleTileSchedulerILb0ELb0ELb0ELi64EEEEEEEEEvNT_6ParamsE,@"STO_CUDA_ENTRY STV_DEFAULT"
_ZN7cutlass13device_kernelIN5flash19enable_sm80_to_sm89INS1_16FlashAttnBwdSm80INS1_25CollectiveMainloopBwdSm80ILi1ELi1EN4cute5tupleIJNS5_1CILi64EEES8_NS7_ILi256EEEEEENS_6half_tEfNS_4arch4Sm80ELb0ELb1ELb1ELb0ELb0ELb0ELb0ELb0ELi2ELi4ELi2ELi2ELb0EEENS1_24CollectiveEpilogueBwdGQAISA_fSD_Li256ELb0ELb0EEENS1_19SingleTileSchedulerILb0ELb0ELb0ELi64EEEEEEEEEvNT_6ParamsE:
[----:B------:R-:W-:Y:S01]  /*0000*/  LDC R1, c[0x0][0x37c] ;  /* 0x0000df00ff017b82 */ /* 0x000fe20000000800 */
[----:B------:R-:W-:Y:S05]  /*0010*/  EXIT ;  /* 0x000000000000794d */ /* 0x000fea0003800000 */
.L_x_58:
        /* <DEDUP_REMOVED lines=14> */
.L_x_150:


//--------------------- .text._ZN7cutlass13device_kernelIN5flash19enable_sm80_to_sm89INS1_16FlashAttnBwdSm80INS1_25CollectiveMainloopBwdSm80ILi1ELi1EN4cute5tupleIJNS5_1CILi64EEES8_NS7_ILi256EEEEEENS_6half_tEfNS_4arch4Sm80ELb0ELb1ELb1ELb1ELb0ELb0ELb0ELb0ELi2ELi4ELi2ELi2ELb0EEENS1_21CollectiveEpilogueBwdISA_SB_SD_Li256ELb1ELb0ELi4EEENS1_19SingleTileSchedulerILb1ELb0ELb0ELi64EEEEEEEEEvNT_6ParamsE --------------------------
	.section	.text._ZN7cutlass13device_kernelIN5flash19enable_sm80_to_sm89INS1_16FlashAttnBwdSm80INS1_25CollectiveMainloopBwdSm80ILi1ELi1EN4cute5tupleIJNS5_1CILi64EEES8_NS7_ILi256EEEEEENS_6half_tEfNS_4arch4Sm80ELb0ELb1ELb1ELb1ELb0ELb0ELb0ELb0ELi2ELi4ELi2ELi2ELb0EEENS1_21CollectiveEpilogueBwdISA_SB_SD_Li256ELb1ELb0ELi4EEENS1_19SingleTileSchedulerILb1ELb0ELb0ELi64EEEEEEEEEvNT_6ParamsE,"ax",@progbits
	.align	128
.text._ZN7cutlass13device_kernelIN5flash19enable_sm80_to_sm89INS1_16FlashAttnBwdSm80INS1_25CollectiveMainloopBwdSm80ILi1ELi1EN4cute5tupleIJNS5_1CILi64EEES8_NS7_ILi256EEEEEENS_6half_tEfNS_4arch4Sm80ELb0ELb1ELb1ELb1ELb0ELb0ELb0ELb0ELi2ELi4ELi2ELi2ELb0EEENS1_21CollectiveEpilogueBwdISA_SB_SD_Li256ELb1ELb0ELi4EEENS1_19SingleTileSchedulerILb1ELb0ELb0ELi64EEEEEEEEEvNT_6ParamsE:
        .type           _ZN7cutlass13device_kernelIN5flash19enable_sm80_to_sm89INS1_16FlashAttnBwdSm80INS1_25CollectiveMainloopBwdSm80ILi1ELi1EN4cute5tupleIJNS5_1CILi64EEES8_NS7_ILi256EEEEEENS_6half_tEfNS_4arch4Sm80ELb0ELb1ELb1ELb1ELb0ELb0ELb0ELb0ELi2ELi4ELi2ELi2ELb0EEENS1_21CollectiveEpilogueBwdISA_SB_SD_Li256ELb1ELb0ELi4EEENS1_19SingleTileSchedulerILb1ELb0ELb0ELi64EEEEEEEEEvNT_6ParamsE,@function
        .size           _ZN7cutlass13device_kernelIN5flash19enable_sm80_to_sm89INS1_16FlashAttnBwdSm80INS1_25CollectiveMainloopBwdSm80ILi1ELi1EN4cute5tupleIJNS5_1CILi64EEES8_NS7_ILi256EEEEEENS_6half_tEfNS_4arch4Sm80ELb0ELb1ELb1ELb1ELb0ELb0ELb0ELb0ELi2ELi4ELi2ELi2ELb0EEENS1_21CollectiveEpilogueBwdISA_SB_SD_Li256ELb1ELb0ELi4EEENS1_19SingleTileSchedulerILb1ELb0ELb0ELi64EEEEEEEEEvNT_6ParamsE,(.L_x_151 - _ZN7cutlass13device_kernelIN5flash19enable_sm80_to_sm89INS1_16FlashAttnBwdSm80INS1_25CollectiveMainloopBwdSm80ILi1ELi1EN4cute5tupleIJNS5_1CILi64EEES8_NS7_ILi256EEEEEENS_6half_tEfNS_4arch4Sm80ELb0ELb1ELb1ELb1ELb0ELb0ELb0ELb0ELi2ELi4ELi2ELi2ELb0EEENS1_21CollectiveEpilogueBwdISA_SB_SD_Li256ELb1ELb0ELi4EEENS1_19SingleTileSchedulerILb1ELb0ELb0ELi64EEEEEEEEEvNT_6ParamsE)
        .other          _ZN7cutlass13device_kernelIN5flash19enable_sm80_to_sm89INS1_16FlashAttnBwdSm80INS1_25CollectiveMainloopBwdSm80ILi1ELi1EN4cute5tupleIJNS5_1CILi64EEES8_NS7_ILi256EEEEEENS_6half_tEfNS_4arch4Sm80ELb0ELb1ELb1ELb1ELb0ELb0ELb0ELb0ELi2ELi4ELi2ELi2ELb0EEENS1_21CollectiveEpilogueBwdISA_SB_SD_Li256ELb1ELb0ELi4EEENS1_19SingleTileSchedulerILb1ELb0ELb0ELi64EEEEEEEEEvNT_6ParamsE,@"STO_CUDA_ENTRY STV_DEFAULT"
_ZN7cutlass13device_kernelIN5flash19enable_sm80_to_sm89INS1_16FlashAttnBwdSm80INS1_25CollectiveMainloopBwdSm80ILi1ELi1EN4cute5tupleIJNS5_1CILi64EEES8_NS7_ILi256EEEEEENS_6half_tEfNS_4arch4Sm80ELb0ELb1ELb1ELb1ELb0ELb0ELb0ELb0ELi2ELi4ELi2ELi2ELb0EEENS1_21CollectiveEpilogueBwdISA_SB_SD_Li256ELb1ELb0ELi4EEENS1_19SingleTileSchedulerILb1ELb0ELb0ELi64EEEEEEEEEvNT_6ParamsE:
[----:B------:R-:W-:Y:S01]  /*0000*/  LDC R1, c[0x0][0x37c] ;  /* 0x0000df00ff017b82 */ /* 0x000fe20000000800 */
[----:B------:R-:W-:Y:S05]  /*0010*/  EXIT ;  /* 0x000000000000794d */ /* 0x000fea0003800000 */
.L_x_59:
        /* <DEDUP_REMOVED lines=14> */
.L_x_151:


//--------------------- .text._ZN7cutlass13device_kernelIN5flash19enable_sm80_to_sm89INS1_16FlashAttnBwdSm80INS1_25CollectiveMainloopBwdSm80ILi1ELi1EN4cute5tupleIJNS5_1CILi64EEES8_NS7_ILi256EEEEEENS_6half_tEfNS_4arch4Sm80ELb0ELb1ELb1ELb1ELb0ELb0ELb0ELb0ELi2ELi4ELi2ELi2ELb0EEENS1_24CollectiveEpilogueBwdGQAISA_fSD_Li256ELb1ELb0EEENS1_19SingleTileSchedulerILb1ELb0ELb0ELi64EEEEEEEEEvNT_6ParamsE --------------------------
	.section	.text._ZN7cutlass13device_kernelIN5flash19enable_sm80_to_sm89INS1_16FlashAttnBwdSm80INS1_25CollectiveMainloopBwdSm80ILi1ELi1EN4cute5tupleIJNS5_1CILi64EEES8_NS7_ILi256EEEEEENS_6half_tEfNS_4arch4Sm80ELb0ELb1ELb1ELb1ELb0ELb0ELb0ELb0ELi2ELi4ELi2ELi2ELb0EEENS1_24CollectiveEpilogueBwdGQAISA_fSD_Li256ELb1ELb0EEENS1_19SingleTileSchedulerILb1ELb0ELb0ELi64EEEEEEEEEvNT_6ParamsE,"ax",@progbits
	.align	128
.text._ZN7cutlass13device_kernelIN5flash19enable_sm80_to_sm89INS1_16FlashAttnBwdSm80INS1_25CollectiveMainloopBwdSm80ILi1ELi1EN4cute5tupleIJNS5_1CILi64EEES8_NS7_ILi256EEEEEENS_6half_tEfNS_4arch4Sm80ELb0ELb1ELb1ELb1ELb0ELb0ELb0ELb0ELi2ELi4ELi2ELi2ELb0EEENS1_24CollectiveEpilogueBwdGQAISA_fSD_Li256ELb1ELb0EEENS1_19SingleTileSchedulerILb1ELb0ELb0ELi64EEEEEEEEEvNT_6ParamsE:
        .type           _ZN7cutlass13device_kernelIN5flash19enable_sm80_to_sm89INS1_16FlashAttnBwdSm80INS1_25CollectiveMainloopBwdSm80ILi1ELi1EN4cute5tupleIJNS5_1CILi64EEES8_NS7_ILi256EEEEEENS_6half_tEfNS_4arch4Sm80ELb0ELb1ELb1ELb1ELb0ELb0ELb0ELb0ELi2ELi4ELi2ELi2ELb0EEENS1_24CollectiveEpilogueBwdGQAISA_fSD_Li256ELb1ELb0EEENS1_19SingleTileSchedulerILb1ELb0ELb0ELi64EEEEEEEEEvNT_6ParamsE,@function
        .size           _ZN7cutlass13device_kernelIN5flash19enable_sm80_to_sm89INS1_16FlashAttnBwdSm80INS1_25CollectiveMainloopBwdSm80ILi1ELi1EN4cute5tupleIJNS5_1CILi64EEES8_NS7_ILi256EEEEEENS_6half_tEfNS_4arch4Sm80ELb0ELb1ELb1ELb1ELb0ELb0ELb0ELb0ELi2ELi4ELi2ELi2ELb0EEENS1_24CollectiveEpilogueBwdGQAISA_fSD_Li256ELb1ELb0EEENS1_19SingleTileSchedulerILb1ELb0ELb0ELi64EEEEEEEEEvNT_6ParamsE,(.L_x_152 - _ZN7cutlass13device_kernelIN5flash19enable_sm80_to_sm89INS1_16FlashAttnBwdSm80INS1_25CollectiveMainloopBwdSm80ILi1ELi1EN4cute5tupleIJNS5_1CILi64EEES8_NS7_ILi256EEEEEENS_6half_tEfNS_4arch4Sm80ELb0ELb1ELb1ELb1ELb0ELb0ELb0ELb0ELi2ELi4ELi2ELi2ELb0EEENS1_24CollectiveEpilogueBwdGQAISA_fSD_Li256ELb1ELb0EEENS1_19SingleTileSchedulerILb1ELb0ELb0ELi64EEEEEEEEEvNT_6ParamsE)
        .other          _ZN7cutlass13device_kernelIN5flash19enable_sm80_to_sm89INS1_16FlashAttnBwdSm80INS1_25CollectiveMainloopBwdSm80ILi1ELi1EN4cute5tupleIJNS5_1CILi64EEES8_NS7_ILi256EEEEEENS_6half_tEfNS_4arch4Sm80ELb0ELb1ELb1ELb1ELb0ELb0ELb0ELb0ELi2ELi4ELi2ELi2ELb0EEENS1_24CollectiveEpilogueBwdGQAISA_fSD_Li256ELb1ELb0EEENS1_19SingleTileSchedulerILb1ELb0ELb0ELi64EEEEEEEEEvNT_6ParamsE,@"STO_CUDA_ENTRY STV_DEFAULT"
_ZN7cutlass13device_kernelIN5flash19enable_sm80_to_sm89INS1_16FlashAttnBwdSm80INS1_25CollectiveMainloopBwdSm80ILi1ELi1EN4cute5tupleIJNS5_1CILi64EEES8_NS7_ILi256EEEEEENS_6half_tEfNS_4arch4Sm80ELb0ELb1ELb1ELb1ELb0ELb0ELb0ELb0ELi2ELi4ELi2ELi2ELb0EEENS1_24CollectiveEpilogueBwdGQAISA_fSD_Li256ELb1ELb0EEENS1_19SingleTileSchedulerILb1ELb0ELb0ELi64EEEEEEEEEvNT_6ParamsE:
[----:B------:R-:W-:Y:S01]  /*0000*/  LDC R1, c[0x0][0x37c] ;  /* 0x0000df00ff017b82 */ /* 0x000fe20000000800 */
[----:B------:R-:W-:Y:S05]  /*0010*/  EXIT ;  /* 0x000000000000794d */ /* 0x000fea0003800000 */
.L_x_60:
        /* <DEDUP_REMOVED lines=14> */
.L_x_152:


//--------------------- .text._ZN7cutlass13device_kernelIN5flash19enable_sm80_to_sm89INS1_16FlashAttnBwdSm80INS1_25CollectiveMainloopBwdSm80ILi1ELi1EN4cute5tupleIJNS5_1CILi64EEES8_NS7_ILi256EEEEEENS_6half_tEfNS_4arch4Sm80ELb1ELb0ELb1ELb0ELb0ELb0ELb0ELb0ELi2ELi4ELi2ELi2ELb0EEENS1_21CollectiveEpilogueBwdISA_SB_SD_Li256ELb0ELb0ELi4EEENS1_25SingleTileBwdLPTSchedulerILb0ELi64ELb0EEEEEEEEEvNT_6ParamsE --------------------------
	.section	.text._ZN7cutlass13device_kernelIN5flash19enable_sm80_to_sm89INS1_16FlashAttnBwdSm80INS1_25CollectiveMainloopBwdSm80ILi1ELi1EN4cute5tupleIJNS5_1CILi64EEES8_NS7_ILi256EEEEEENS_6half_tEfNS_4arch4Sm80ELb1ELb0ELb1ELb0ELb0ELb0ELb0ELb0ELi2ELi4ELi2ELi2ELb0EEENS1_21CollectiveEpilogueBwdISA_SB_SD_Li256ELb0ELb0ELi4EEENS1_25SingleTileBwdLPTSchedulerILb0ELi64ELb0EEEEEEEEEvNT_6ParamsE,"ax",@progbits
	.align	128
.text._ZN7cutlass13device_kernelIN5flash19enable_sm80_to_sm89INS1_16FlashAttnBwdSm80INS1_25CollectiveMainloopBwdSm80ILi1ELi1EN4cute5tupleIJNS5_1CILi64EEES8_NS7_ILi256EEEEEENS_6half_tEfNS_4arch4Sm80ELb1ELb0ELb1ELb0ELb0ELb0ELb0ELb0ELi2ELi4ELi2ELi2ELb0EEENS1_21CollectiveEpilogueBwdISA_SB_SD_Li256ELb0ELb0ELi4EEENS1_25SingleTileBwdLPTSchedulerILb0ELi64ELb0EEEEEEEEEvNT_6ParamsE:
        .type           _ZN7cutlass13device_kernelIN5flash19enable_sm80_to_sm89INS1_16FlashAttnBwdSm80INS1_25CollectiveMainloopBwdSm80ILi1ELi1EN4cute5tupleIJNS5_1CILi64EEES8_NS7_ILi256EEEEEENS_6half_tEfNS_4arch4Sm80ELb1ELb0ELb1ELb0ELb0ELb0ELb0ELb0ELi2ELi4ELi2ELi2ELb0EEENS1_21CollectiveEpilogueBwdISA_SB_SD_Li256ELb0ELb0ELi4EEENS1_25SingleTileBwdLPTSchedulerILb0ELi64ELb0EEEEEEEEEvNT_6ParamsE,@function
        .size           _ZN7cutlass13device_kernelIN5flash19enable_sm80_to_sm89INS1_16FlashAttnBwdSm80INS1_25CollectiveMainloopBwdSm80ILi1ELi1EN4cute5tupleIJNS5_1CILi64EEES8_NS7_ILi256EEEEEENS_6half_tEfNS_4arch4Sm80ELb1ELb0ELb1ELb0ELb0ELb0ELb0ELb0ELi2ELi4ELi2ELi2ELb0EEENS1_21CollectiveEpilogueBwdISA_SB_SD_Li256ELb0ELb0ELi4EEENS1_25SingleTileBwdLPTSchedulerILb0ELi64ELb0EEEEEEEEEvNT_6ParamsE,(.L_x_153 - _ZN7cutlass13device_kernelIN5flash19enable_sm80_to_sm89INS1_16FlashAttnBwdSm80INS1_25CollectiveMainloopBwdSm80ILi1ELi1EN4cute5tupleIJNS5_1CILi64EEES8_NS7_ILi256EEEEEENS_6half_tEfNS_4arch4Sm80ELb1ELb0ELb1ELb0ELb0ELb0ELb0ELb0ELi2ELi4ELi2ELi2ELb0EEENS1_21CollectiveEpilogueBwdISA_SB_SD_Li256ELb0ELb0ELi4EEENS1_25SingleTileBwdLPTSchedulerILb0ELi64ELb0EEEEEEEEEvNT_6ParamsE)
        .other          _ZN7cutlass13device_kernelIN5flash19enable_sm80_to_sm89INS1_16FlashAttnBwdSm80INS1_25CollectiveMainloopBwdSm80ILi1ELi1EN4cute5tupleIJNS5_1CILi64EEES8_NS7_ILi256EEEEEENS_6half_tEfNS_4arch4Sm80ELb1ELb0ELb1ELb0ELb0ELb0ELb0ELb0ELi2ELi4ELi2ELi2ELb0EEENS1_21CollectiveEpilogueBwdISA_SB_SD_Li256ELb0ELb0ELi4EEENS1_25SingleTileBwdLPTSchedulerILb0ELi64ELb0EEEEEEEEEvNT_6ParamsE,@"STO_CUDA_ENTRY STV_DEFAULT"
_ZN7cutlass13device_kernelIN5flash19enable_sm80_to_sm89INS1_16FlashAttnBwdSm80INS1_25CollectiveMainloopBwdSm80ILi1ELi1EN4cute5tupleIJNS5_1CILi64EEES8_NS7_ILi256EEEEEENS_6half_tEfNS_4arch4Sm80ELb1ELb0ELb1ELb0ELb0ELb0ELb0ELb0ELi2ELi4ELi2ELi2ELb0EEENS1_21CollectiveEpilogueBwdISA_SB_SD_Li256ELb0ELb0ELi4EEENS1_25SingleTileBwdLPTSchedulerILb0ELi64ELb0EEEEEEEEEvNT_6ParamsE:
[----:B------:R-:W-:Y:S01]  /*0000*/  LDC R1, c[0x0][0x37c] ;  /* 0x0000df00ff017b82 */ /* 0x000fe20000000800 */
[----:B------:R-:W-:Y:S05]  /*0010*/  EXIT ;  /* 0x000000000000794d */ /* 0x000fea0003800000 */
.L_x_61:
        /* <DEDUP_REMOVED lines=14> */
.L_x_153:


//--------------------- .text._ZN7cutlass13device_kernelIN5flash19enable_sm80_to_sm89INS1_16FlashAttnBwdSm80INS1_25CollectiveMainloopBwdSm80ILi1ELi1EN4cute5tupleIJNS5_1CILi64EEES8_NS7_ILi256EEEEEENS_6half_tEfNS_4arch4Sm80ELb1ELb0ELb1ELb0ELb0ELb0ELb0ELb0ELi2ELi4ELi2ELi2ELb0EEENS1_24CollectiveEpilogueBwdGQAISA_fSD_Li256ELb0ELb0EEENS1_25SingleTileBwdLPTSchedulerILb0ELi64ELb0EEEEEEEEEvNT_6ParamsE --------------------------
	.section	.text._ZN7cutlass13device_kernelIN5flash19enable_sm80_to_sm89INS1_16FlashAttnBwdSm80INS1_25CollectiveMainloopBwdSm80ILi1ELi1EN4cute5tupleIJNS5_1CILi64EEES8_NS7_ILi256EEEEEENS_6half_tEfNS_4arch4Sm80ELb1ELb0ELb1ELb0ELb0ELb0ELb0ELb0ELi2ELi4ELi2ELi2ELb0EEENS1_24CollectiveEpilogueBwdGQAISA_fSD_Li256ELb0ELb0EEENS1_25SingleTileBwdLPTSchedulerILb0ELi64ELb0EEEEEEEEEvNT_6ParamsE,"ax",@progbits
	.align	128
.text._ZN7cutlass13device_kernelIN5flash19enable_sm80_to_sm89INS1_16FlashAttnBwdSm80INS1_25CollectiveMainloopBwdSm80ILi1ELi1EN4cute5tupleIJNS5_1CILi64EEES8_NS7_ILi256EEEEEENS_6half_tEfNS_4arch4Sm80ELb1ELb0ELb1ELb0ELb0ELb0ELb0ELb0ELi2ELi4ELi2ELi2ELb0EEENS1_24CollectiveEpilogueBwdGQAISA_fSD_Li256ELb0ELb0EEENS1_25SingleTileBwdLPTSchedulerILb0ELi64ELb0EEEEEEEEEvNT_6ParamsE:
        .type           _ZN7cutlass13device_kernelIN5flash19enable_sm80_to_sm89INS1_16FlashAttnBwdSm80INS1_25CollectiveMainloopBwdSm80ILi1ELi1EN4cute5tupleIJNS5_1CILi64EEES8_NS7_ILi256EEEEEENS_6half_tEfNS_4arch4Sm80ELb1ELb0ELb1ELb0ELb0ELb0ELb0ELb0ELi2ELi4ELi2ELi2ELb0EEENS1_24CollectiveEpilogueBwdGQAISA_fSD_Li256ELb0ELb0EEENS1_25SingleTileBwdLPTSchedulerILb0ELi64ELb0EEEEEEEEEvNT_6ParamsE,@function
        .size           _ZN7cutlass13device_kernelIN5flash19enable_sm80_to_sm89INS1_16FlashAttnBwdSm80INS1_25CollectiveMainloopBwdSm80ILi1ELi1EN4cute5tupleIJNS5_1CILi64EEES8_NS7_ILi256EEEEEENS_6half_tEfNS_4arch4Sm80ELb1ELb0ELb1ELb0ELb0ELb0ELb0ELb0ELi2ELi4ELi2ELi2ELb0EEENS1_24CollectiveEpilogueBwdGQAISA_fSD_Li256ELb0ELb0EEENS1_25SingleTileBwdLPTSchedulerILb0ELi64ELb0EEEEEEEEEvNT_6ParamsE,(.L_x_154 - _ZN7cutlass13device_kernelIN5flash19enable_sm80_to_sm89INS1_16FlashAttnBwdSm80INS1_25CollectiveMainloopBwdSm80ILi1ELi1EN4cute5tupleIJNS5_1CILi64EEES8_NS7_ILi256EEEEEENS_6half_tEfNS_4arch4Sm80ELb1ELb0ELb1ELb0ELb0ELb0ELb0ELb0ELi2ELi4ELi2ELi2ELb0EEENS1_24CollectiveEpilogueBwdGQAISA_fSD_Li256ELb0ELb0EEENS1_25SingleTileBwdLPTSchedulerILb0ELi64ELb0EEEEEEEEEvNT_6ParamsE)
        .other          _ZN7cutlass13device_kernelIN5flash19enable_sm80_to_sm89INS1_16FlashAttnBwdSm80INS1_25CollectiveMainloopBwdSm80ILi1ELi1EN4cute5tupleIJNS5_1CILi64EEES8_NS7_ILi256EEEEEENS_6half_tEfNS_4arch4Sm80ELb1ELb0ELb1ELb0ELb0ELb0ELb0ELb0ELi2ELi4ELi2ELi2ELb0EEENS1_24CollectiveEpilogueBwdGQAISA_fSD_Li256ELb0ELb0EEENS1_25SingleTileBwdLPTSchedulerILb0ELi64ELb0EEEEEEEEEvNT_6ParamsE,@"STO_CUDA_ENTRY STV_DEFAULT"
_ZN7cutlass13device_kernelIN5flash19enable_sm80_to_sm89INS1_16FlashAttnBwdSm80INS1_25CollectiveMainloopBwdSm80ILi1ELi1EN4cute5tupleIJNS5_1CILi64EEES8_NS7_ILi256EEEEEENS_6half_tEfNS_4arch4Sm80ELb1ELb0ELb1ELb0ELb0ELb0ELb0ELb0ELi2ELi4ELi2ELi2ELb0EEENS1_24CollectiveEpilogueBwdGQAISA_fSD_Li256ELb0ELb0EEENS1_25SingleTileBwdLPTSchedulerILb0ELi64ELb0EEEEEEEEEvNT_6ParamsE:
[----:B------:R-:W-:Y:S01]  /*0000*/  LDC R1, c[0x0][0x37c] ;  /* 0x0000df00ff017b82 */ /* 0x000fe20000000800 */
[----:B------:R-:W-:Y:S05]  /*0010*/  EXIT ;  /* 0x000000000000794d */ /* 0x000fea0003800000 */
.L_x_62:
        /* <DEDUP_REMOVED lines=14> */
.L_x_154:


//--------------------- .text._ZN7cutlass13device_kernelIN5flash22FlashAttnBwdPreprocessIN4cute5tupleIJNS3_1CILi64EEENS5_ILi256EEEEEENS_6half_tEfNS_4arch4Sm80ELb1ELb0EEEEEvNT_6ParamsE --------------------------
	.section	.text._ZN7cutlass13device_kernelIN5flash22FlashAttnBwdPreprocessIN4cute5tupleIJNS3_1CILi64EEENS5_ILi256EEEEEENS_6half_tEfNS_4arch4Sm80ELb1ELb0EEEEEvNT_6ParamsE,"ax",@progbits
	.align	128
.text._ZN7cutlass13device_kernelIN5flash22FlashAttnBwdPreprocessIN4cute5tupleIJNS3_1CILi64EEENS5_ILi256EEEEEENS_6half_tEfNS_4arch4Sm80ELb1ELb0EEEEEvNT_6ParamsE:
        .type           _ZN7cutlass13device_kernelIN5flash22FlashAttnBwdPreprocessIN4cute5tupleIJNS3_1CILi64EEENS5_ILi256EEEEEENS_6half_tEfNS_4arch4Sm80ELb1ELb0EEEEEvNT_6ParamsE,@function
        .size           _ZN7cutlass13device_kernelIN5flash22FlashAttnBwdPreprocessIN4cute5tupleIJNS3_1CILi64EEENS5_ILi256EEEEEENS_6half_tEfNS_4arch4Sm80ELb1ELb0EEEEEvNT_6ParamsE,(.L_x_155 - _ZN7cutlass13device_kernelIN5flash22FlashAttnBwdPreprocessIN4cute5tupleIJNS3_1CILi64EEENS5_ILi256EEEEEENS_6half_tEfNS_4arch4Sm80ELb1ELb0EEEEEvNT_6ParamsE)
        .other          _ZN7cutlass13device_kernelIN5flash22FlashAttnBwdPreprocessIN4cute5tupleIJNS3_1CILi64EEENS5_ILi256EEEEEENS_6half_tEfNS_4arch4Sm80ELb1ELb0EEEEEvNT_6ParamsE,@"STO_CUDA_ENTRY STV_DEFAULT"
_ZN7cutlass13device_kernelIN5flash22FlashAttnBwdPreprocessIN4cute5tupleIJNS3_1CILi64EEENS5_ILi256EEEEEENS_6half_tEfNS_4arch4Sm80ELb1ELb0EEEEEvNT_6ParamsE:
[----:B------:R-:W-:Y:S08]  /*0000*/  LDC R1, c[0x0][0x37c] ;  /* 0x0000df00ff017b82 */ /* 0x000ff00000000800 */
[----:B------:R-:W0:Y:S01]  /*0010*/  S2UR UR12, SR_CTAID.X ;  /* 0x00000000000c79c3 */ /* 0x000e220000002500 */
[----:B------:R-:W1:Y:S01]  /*0020*/  S2R R73, SR_TID.X ;  /* 0x0000000000497919 */ /* 0x000e620000002100 */
[----:B------:R-:W2:Y:S01]  /*0030*/  LDCU UR6, c[0x0][0x388] ;  /* 0x00007100ff0677ac */ /* 0x000ea20008000800 */
[----:B------:R-:W-:Y:S01]  /*0040*/  MOV R96, 0x7f800000 ;  /* 0x7f80000000607802 */ /* 0x000fe20000000f00 */
[----:B------:R-:W3:Y:S01]  /*0050*/  S2R R0, SR_CTAID.Z ;  /* 0x0000000000007919 */ /* 0x000ee20000002700 */
[----:B------:R-:W4:Y:S03]  /*0060*/  LDCU.64 UR10, c[0x0][0x358] ;  /* 0x00006b00ff0a77ac */ /* 0x000f260008000a00 */
[----:B------:R-:W4:Y:S08]  /*0070*/  S2UR UR13, SR_CTAID.Y ;  /* 0x00000000000d79c3 */ /* 0x000f300000002600 */
[----:B------:R-:W4:Y:S01]  /*0080*/  LDC.64 R4, c[0x0][0x400] ;  /* 0x00010000ff047b82 */ /* 0x000f220000000a00 */
[----:B0-----:R-:W-:-:S07]  /*0090*/  USHF.L.U32 UR4, UR12, 0x6, URZ ;  /* 0x000000060c047899 */ /* 0x001fce00080006ff */
[----:B------:R-:W3:Y:S01]  /*00a0*/  LDC.64 R6, c[0x0][0x408] ;  /* 0x00010200ff067b82 */ /* 0x000ee20000000a00 */
[----:B--2---:R-:W-:-:S07]  /*00b0*/  UIADD3 UR5, UPT, UPT, -UR4, UR6, URZ ;  /* 0x0000000604057290 */ /* 0x004fce000fffe1ff */
[----:B------:R-:W0:Y:S01]  /*00c0*/  LDC.64 R10, c[0x0][0x3a0] ;  /* 0x0000e800ff0a7b82 */ /* 0x000e220000000a00 */
[----:B-1----:R-:W-:-:S04]  /*00d0*/  ISETP.GE.AND P0, PT, R73, UR5, PT ;  /* 0x0000000549007c0c */ /* 0x002fc8000bf06270 */
[----:B------:R-:W-:-:S03]  /*00e0*/  ISETP.GT.U32.OR P0, PT, R73, 0x3f, P0 ;  /* 0x0000003f4900780c */ /* 0x000fc60000704470 */
[----:B------:R-:W1:Y:S08]  /*00f0*/  LDC.64 R12, c[0x0][0x3c0] ;  /* 0x0000f000ff0c7b82 */ /* 0x000e700000000a00 */
[----:B------:R-:W2:Y:S02]  /*0100*/  LDC.64 R18, c[0x0][0x3a8] ;  /* 0x0000ea00ff127b82 */ /* 0x000ea40000000a00 */
[----:B------:R-:W-:-:S02]  /*0110*/  @!P0 IADD3 R2, PT, PT, R73, UR4, RZ ;  /* 0x0000000449028c10 */ /* 0x000fc4000fffe0ff */
[----:B------:R-:W-:-:S04]  /*0120*/  @!P0 MOV R3, RZ ;  /* 0x000000ff00038202 */ /* 0x000fc80000000f00 */
[----:B------:R-:W0:Y:S01]  /*0130*/  @!P0 LDC.64 R8, c[0x0][0x3f8] ;  /* 0x0000fe00ff088b82 */ /* 0x000e220000000a00 */
[----:B----4-:R-:W-:-:S04]  /*0140*/  @!P0 IMAD.WIDE.U32 R2, R4, UR13, R2 ;  /* 0x0000000d04028c25 */ /* 0x010fc8000f8e0002 */
[----:B------:R-:W-:-:S03]  /*0150*/  @!P0 IMAD R3, R5, UR13, R3 ;  /* 0x0000000d05038c24 */ /* 0x000fc6000f8e0203 */
[----:B------:R-:W4:Y:S01]  /*0160*/  LDC.64 R66, c[0x0][0x3c8] ;  /* 0x0000f200ff427b82 */ /* 0x000f220000000a00 */
[----:B---3--:R-:W-:-:S04]  /*0170*/  @!P0 IMAD.WIDE.U32 R2, R0, R6, R2 ;  /* 0x0000000600028225 */ /* 0x008fc800078e0002 */
[----:B------:R-:W-:Y:S01]  /*0180*/  @!P0 IMAD R3, R0, R7, R3 ;  /* 0x0000000700038224 */ /* 0x000fe200078e0203 */
[----:B0-----:R-:W-:-:S04]  /*0190*/  @!P0 LEA R4, P1, R2, R8, 0x2 ;  /* 0x0000000802048211 */ /* 0x001fc800078210ff */
[----:B------:R-:W-:Y:S02]  /*01a0*/  @!P0 LEA.HI.X R5, R2, R9, R3, 0x2, P1 ;  /* 0x0000000902058211 */ /* 0x000fe400008f1403 */
[----:B------:R-:W-:Y:S02]  /*01b0*/  SHF.L.U32 R2, R73, 0x3, RZ ;  /* 0x0000000349027819 */ /* 0x000fe400000006ff */
[----:B------:R-:W-:Y:S01]  /*01c0*/  SHF.R.U32.HI R73, RZ, 0x4, R73 ;  /* 0x00000004ff497819 */ /* 0x000fe20000011649 */
[----:B------:R-:W-:Y:S01]  /*01d0*/  HFMA2 R3, -RZ, RZ, 0, 0 ;  /* 0x00000000ff037431 */ /* 0x000fe200000001ff */
[----:B------:R-:W-:Y:S01]  /*01e0*/  LOP3.LUT R2, R2, 0x78, RZ, 0xc0, !PT ;  /* 0x0000007802027812 */ /* 0x000fe200078ec0ff */
[----:B------:R0:W5:Y:S01]  /*01f0*/  @!P0 LDG.E R96, desc[UR10][R4.64] ;  /* 0x0000000a04608981 */ /* 0x000162000c1e1900 */
[----:B------:R-:W-:Y:S01]  /*0200*/  ISETP.GE.AND P3, PT, R73, UR5, PT ;  /* 0x0000000549007c0c */ /* 0x000fe2000bf66270 */
[----:B------:R-:W-:Y:S01]  /*0210*/  UIMAD.WIDE.U32 UR8, UR12, 0x40, URZ ;  /* 0x000000400c0878a5 */ /* 0x000fe2000f8e00ff */
[----:B------:R-:W-:Y:S01]  /*0220*/  BSSY.RECONVERGENT B0, `(.L_x_63) ;  /* 0x0000030000007945 */ /* 0x000fe20003800200 */
[----:B------:R-:W-:Y:S01]  /*0230*/  IMAD.WIDE.U32 R6, R10, UR13, R2 ;  /* 0x0000000d0a067c25 */ /* 0x000fe2000f8e0002 */
[----:B------:R-:W-:-:S02]  /*0240*/  CS2R R68, SRZ ;  /* 0x0000000000447805 */ /* 0x000fc4000001ff00 */
[----:B------:R-:W-:Y:S02]  /*0250*/  CS2R R70, SRZ ;  /* 0x0000000000467805 */ /* 0x000fe4000001ff00 */
[----:B------:R-:W-:Y:S01]  /*0260*/  CS2R R48, SRZ ;  /* 0x0000000000307805 */ /* 0x000fe2000001ff00 */
[----:B-1----:R-:W-:Y:S01]  /*0270*/  IMAD.WIDE.U32 R8, R12, UR13, R2 ;  /* 0x0000000d0c087c25 */ /* 0x002fe2000f8e0002 */
[----:B------:R-:W-:Y:S02]  /*0280*/  CS2R R50, SRZ ;  /* 0x0000000000327805 */ /* 0x000fe4000001ff00 */
[----:B0-----:R-:W-:Y:S02]  /*0290*/  IADD3 R4, PT, PT, R73, 0x10, RZ ;  /* 0x0000001049047810 */ /* 0x001fe40007ffe0ff */
[----:B------:R-:W-:Y:S01]  /*02a0*/  CS2R R60, SRZ ;  /* 0x00000000003c7805 */ /* 0x000fe2000001ff00 */
[----:B------:R-:W-:Y:S01]  /*02b0*/  IMAD R7, R11, UR13, R7 ;  /* 0x0000000d0b077c24 */ /* 0x000fe2000f8e0207 */
[----:B------:R-:W-:Y:S01]  /*02c0*/  IADD3 R5, PT, PT, R73, 0x30, RZ ;  /* 0x0000003049057810 */ /* 0x000fe20007ffe0ff */
[----:B------:R-:W-:Y:S01]  /*02d0*/  IMAD R9, R13, UR13, R9 ;  /* 0x0000000d0d097c24 */ /* 0x000fe2000f8e0209 */
[----:B------:R-:W-:Y:S01]  /*02e0*/  ISETP.GE.AND P0, PT, R4, UR5, PT ;  /* 0x0000000504007c0c */ /* 0x000fe2000bf06270 */
[----:B--2---:R-:W-:Y:S01]  /*02f0*/  IMAD.WIDE.U32 R10, R0, R18, R6 ;  /* 0x00000012000a7225 */ /* 0x004fe200078e0006 */
[----:B------:R-:W-:-:S02]  /*0300*/  IADD3 R4, PT, PT, R73, 0x20, RZ ;  /* 0x0000002049047810 */ /* 0x000fc40007ffe0ff */
[----:B------:R-:W-:Y:S02]  /*0310*/  CS2R R62, SRZ ;  /* 0x00000000003e7805 */ /* 0x000fe4000001ff00 */
[----:B------:R-:W-:Y:S01]  /*0320*/  ISETP.GE.AND P2, PT, R5, UR5, PT ;  /* 0x0000000505007c0c */ /* 0x000fe2000bf46270 */
[----:B----4-:R-:W-:Y:S01]  /*0330*/  IMAD.WIDE.U32 R64, R0, R66, R8 ;  /* 0x0000004200407225 */ /* 0x010fe200078e0008 */
[----:B------:R-:W-:Y:S02]  /*0340*/  ISETP.GE.AND P1, PT, R4, UR5, PT ;  /* 0x0000000504007c0c */ /* 0x000fe4000bf26270 */
[----:B------:R-:W-:Y:S02]  /*0350*/  CS2R R40, SRZ ;  /* 0x0000000000287805 */ /* 0x000fe4000001ff00 */
[----:B------:R-:W-:Y:S01]  /*0360*/  CS2R R42, SRZ ;  /* 0x00000000002a7805 */ /* 0x000fe2000001ff00 */
[C---:B------:R-:W-:Y:S01]  /*0370*/  IMAD R19, R0.reuse, R19, R11 ;  /* 0x0000001300137224 */ /* 0x040fe200078e020b */
[----:B------:R-:W-:Y:S01]  /*0380*/  CS2R R12, SRZ ;  /* 0x00000000000c7805 */ /* 0x000fe2000001ff00 */
[----:B------:R-:W-:Y:S01]  /*0390*/  IMAD R67, R0, R67, R65 ;  /* 0x0000004300437224 */ /* 0x000fe200078e0241 */
[----:B------:R-:W-:-:S02]  /*03a0*/  CS2R R14, SRZ ;  /* 0x00000000000e7805 */ /* 0x000fc4000001ff00 */
[----:B------:R-:W-:Y:S02]  /*03b0*/  CS2R R32, SRZ ;  /* 0x0000000000207805 */ /* 0x000fe4000001ff00 */
[----:B------:R-:W-:Y:S02]  /*03c0*/  CS2R R34, SRZ ;  /* 0x0000000000227805 */ /* 0x000fe4000001ff00 */
[----:B------:R-:W-:Y:S02]  /*03d0*/  CS2R R4, SRZ ;  /* 0x0000000000047805 */ /* 0x000fe4000001ff00 */
[----:B------:R-:W-:Y:S02]  /*03e0*/  CS2R R6, SRZ ;  /* 0x0000000000067805 */ /* 0x000fe4000001ff00 */
[----:B------:R-:W-:Y:S02]  /*03f0*/  CS2R R24, SRZ ;  /* 0x0000000000187805 */ /* 0x000fe4000001ff00 */
[----:B------:R-:W-:-:S02]  /*0400*/  CS2R R26, SRZ ;  /* 0x00000000001a7805 */ /* 0x000fc4000001ff00 */
[----:B------:R-:W-:Y:S02]  /*0410*/  LOP3.LUT R73, R73, UR8, RZ, 0xfc, !PT ;  /* 0x0000000849497c12 */ /* 0x000fe4000f8efcff */
[----:B------:R-:W-:Y:S01]  /*0420*/  LOP3.LUT R78, R2, 0x80, RZ, 0xfc, !PT ;  /* 0x00000080024e7812 */ /* 0x000fe200078efcff */
[----:B------:R-:W-:Y:S06]  /*0430*/  @P3 BRA `(.L_x_64) ;  /* 0x0000000000383947 */ /* 0x000fec0003800000 */
[----:B------:R-:W0:Y:S01]  /*0440*/  LDC.64 R20, c[0x0][0x398] ;  /* 0x0000e600ff147b82 */ /* 0x000e220000000a00 */
[----:B------:R-:W1:Y:S01]  /*0450*/  LDCU UR4, c[0x0][0x38c] ;  /* 0x00007180ff0477ac */ /* 0x000e620008000800 */
[----:B------:R-:W-:Y:S01]  /*0460*/  MOV R18, R10 ;  /* 0x0000000a00127202 */ /* 0x000fe20000000f00 */
[----:B------:R-:W2:Y:S01]  /*0470*/  LDCU.64 UR14, c[0x0][0x380] ;  /* 0x00007000ff0e77ac */ /* 0x000ea20008000a00 */
[----:B-1----:R-:W-:Y:S02]  /*0480*/  ISETP.GE.AND P4, PT, R2, UR4, PT ;  /* 0x0000000402007c0c */ /* 0x002fe4000bf86270 */
[----:B------:R-:W-:Y:S01]  /*0490*/  ISETP.GE.AND P5, PT, R78, UR4, PT ;  /* 0x000000044e007c0c */ /* 0x000fe2000bfa6270 */
[----:B0-----:R-:W-:Y:S02]  /*04a0*/  IMAD R8, R20, UR9, RZ ;  /* 0x0000000914087c24 */ /* 0x001fe4000f8e02ff */
[----:B------:R-:W-:-:S04]  /*04b0*/  IMAD.WIDE.U32 R16, R73, R20, R18 ;  /* 0x0000001449107225 */ /* 0x000fc800078e0012 */
[----:B------:R-:W-:Y:S01]  /*04c0*/  IMAD R9, R73, R21, R8 ;  /* 0x0000001549097224 */ /* 0x000fe200078e0208 */
[----:B--2---:R-:W-:-:S04]  /*04d0*/  LEA R8, P6, R16, UR14, 0x1 ;  /* 0x0000000e10087c11 */ /* 0x004fc8000f8c08ff */
[----:B------:R-:W-:-:S04]  /*04e0*/  IADD3 R9, PT, PT, R17, R9, RZ ;  /* 0x0000000911097210 */ /* 0x000fc80007ffe0ff */
[----:B------:R-:W-:-:S05]  /*04f0*/  LEA.HI.X R9, R16, UR15, R9, 0x1, P6 ;  /* 0x0000000f10097c11 */ /* 0x000fca000b0f0c09 */
[----:B------:R0:W5:Y:S04]  /*0500*/  @!P4 LDG.E.128 R68, desc[UR10][R8.64] ;  /* 0x0000000a0844c981 */ /* 0x000168000c1e1d00 */
[----:B------:R0:W5:Y:S02]  /*0510*/  @!P5 LDG.E.128 R48, desc[UR10][R8.64+0x100] ;  /* 0x0001000a0830d981 */ /* 0x000164000c1e1d00 */
.L_x_64:
[----:B------:R-:W-:Y:S05]  /*0520*/  BSYNC.RECONVERGENT B0 ;  /* 0x0000000000007941 */ /* 0x000fea0003800200 */
.L_x_63:
[----:B------:R-:W-:Y:S04]  /*0530*/  BSSY.RECONVERGENT B0, `(.L_x_65) ;  /* 0x0000013000007945 */ /* 0x000fe80003800200 */
[----:B------:R-:W-:Y:S05]  /*0540*/  @P0 BRA `(.L_x_66) ;  /* 0x0000000000440947 */ /* 0x000fea0003800000 */
[----:B------:R-:W1:Y:S01]  /*0550*/  LDCU.64 UR14, c[0x0][0x398] ;  /* 0x00007300ff0e77ac */ /* 0x000e620008000a00 */
[----:B0-----:R-:W-:Y:S02]  /*0560*/  IADD3 R9, P4, PT, R73, 0x10, RZ ;  /* 0x0000001049097810 */ /* 0x001fe40007f9e0ff */
[----:B------:R-:W-:Y:S01]  /*0570*/  MOV R16, R10 ;  /* 0x0000000a00107202 */ /* 0x000fe20000000f00 */
[----:B------:R-:W0:Y:S01]  /*0580*/  LDCU UR4, c[0x0][0x38c] ;  /* 0x00007180ff0477ac */ /* 0x000e220008000800 */
[----:B------:R-:W-:Y:S02]  /*0590*/  IADD3.X R8, PT, PT, RZ, UR9, RZ, P4, !PT ;  /* 0x00000009ff087c10 */ /* 0x000fe4000a7fe4ff */
[----:B------:R-:W-:Y:S01]  /*05a0*/  MOV R17, R19 ;  /* 0x0000001300117202 */ /* 0x000fe20000000f00 */
[----:B------:R-:W2:Y:S02]  /*05b0*/  LDCU.64 UR16, c[0x0][0x380] ;  /* 0x00007000ff1077ac */ /* 0x000ea40008000a00 */
[----:B-1----:R-:W-:-:S02]  /*05c0*/  IMAD R8, R8, UR14, RZ ;  /* 0x0000000e08087c24 */ /* 0x002fc4000f8e02ff */
[----:B------:R-:W-:Y:S01]  /*05d0*/  IMAD.WIDE.U32 R16, R9, UR14, R16 ;  /* 0x0000000e09107c25 */ /* 0x000fe2000f8e0010 */
[----:B0-----:R-:W-:-:S03]  /*05e0*/  ISETP.GE.AND P5, PT, R2, UR4, PT ;  /* 0x0000000402007c0c */ /* 0x001fc6000bfa6270 */
[----:B------:R-:W-:Y:S01]  /*05f0*/  IMAD R9, R9, UR15, R8 ;  /* 0x0000000f09097c24 */ /* 0x000fe2000f8e0208 */
[----:B------:R-:W-:Y:S02]  /*0600*/  ISETP.GE.AND P6, PT, R78, UR4, PT ;  /* 0x000000044e007c0c */ /* 0x000fe4000bfc6270 */
[----:B--2---:R-:W-:Y:S02]  /*0610*/  LEA R8, P4, R16, UR16, 0x1 ;  /* 0x0000001010087c11 */ /* 0x004fe4000f8808ff */
[----:B------:R-:W-:-:S04]  /*0620*/  IADD3 R9, PT, PT, R17, R9, RZ ;  /* 0x0000000911097210 */ /* 0x000fc80007ffe0ff */
[----:B------:R-:W-:-:S05]  /*0630*/  LEA.HI.X R9, R16, UR17, R9, 0x1, P4 ;  /* 0x0000001110097c11 */ /* 0x000fca000a0f0c09 */
[----:B------:R1:W5:Y:S04]  /*0640*/  @!P5 LDG.E.128 R60, desc[UR10][R8.64] ;  /* 0x0000000a083cd981 */ /* 0x000368000c1e1d00 */
[----:B------:R1:W5:Y:S02]  /*0650*/  @!P6 LDG.E.128 R40, desc[UR10][R8.64+0x100] ;  /* 0x0001000a0828e981 */ /* 0x000364000c1e1d00 */
.L_x_66:
[----:B------:R-:W-:Y:S05]  /*0660*/  BSYNC.RECONVERGENT B0 ;  /* 0x0000000000007941 */ /* 0x000fea0003800200 */
.L_x_65:
[----:B------:R-:W-:Y:S04]  /*0670*/  BSSY.RECONVERGENT B0, `(.L_x_67) ;  /* 0x0000013000007945 */ /* 0x000fe80003800200 */
[----:B------:R-:W-:Y:S05]  /*0680*/  @P1 BRA `(.L_x_68) ;  /* 0x0000000000441947 */ /* 0x000fea0003800000 */
[----:B------:R-:W2:Y:S01]  /*0690*/  LDCU.64 UR14, c[0x0][0x398] ;  /* 0x00007300ff0e77ac */ /* 0x000ea20008000a00 */
[----:B01----:R-:W-:Y:S02]  /*06a0*/  IADD3 R9, P4, PT, R73, 0x20, RZ ;  /* 0x0000002049097810 */ /* 0x003fe40007f9e0ff */
[----:B------:R-:W-:Y:S01]  /*06b0*/  MOV R16, R10 ;  /* 0x0000000a00107202 */ /* 0x000fe20000000f00 */
[----:B------:R-:W0:Y:S01]  /*06c0*/  LDCU UR4, c[0x0][0x38c] ;  /* 0x00007180ff0477ac */ /* 0x000e220008000800 */
[----:B------:R-:W-:Y:S02]  /*06d0*/  IADD3.X R8, PT, PT, RZ, UR9, RZ, P4, !PT ;  /* 0x00000009ff087c10 */ /* 0x000fe4000a7fe4ff */
[----:B------:R-:W-:Y:S01]  /*06e0*/  MOV R17, R19 ;  /* 0x0000001300117202 */ /* 0x000fe20000000f00 */
[----:B------:R-:W1:Y:S02]  /*06f0*/  LDCU.64 UR16, c[0x0][0x380] ;  /* 0x00007000ff1077ac */ /* 0x000e640008000a00 */
[----:B--2---:R-:W-:-:S02]  /*0700*/  IMAD R8, R8, UR14, RZ ;  /* 0x0000000e08087c24 */ /* 0x004fc4000f8e02ff */
[----:B------:R-:W-:Y:S01]  /*0710*/  IMAD.WIDE.U32 R16, R9, UR14, R16 ;  /* 0x0000000e09107c25 */ /* 0x000fe2000f8e0010 */
[----:B0-----:R-:W-:-:S03]  /*0720*/  ISETP.GE.AND P5, PT, R2, UR4, PT ;  /* 0x0000000402007c0c */ /* 0x001fc6000bfa6270 */
[----:B------:R-:W-:Y:S01]  /*0730*/  IMAD R9, R9, UR15, R8 ;  /* 0x0000000f09097c24 */ /* 0x000fe2000f8e0208 */
[----:B------:R-:W-:Y:S02]  /*0740*/  ISETP.GE.AND P6, PT, R78, UR4, PT ;  /* 0x000000044e007c0c */ /* 0x000fe4000bfc6270 */
[----:B-1----:R-:W-:Y:S02]  /*0750*/  LEA R8, P4, R16, UR16, 0x1 ;  /* 0x0000001010087c11 */ /* 0x002fe4000f8808ff */
[----:B------:R-:W-:-:S04]  /*0760*/  IADD3 R9, PT, PT, R17, R9, RZ ;  /* 0x0000000911097210 */ /* 0x000fc80007ffe0ff */
[----:B------:R-:W-:-:S05]  /*0770*/  LEA.HI.X R9, R16, UR17, R9, 0x1, P4 ;  /* 0x0000001110097c11 */ /* 0x000fca000a0f0c09 */
[----:B------:R2:W5:Y:S04]  /*0780*/  @!P5 LDG.E.128 R12, desc[UR10][R8.64] ;  /* 0x0000000a080cd981 */ /* 0x000568000c1e1d00 */
[----:B------:R2:W5:Y:S02]  /*0790*/  @!P6 LDG.E.128 R32, desc[UR10][R8.64+0x100] ;  /* 0x0001000a0820e981 */ /* 0x000564000c1e1d00 */
.L_x_68:
[----:B------:R-:W-:Y:S05]  /*07a0*/  BSYNC.RECONVERGENT B0 ;  /* 0x0000000000007941 */ /* 0x000fea0003800200 */
.L_x_67:
[----:B------:R-:W-:Y:S04]  /*07b0*/  BSSY.RECONVERGENT B0, `(.L_x_69) ;  /* 0x0000012000007945 */ /* 0x000fe80003800200 */
[----:B------:R-:W-:Y:S05]  /*07c0*/  @P2 BRA `(.L_x_70) ;  /* 0x0000000000402947 */ /* 0x000fea0003800000 */
[----:B------:R-:W3:Y:S01]  /*07d0*/  LDCU.64 UR14, c[0x0][0x398] ;  /* 0x00007300ff0e77ac */ /* 0x000ee20008000a00 */
[----:B012---:R-:W-:Y:S02]  /*07e0*/  IADD3 R9, P4, PT, R73, 0x30, RZ ;  /* 0x0000003049097810 */ /* 0x007fe40007f9e0ff */
[----:B------:R-:W-:Y:S01]  /*07f0*/  MOV R11, R19 ;  /* 0x00000013000b7202 */ /* 0x000fe20000000f00 */
[----:B------:R-:W0:Y:S01]  /*0800*/  LDCU UR4, c[0x0][0x38c] ;  /* 0x00007180ff0477ac */ /* 0x000e220008000800 */
[----:B------:R-:W-:Y:S01]  /*0810*/  IADD3.X R8, PT, PT, RZ, UR9, RZ, P4, !PT ;  /* 0x00000009ff087c10 */ /* 0x000fe2000a7fe4ff */
[----:B------:R-:W1:Y:S04]  /*0820*/  LDCU.64 UR16, c[0x0][0x380] ;  /* 0x00007000ff1077ac */ /* 0x000e680008000a00 */
[----:B---3--:R-:W-:-:S02]  /*0830*/  IMAD R8, R8, UR14, RZ ;  /* 0x0000000e08087c24 */ /* 0x008fc4000f8e02ff */
        /* <DEDUP_REMOVED lines=9> */
.L_x_70:
[----:B------:R-:W-:Y:S05]  /*08d0*/  BSYNC.RECONVERGENT B0 ;  /* 0x0000000000007941 */ /* 0x000fea0003800200 */
.L_x_69:
[----:B------:R-:W-:Y:S01]  /*08e0*/  BSSY.RECONVERGENT B0, `(.L_x_71) ;  /* 0x0000020000007945 */ /* 0x000fe20003800200 */
[----:B------:R-:W-:Y:S02]  /*08f0*/  CS2R R16, SRZ ;  /* 0x0000000000107805 */ /* 0x000fe4000001ff00 */
[----:B------:R-:W-:Y:S02]  /*0900*/  CS2R R18, SRZ ;  /* 0x0000000000127805 */ /* 0x000fe4000001ff00 */
[----:B------:R-:W-:Y:S02]  /*0910*/  CS2R R52, SRZ ;  /* 0x0000000000347805 */ /* 0x000fe4000001ff00 */
[----:B------:R-:W-:Y:S02]  /*0920*/  CS2R R54, SRZ ;  /* 0x0000000000367805 */ /* 0x000fe4000001ff00 */
[----:B------:R-:W-:Y:S02]  /*0930*/  CS2R R56, SRZ ;  /* 0x0000000000387805 */ /* 0x000fe4000001ff00 */
[----:B------:R-:W-:-:S02]  /*0940*/  CS2R R58, SRZ ;  /* 0x00000000003a7805 */ /* 0x000fc4000001ff00 */
[----:B------:R-:W-:Y:S02]  /*0950*/  CS2R R44, SRZ ;  /* 0x00000000002c7805 */ /* 0x000fe4000001ff00 */
[----:B------:R-:W-:Y:S02]  /*0960*/  CS2R R46, SRZ ;  /* 0x00000000002e7805 */ /* 0x000fe4000001ff00 */
[----:B0123--:R-:W-:Y:S02]  /*0970*/  CS2R R8, SRZ ;  /* 0x0000000000087805 */ /* 0x00ffe4000001ff00 */
[----:B------:R-:W-:Y:S02]  /*0980*/  CS2R R10, SRZ ;  /* 0x00000000000a7805 */ /* 0x000fe4000001ff00 */
[----:B------:R-:W-:Y:S02]  /*0990*/  CS2R R36, SRZ ;  /* 0x0000000000247805 */ /* 0x000fe4000001ff00 */
[----:B------:R-:W-:-:S02]  /*09a0*/  CS2R R38, SRZ ;  /* 0x0000000000267805 */ /* 0x000fc4000001ff00 */
[----:B------:R-:W-:Y:S02]  /*09b0*/  CS2R R20, SRZ ;  /* 0x0000000000147805 */ /* 0x000fe4000001ff00 */
[----:B------:R-:W-:Y:S02]  /*09c0*/  CS2R R22, SRZ ;  /* 0x0000000000167805 */ /* 0x000fe4000001ff00 */
[----:B------:R-:W-:Y:S02]  /*09d0*/  CS2R R28, SRZ ;  /* 0x00000000001c7805 */ /* 0x000fe4000001ff00 */
[----:B------:R-:W-:Y:S01]  /*09e0*/  CS2R R30, SRZ ;  /* 0x00000000001e7805 */ /* 0x000fe2000001ff00 */
[----:B------:R-:W-:Y:S06]  /*09f0*/  @P3 BRA `(.L_x_72) ;  /* 0x0000000000383947 */ /* 0x000fec0003800000 */
[----:B------:R-:W0:Y:S01]  /*0a00*/  LDC.64 R74, c[0x0][0x3b8] ;  /* 0x0000ee00ff4a7b82 */ /* 0x000e220000000a00 */
[----:B------:R-:W1:Y:S01]  /*0a10*/  LDCU UR4, c[0x0][0x38c] ;  /* 0x00007180ff0477ac */ /* 0x000e620008000800 */
[----:B------:R-:W-:-:S06]  /*0a20*/  MOV R66, R64 ;  /* 0x0000004000427202 */ /* 0x000fcc0000000f00 */
[----:B------:R-:W2:Y:S01]  /*0a30*/  LDC.64 R80, c[0x0][0x3b0] ;  /* 0x0000ec00ff507b82 */ /* 0x000ea20000000a00 */
[----:B-1----:R-:W-:Y:S02]  /*0a40*/  ISETP.GE.AND P4, PT, R2, UR4, PT ;  /* 0x0000000402007c0c */ /* 0x002fe4000bf86270 */
[----:B------:R-:W-:Y:S01]  /*0a50*/  ISETP.GE.AND P5, PT, R78, UR4, PT ;  /* 0x000000044e007c0c */ /* 0x000fe2000bfa6270 */
[----:B0-----:R-:W-:Y:S02]  /*0a60*/  IMAD R72, R74, UR9, RZ ;  /* 0x000000094a487c24 */ /* 0x001fe4000f8e02ff */
[----:B------:R-:W-:-:S04]  /*0a70*/  IMAD.WIDE.U32 R76, R73, R74, R66 ;  /* 0x0000004a494c7225 */ /* 0x000fc800078e0042 */
[----:B------:R-:W-:Y:S01]  /*0a80*/  IMAD R75, R73, R75, R72 ;  /* 0x0000004b494b7224 */ /* 0x000fe200078e0248 */
[----:B--2---:R-:W-:-:S04]  /*0a90*/  LEA R74, P3, R76, R80, 0x1 ;  /* 0x000000504c4a7211 */ /* 0x004fc800078608ff */
[----:B------:R-:W-:-:S04]  /*0aa0*/  IADD3 R72, PT, PT, R77, R75, RZ ;  /* 0x0000004b4d487210 */ /* 0x000fc80007ffe0ff */
[----:B------:R-:W-:-:S05]  /*0ab0*/  LEA.HI.X R75, R76, R81, R72, 0x1, P3 ;  /* 0x000000514c4b7211 */ /* 0x000fca00018f0c48 */
[----:B------:R0:W5:Y:S04]  /*0ac0*/  @!P4 LDG.E.128 R16, desc[UR10][R74.64] ;  /* 0x0000000a4a10c981 */ /* 0x000168000c1e1d00 */
[----:B------:R0:W5:Y:S02]  /*0ad0*/  @!P5 LDG.E.128 R52, desc[UR10][R74.64+0x100] ;  /* 0x0001000a4a34d981 */ /* 0x000164000c1e1d00 */
.L_x_72:
[----:B------:R-:W-:Y:S05]  /*0ae0*/  BSYNC.RECONVERGENT B0 ;  /* 0x0000000000007941 */ /* 0x000fea0003800200 */
.L_x_71:
[----:B------:R-:W-:Y:S04]  /*0af0*/  BSSY.RECONVERGENT B0, `(.L_x_73) ;  /* 0x0000012000007945 */ /* 0x000fe80003800200 */
[----:B------:R-:W-:Y:S05]  /*0b00*/  @P0 BRA `(.L_x_74) ;  /* 0x0000000000400947 */ /* 0x000fea0003800000 */
[----:B------:R-:W1:Y:S01]  /*0b10*/  LDCU.128 UR16, c[0x0][0x3b0] ;  /* 0x00007600ff1077ac */ /* 0x000e620008000c00 */
[----:B0-----:R-:W-:Y:S02]  /*0b20*/  IADD3 R75, P0, PT, R73, 0x10, RZ ;  /* 0x00000010494b7810 */ /* 0x001fe40007f1e0ff */
[----:B------:R-:W-:Y:S01]  /*0b30*/  MOV R76, R64 ;  /* 0x00000040004c7202 */ /* 0x000fe20000000f00 */
[----:B------:R-:W0:Y:S01]  /*0b40*/  LDCU UR4, c[0x0][0x38c] ;  /* 0x00007180ff0477ac */ /* 0x000e220008000800 */
[----:B------:R-:W-:Y:S02]  /*0b50*/  IADD3.X R72, PT, PT, RZ, UR9, RZ, P0, !PT ;  /* 0x00000009ff487c10 */ /* 0x000fe400087fe4ff */
        /* <DEDUP_REMOVED lines=11> */
.L_x_74:
[----:B------:R-:W-:Y:S05]  /*0c10*/  BSYNC.RECONVERGENT B0 ;  /* 0x0000000000007941 */ /* 0x000fea0003800200 */
.L_x_73:
[----:B------:R-:W-:Y:S04]  /*0c20*/  BSSY.RECONVERGENT B0, `(.L_x_75) ;  /* 0x0000012000007945 */ /* 0x000fe80003800200 */
[----:B------:R-:W-:Y:S05]  /*0c30*/  @P1 BRA `(.L_x_76) ;  /* 0x0000000000401947 */ /* 0x000fea0003800000 */
[----:B------:R-:W2:Y:S01]  /*0c40*/  LDCU.128 UR16, c[0x0][0x3b0] ;  /* 0x00007600ff1077ac */ /* 0x000ea20008000c00 */
[----:B01----:R-:W-:Y:S02]  /*0c50*/  IADD3 R75, P0, PT, R73, 0x20, RZ ;  /* 0x00000020494b7810 */ /* 0x003fe40007f1e0ff */
[----:B------:R-:W-:Y:S01]  /*0c60*/  MOV R76, R64 ;  /* 0x00000040004c7202 */ /* 0x000fe20000000f00 */
[----:B------:R-:W0:Y:S01]  /*0c70*/  LDCU UR4, c[0x0][0x38c] ;  /* 0x00007180ff0477ac */ /* 0x000e220008000800 */
[----:B------:R-:W-:Y:S02]  /*0c80*/  IADD3.X R72, PT, PT, RZ, UR9, RZ, P0, !PT ;  /* 0x00000009ff487c10 */ /* 0x000fe400087fe4ff */
[----:B------:R-:W-:-:S03]  /*0c90*/  MOV R77, R67 ;  /* 0x00000043004d7202 */ /* 0x000fc60000000f00 */
[----:B--2---:R-:W-:Y:S02]  /*0ca0*/  IMAD R72, R72, UR18, RZ ;  /* 0x0000001248487c24 */ /* 0x004fe4000f8e02ff */
        /* <DEDUP_REMOVED lines=9> */
.L_x_76:
[----:B------:R-:W-:Y:S05]  /*0d40*/  BSYNC.RECONVERGENT B0 ;  /* 0x0000000000007941 */ /* 0x000fea0003800200 */
.L_x_75:
[----:B------:R-:W-:Y:S04]  /*0d50*/  BSSY.RECONVERGENT B0, `(.L_x_77) ;  /* 0x0000011000007945 */ /* 0x000fe80003800200 */
[----:B------:R-:W-:Y:S05]  /*0d60*/  @P2 BRA `(.L_x_78) ;  /* 0x00000000003c2947 */ /* 0x000fea0003800000 */
[----:B------:R-:W3:Y:S01]  /*0d70*/  LDCU.128 UR16, c[0x0][0x3b0] ;  /* 0x00007600ff1077ac */ /* 0x000ee20008000c00 */
[----:B------:R-:W-:Y:S02]  /*0d80*/  IADD3 R73, P0, PT, R73, 0x30, RZ ;  /* 0x0000003049497810 */ /* 0x000fe40007f1e0ff */
[----:B------:R-:W-:Y:S01]  /*0d90*/  MOV R65, R67 ;  /* 0x0000004300417202 */ /* 0x000fe20000000f00 */
[----:B------:R-:W4:Y:S01]  /*0da0*/  LDCU UR4, c[0x0][0x38c] ;  /* 0x00007180ff0477ac */ /* 0x000f220008000800 */
[----:B------:R-:W-:-:S05]  /*0db0*/  IADD3.X R3, PT, PT, RZ, UR9, RZ, P0, !PT ;  /* 0x00000009ff037c10 */ /* 0x000fca00087fe4ff */
[----:B---3--:R-:W-:Y:S02]  /*0dc0*/  IMAD R3, R3, UR18, RZ ;  /* 0x0000001203037c24 */ /* 0x008fe4000f8e02ff */
[----:B------:R-:W-:Y:S01]  /*0dd0*/  IMAD.WIDE.U32 R64, R73, UR18, R64 ;  /* 0x0000001249407c25 */ /* 0x000fe2000f8e0040 */
[----:B----4-:R-:W-:-:S03]  /*0de0*/  ISETP.GE.AND P1, PT, R2, UR4, PT ;  /* 0x0000000402007c0c */ /* 0x010fc6000bf26270 */
[----:B------:R-:W-:Y:S01]  /*0df0*/  IMAD R3, R73, UR19, R3 ;  /* 0x0000001349037c24 */ /* 0x000fe2000f8e0203 */
[----:B------:R-:W-:Y:S02]  /*0e00*/  ISETP.GE.AND P2, PT, R78, UR4, PT ;  /* 0x000000044e007c0c */ /* 0x000fe4000bf46270 */
[----:B------:R-:W-:Y:S02]  /*0e10*/  LEA R2, P0, R64, UR16, 0x1 ;  /* 0x0000001040027c11 */ /* 0x000fe4000f8008ff */
[----:B------:R-:W-:-:S04]  /*0e20*/  IADD3 R3, PT, PT, R65, R3, RZ ;  /* 0x0000000341037210 */ /* 0x000fc80007ffe0ff */
[----:B------:R-:W-:-:S05]  /*0e30*/  LEA.HI.X R3, R64, UR17, R3, 0x1, P0 ;  /* 0x0000001140037c11 */ /* 0x000fca00080f0c03 */
[----:B------:R3:W5:Y:S04]  /*0e40*/  @!P1 LDG.E.128 R20, desc[UR10][R2.64] ;  /* 0x0000000a02149981 */ /* 0x000768000c1e1d00 */
[----:B------:R3:W5:Y:S02]  /*0e50*/  @!P2 LDG.E.128 R28, desc[UR10][R2.64+0x100] ;  /* 0x0001000a021ca981 */ /* 0x000764000c1e1d00 */
.L_x_78:
[----:B------:R-:W-:Y:S05]  /*0e60*/  BSYNC.RECONVERGENT B0 ;  /* 0x0000000000007941 */ /* 0x000fea0003800200 */
.L_x_77:
[----:B-----5:R-:W-:Y:S01]  /*0e70*/  HADD2.F32 R82, -RZ, R60.H1_H1 ;  /* 0x3000003cff527230 */ /* 0x020fe20000004100 */
[----:B------:R-:W-:Y:S01]  /*0e80*/  USHF.L.U32 UR7, UR12, 0x6, URZ ;  /* 0x000000060c077899 */ /* 0x000fe200080006ff */
[----:B------:R-:W-:Y:S01]  /*0e90*/  HADD2.F32 R87, -RZ, R56.H1_H1 ;  /* 0x30000038ff577230 */ /* 0x000fe20000004100 */
[----:B------:R-:W-:Y:S01]  /*0ea0*/  BSSY.RECONVERGENT B0, `(.L_x_79) ;  /* 0x0000101000007945 */ /* 0x000fe20003800200 */
[--C-:B------:R-:W-:Y:S02]  /*0eb0*/  HADD2.F32 R66, -RZ, R68.reuse.H0_H0 ;  /* 0x20000044ff427230 */ /* 0x100fe40000004100 */
[----:B---3--:R-:W-:Y:S02]  /*0ec0*/  HADD2.F32 R2, -RZ, R68.H1_H1 ;  /* 0x30000044ff027230 */ /* 0x008fe40000004100 */
[----:B------:R-:W-:Y:S01]  /*0ed0*/  FMUL.FTZ R114, R82, R87 ;  /* 0x0000005752727220 */ /* 0x000fe20000410000 */
[--C-:B------:R-:W-:Y:S02]  /*0ee0*/  HADD2.F32 R83, -RZ, R55.reuse.H0_H0 ;  /* 0x20000037ff537230 */ /* 0x100fe40000004100 */
[----:B------:R-:W-:-:S02]  /*0ef0*/  HADD2.F32 R80, -RZ, R55.H1_H1 ;  /* 0x30000037ff507230 */ /* 0x000fc40000004100 */
[--C-:B------:R-:W-:Y:S02]  /*0f00*/  HADD2.F32 R68, -RZ, R71.reuse.H0_H0 ;  /* 0x20000047ff447230 */ /* 0x100fe40000004100 */
[----:B------:R-:W-:Y:S02]  /*0f10*/  HADD2.F32 R67, -RZ, R71.H1_H1 ;  /* 0x30000047ff437230 */ /* 0x000fe40000004100 */
[----:B------:R-:W-:Y:S02]  /*0f20*/  HADD2.F32 R55, -RZ, R60.H0_H0 ;  /* 0x2000003cff377230 */ /* 0x000fe40000004100 */
[----:B------:R-:W-:Y:S02]  /*0f30*/  HADD2.F32 R86, -RZ, R56.H0_H0 ;  /* 0x20000038ff567230 */ /* 0x000fe40000004100 */
[----:B------:R-:W-:Y:S02]  /*0f40*/  HADD2.F32 R100, -RZ, R12.H1_H1 ;  /* 0x3000000cff647230 */ /* 0x000fe40000004100 */
[----:B------:R-:W-:-:S02]  /*0f50*/  HADD2.F32 R113, -RZ, R8.H1_H1 ;  /* 0x30000008ff717230 */ /* 0x000fc40000004100 */
[----:B------:R-:W-:Y:S01]  /*0f60*/  FFMA.FTZ R55, R55, R86, R114 ;  /* 0x0000005637377223 */ /* 0x000fe20000010072 */
[----:B------:R-:W-:Y:S02]  /*0f70*/  HADD2.F32 R71, -RZ, R16.H1_H1 ;  /* 0x30000010ff477230 */ /* 0x000fe40000004100 */
[----:B------:R-:W-:Y:S02]  /*0f80*/  HADD2.F32 R82, -RZ, R4.H1_H1 ;  /* 0x30000004ff527230 */ /* 0x000fe40000004100 */
[----:B------:R-:W-:Y:S01]  /*0f90*/  FMUL.FTZ R100, R100, R113 ;  /* 0x0000007164647220 */ /* 0x000fe20000410000 */
[----:B------:R-:W-:Y:S02]  /*0fa0*/  HADD2.F32 R87, -RZ, R20.H1_H1 ;  /* 0x30000014ff577230 */ /* 0x000fe40000004100 */
[----:B------:R-:W-:Y:S01]  /*0fb0*/  FMUL.FTZ R115, R2, R71 ;  /* 0x0000004702737220 */ /* 0x000fe20000410000 */
[----:B------:R-:W-:Y:S02]  /*0fc0*/  HADD2.F32 R65, -RZ, R16.H0_H0 ;  /* 0x20000010ff417230 */ /* 0x000fe40000004100 */
[----:B------:R-:W-:-:S02]  /*0fd0*/  HADD2.F32 R99, -RZ, R47.H0_H0 ;  /* 0x2000002fff637230 */ /* 0x000fc40000004100 */
[----:B------:R-:W-:Y:S01]  /*0fe0*/  FMUL.FTZ R116, R82, R87 ;  /* 0x0000005752747220 */ /* 0x000fe20000410000 */
[----:B------:R-:W-:Y:S02]  /*0ff0*/  HADD2.F32 R98, -RZ, R47.H1_H1 ;  /* 0x3000002fff627230 */ /* 0x000fe40000004100 */
[----:B------:R-:W-:Y:S01]  /*1000*/  FFMA.FTZ R66, R66, R65, R115 ;  /* 0x0000004142427223 */ /* 0x000fe20000010073 */
[----:B------:R-:W-:Y:S02]  /*1010*/  HADD2.F32 R47, -RZ, R12.H0_H0 ;  /* 0x2000000cff2f7230 */ /* 0x000fe40000004100 */
[----:B------:R-:W-:Y:S02]  /*1020*/  HADD2.F32 R104, -RZ, R8.H0_H0 ;  /* 0x20000008ff687230 */ /* 0x000fe40000004100 */
[----:B------:R-:W-:Y:S02]  /*1030*/  HADD2.F32 R113, -RZ, R4.H0_H0 ;  /* 0x20000004ff717230 */ /* 0x000fe40000004100 */
[----:B------:R-:W-:-:S02]  /*1040*/  HADD2.F32 R114, -RZ, R20.H0_H0 ;  /* 0x20000014ff727230 */ /* 0x000fc40000004100 */
[----:B------:R-:W-:Y:S01]  /*1050*/  FFMA.FTZ R47, R47, R104, R100 ;  /* 0x000000682f2f7223 */ /* 0x000fe20000010064 */
[----:B------:R-:W-:Y:S02]  /*1060*/  HADD2.F32 R3, -RZ, R69.H0_H0 ;  /* 0x20000045ff037230 */ /* 0x000fe40000004100 */
[----:B------:R-:W-:Y:S02]  /*1070*/  HADD2.F32 R16, -RZ, R17.H0_H0 ;  /* 0x20000011ff107230 */ /* 0x000fe40000004100 */
[--C-:B------:R-:W-:Y:S02]  /*1080*/  HADD2.F32 R87, -RZ, R21.reuse.H0_H0 ;  /* 0x20000015ff577230 */ /* 0x100fe40000004100 */
[----:B------:R-:W-:Y:S02]  /*1090*/  HADD2.F32 R82, -RZ, R21.H1_H1 ;  /* 0x30000015ff527230 */ /* 0x000fe40000004100 */
[----:B------:R-:W-:Y:S01]  /*10a0*/  FFMA.FTZ R117, R3, R16, R66 ;  /* 0x0000001003757223 */ /* 0x000fe20000010042 */
[----:B------:R-:W-:-:S02]  /*10b0*/  HADD2.F32 R60, -RZ, R61.H0_H0 ;  /* 0x2000003dff3c7230 */ /* 0x000fc40000004100 */
[----:B------:R-:W-:Y:S02]  /*10c0*/  HADD2.F32 R89, -RZ, R57.H0_H0 ;  /* 0x20000039ff597230 */ /* 0x000fe40000004100 */
[----:B------:R-:W-:Y:S02]  /*10d0*/  HADD2.F32 R12, -RZ, R13.H0_H0 ;  /* 0x2000000dff0c7230 */ /* 0x000fe40000004100 */
[----:B------:R-:W-:Y:S02]  /*10e0*/  HADD2.F32 R103, -RZ, R9.H0_H0 ;  /* 0x20000009ff677230 */ /* 0x000fe40000004100 */
[----:B------:R-:W-:Y:S01]  /*10f0*/  FFMA.FTZ R66, R60, R89, R55 ;  /* 0x000000593c427223 */ /* 0x000fe20000010037 */
[----:B------:R-:W-:Y:S02]  /*1100*/  HADD2.F32 R4, -RZ, R5.H0_H0 ;  /* 0x20000005ff047230 */ /* 0x000fe40000004100 */
[--C-:B------:R-:W-:Y:S02]  /*1110*/  HADD2.F32 R21, -RZ, R23.reuse.H0_H0 ;  /* 0x20000017ff157230 */ /* 0x100fe40000004100 */
[----:B------:R-:W-:Y:S01]  /*1120*/  FFMA.FTZ R12, R12, R103, R47 ;  /* 0x000000670c0c7223 */ /* 0x000fe2000001002f */
[----:B------:R-:W-:-:S02]  /*1130*/  HADD2.F32 R86, -RZ, R23.H1_H1 ;  /* 0x30000017ff567230 */ /* 0x000fc40000004100 */
[----:B------:R-:W-:Y:S01]  /*1140*/  FFMA.FTZ R23, R113, R114, R116 ;  /* 0x0000007271177223 */ /* 0x000fe20000010074 */
[--C-:B------:R-:W-:Y:S02]  /*1150*/  HADD2.F32 R2, -RZ, R37.reuse.H0_H0 ;  /* 0x20000025ff027230 */ /* 0x100fe40000004100 */
[----:B------:R-:W-:Y:S02]  /*1160*/  HADD2.F32 R110, -RZ, R37.H1_H1 ;  /* 0x30000025ff6e7230 */ /* 0x000fe40000004100 */
[----:B------:R-:W-:Y:S01]  /*1170*/  FFMA.FTZ R4, R4, R87, R23 ;  /* 0x0000005704047223 */ /* 0x000fe20000010017 */
[--C-:B------:R-:W-:Y:S02]  /*1180*/  HADD2.F32 R37, -RZ, R39.reuse.H0_H0 ;  /* 0x20000027ff257230 */ /* 0x100fe40000004100 */
[----:B------:R-:W-:Y:S02]  /*1190*/  HADD2.F32 R112, -RZ, R39.H1_H1 ;  /* 0x30000027ff707230 */ /* 0x000fe40000004100 */
[----:B------:R-:W-:-:S02]  /*11a0*/  HADD2.F32 R64, -RZ, R69.H1_H1 ;  /* 0x30000045ff407230 */ /* 0x000fc40000004100 */
[----:B------:R-:W-:Y:S02]  /*11b0*/  HADD2.F32 R17, -RZ, R17.H1_H1 ;  /* 0x30000011ff117230 */ /* 0x000fe40000004100 */
[----:B------:R-:W-:Y:S02]  /*11c0*/  HADD2.F32 R61, -RZ, R61.H1_H1 ;  /* 0x3000003dff3d7230 */ /* 0x000fe40000004100 */
[----:B------:R-:W-:Y:S02]  /*11d0*/  HADD2.F32 R56, -RZ, R57.H1_H1 ;  /* 0x30000039ff387230 */ /* 0x000fe40000004100 */
[----:B------:R-:W-:Y:S01]  /*11e0*/  FFMA.FTZ R64, R64, R17, R117 ;  /* 0x0000001140407223 */ /* 0x000fe20000010075 */
[----:B------:R-:W-:Y:S02]  /*11f0*/  HADD2.F32 R101, -RZ, R13.H1_H1 ;  /* 0x3000000dff657230 */ /* 0x000fe40000004100 */
        /* <DEDUP_REMOVED lines=8> */
[----:B------:R-:W-:Y:S02]  /*1280*/  HADD2.F32 R57, -RZ, R58.H0_H0 ;  /* 0x2000003aff397230 */ /* 0x000fe40000004100 */
        /* <DEDUP_REMOVED lines=8> */
[----:B012---:R-:W-:-:S02]  /*1310*/  HADD2.F32 R75, -RZ, R18.H1_H1 ;  /* 0x30000012ff4b7230 */ /* 0x007fc40000004100 */
[----:B------:R-:W-:Y:S01]  /*1320*/  FFMA.FTZ R4, R5, R20, R4 ;  /* 0x0000001405047223 */ /* 0x000fe20000010004 */
[----:B------:R-:W-:Y:S02]  /*1330*/  HADD2.F32 R85, -RZ, R62.H1_H1 ;  /* 0x3000003eff557230 */ /* 0x000fe40000004100 */
[----:B------:R-:W-:Y:S02]  /*1340*/  HADD2.F32 R58, -RZ, R58.H1_H1 ;  /* 0x3000003aff3a7230 */ /* 0x000fe40000004100 */
[----:B------:R-:W-:Y:S01]  /*1350*/  FFMA.FTZ R69, R70, R75, R69 ;  /* 0x0000004b46457223 */ /* 0x000fe20000010045 */
[----:B------:R-:W-:Y:S02]  /*1360*/  HADD2.F32 R102, -RZ, R14.H1_H1 ;  /* 0x3000000eff667230 */ /* 0x000fe40000004100 */
[----:B------:R-:W-:Y:S02]  /*1370*/  HADD2.F32 R105, -RZ, R10.H1_H1 ;  /* 0x3000000aff697230 */ /* 0x000fe40000004100 */
[----:B------:R-:W-:Y:S01]  /*1380*/  FFMA.FTZ R85, R85, R58, R84 ;  /* 0x0000003a55557223 */ /* 0x000fe20000010054 */
[----:B------:R-:W-:-:S02]  /*1390*/  HADD2.F32 R65, -RZ, R6.H1_H1 ;  /* 0x30000006ff417230 */ /* 0x000fc40000004100 */
[----:B------:R-:W-:Y:S02]  /*13a0*/  HADD2.F32 R22, -RZ, R22.H1_H1 ;  /* 0x30000016ff167230 */ /* 0x000fe40000004100 */
[----:B------:R-:W-:Y:S01]  /*13b0*/  FFMA.FTZ R13, R102, R105, R13 ;  /* 0x00000069660d7223 */ /* 0x000fe2000001000d */
[----:B------:R-:W-:Y:S02]  /*13c0*/  HADD2.F32 R73, -RZ, R19.H0_H0 ;  /* 0x20000013ff497230 */ /* 0x000fe40000004100 */
[----:B------:R-:W-:Y:S02]  /*13d0*/  HADD2.F32 R62, -RZ, R63.H0_H0 ;  /* 0x2000003fff3e7230 */ /* 0x000fe40000004100 */
[----:B------:R-:W-:Y:S01]  /*13e0*/  FFMA.FTZ R65, R65, R22, R4 ;  /* 0x0000001641417223 */ /* 0x000fe20000010004 */
[----:B------:R-:W-:Y:S02]  /*13f0*/  HADD2.F32 R91, -RZ, R59.H0_H0 ;  /* 0x2000003bff5b7230 */ /* 0x000fe40000004100 */
[----:B------:R-:W-:Y:S01]  /*1400*/  FFMA.FTZ R68, R68, R73, R69 ;  /* 0x0000004944447223 */ /* 0x000fe20000010045 */
[----:B------:R-:W-:-:S02]  /*1410*/  HADD2.F32 R14, -RZ, R15.H0_H0 ;  /* 0x2000000fff0e7230 */ /* 0x000fc40000004100 */
[----:B------:R-:W-:Y:S02]  /*1420*/  HADD2.F32 R9, -RZ, R11.H0_H0 ;  /* 0x2000000bff097230 */ /* 0x000fe40000004100 */
[----:B------:R-:W-:Y:S01]  /*1430*/  FFMA.FTZ R62, R62, R91, R85 ;  /* 0x0000005b3e3e7223 */ /* 0x000fe20000010055 */
[----:B------:R-:W-:Y:S02]  /*1440*/  HADD2.F32 R6, -RZ, R7.H0_H0 ;  /* 0x20000007ff067230 */ /* 0x000fe40000004100 */
[----:B------:R-:W-:Y:S02]  /*1450*/  HADD2.F32 R74, -RZ, R19.H1_H1 ;  /* 0x30000013ff4a7230 */ /* 0x000fe40000004100 */
[----:B------:R-:W-:Y:S01]  /*1460*/  FFMA.FTZ R14, R14, R9, R13 ;  /* 0x000000090e0e7223 */ /* 0x000fe2000001000d */
[----:B------:R-:W-:Y:S02]  /*1470*/  HADD2.F32 R63, -RZ, R63.H1_H1 ;  /* 0x3000003fff3f7230 */ /* 0x000fe40000004100 */
[----:B------:R-:W-:Y:S01]  /*1480*/  FFMA.FTZ R6, R6, R21, R65 ;  /* 0x0000001506067223 */ /* 0x000fe20000010041 */
[----:B------:R-:W-:-:S02]  /*1490*/  HADD2.F32 R88, -RZ, R59.H1_H1 ;  /* 0x3000003bff587230 */ /* 0x000fc40000004100 */
[----:B------:R-:W-:Y:S01]  /*14a0*/  FFMA.FTZ R67, R67, R74, R68 ;  /* 0x0000004a43437223 */ /* 0x000fe20000010044 */
[----:B------:R-:W-:Y:S02]  /*14b0*/  HADD2.F32 R15, -RZ, R15.H1_H1 ;  /* 0x3000000fff0f7230 */ /* 0x000fe40000004100 */
[----:B------:R-:W-:Y:S02]  /*14c0*/  HADD2.F32 R108, -RZ, R11.H1_H1 ;  /* 0x3000000bff6c7230 */ /* 0x000fe40000004100 */
[----:B------:R-:W-:Y:S01]  /*14d0*/  FFMA.FTZ R62, R63, R88, R62 ;  /* 0x000000583f3e7223 */ /* 0x000fe2000001003e */
[----:B------:R-:W-:Y:S02]  /*14e0*/  HADD2.F32 R7, -RZ, R7.H1_H1 ;  /* 0x30000007ff077230 */ /* 0x000fe40000004100 */
[----:B------:R-:W-:Y:S02]  /*14f0*/  HADD2.F32 R18, -RZ, R48.H0_H0 ;  /* 0x20000030ff127230 */ /* 0x000fe40000004100 */
[----:B------:R-:W-:Y:S01]  /*1500*/  FFMA.FTZ R15, R15, R108, R14 ;  /* 0x0000006c0f0f7223 */ /* 0x000fe2000001000e */
[----:B------:R-:W-:-:S02]  /*1510*/  HADD2.F32 R79, -RZ, R52.H0_H0 ;  /* 0x20000034ff4f7230 */ /* 0x000fc40000004100 */
[----:B------:R-:W-:Y:S01]  /*1520*/  FFMA.FTZ R7, R7, R86, R6 ;  /* 0x0000005607077223 */ /* 0x000fe20000010006 */
[----:B------:R-:W-:Y:S01]  /*1530*/  HADD2.F32 R59, -RZ, R40.H0_H0 ;  /* 0x20000028ff3b7230 */ /* 0x000fe20000004100 */
[----:B------:R-:W0:Y:S01]  /*1540*/  S2R R14, SR_TID.X ;  /* 0x00000000000e7919 */ /* 0x000e220000002100 */
        /* <DEDUP_REMOVED lines=14> */
[----:B------:R-:W-:Y:S02]  /*1630*/  HADD2.F32 R32, -RZ, R32.H1_H1 ;  /* 0x30000020ff207230 */ /* 0x000fe40000004100 */
[----:B------:R-:W-:Y:S02]  /*1640*/  HADD2.F32 R111, -RZ, R36.H1_H1 ;  /* 0x30000024ff6f7230 */ /* 0x000fe40000004100 */
[----:B------:R-:W-:Y:S01]  /*1650*/  FFMA.FTZ R59, R90, R97, R59 ;  /* 0x000000615a3b7223 */ /* 0x000fe2000001003b */
[----:B------:R-:W-:Y:S02]  /*1660*/  HADD2.F32 R104, -RZ, R24.H1_H1 ;  /* 0x30000018ff687230 */ /* 0x000fe40000004100 */
        /* <DEDUP_REMOVED lines=52> */
[----:B------:R-:W-:Y:S01]  /*19b0*/  FFMA.FTZ R50, R50, R83, R77 ;  /* 0x0000005332327223 */ /* 0x000fe2000001004d */
        /* <DEDUP_REMOVED lines=9> */
[----:B------:R-:W-:Y:S02]  /*1a50*/  HADD2.F32 R27, -RZ, R27.H1_H1 ;  /* 0x3000001bff1b7230 */ /* 0x000fe40000004100 */
[----:B------:R-:W-:Y:S01]  /*1a60*/  FFMA.FTZ R42, R43, R98, R42 ;  /* 0x000000622b2a7223 */ /* 0x000fe2000001002a */
[----:B------:R-:W-:Y:S02]  /*1a70*/  HADD2.F32 R16, -RZ, R31.H1_H1 ;  /* 0x3000001fff107230 */ /* 0x000fe40000004100 */
[----:B------:R-:W-:Y:S01]  /*1a80*/  FFMA.FTZ R34, R35, R112, R34 ;  /* 0x0000007023227223 */ /* 0x000fe20000010022 */
[----:B------:R-:W1:Y:S02]  /*1a90*/  SHFL.BFLY PT, R3, R50, 0x8, 0x1f ;  /* 0x0d001f0032037f89 */ /* 0x000e6400000e0000 */
[----:B------:R-:W-:-:S02]  /*1aa0*/  FFMA.FTZ R16, R27, R16, R26 ;  /* 0x000000101b107223 */ /* 0x000fc4000001001a */
[----:B------:R-:W2:Y:S04]  /*1ab0*/  SHFL.BFLY PT, R5, R42, 0x8, 0x1f ;  /* 0x0d001f002a057f89 */ /* 0x000ea800000e0000 */
[----:B------:R-:W3:Y:S04]  /*1ac0*/  SHFL.BFLY PT, R7, R34, 0x8, 0x1f ;  /* 0x0d001f0022077f89 */ /* 0x000ee800000e0000 */
[----:B------:R-:W4:Y:S01]  /*1ad0*/  SHFL.BFLY PT, R9, R16, 0x8, 0x1f ;  /* 0x0d001f0010097f89 */ /* 0x000f2200000e0000 */
[----:B-1----:R-:W-:Y:S01]  /*1ae0*/  FADD.FTZ R3, R50, R3 ;  /* 0x0000000332037221 */ /* 0x002fe20000010000 */
[----:B--2---:R-:W-:-:S04]  /*1af0*/  FADD.FTZ R4, R42, R5 ;  /* 0x000000052a047221 */ /* 0x004fc80000010000 */
[----:B------:R-:W1:Y:S01]  /*1b00*/  SHFL.BFLY PT, R2, R3, 0x4, 0x1f ;  /* 0x0c801f0003027f89 */ /* 0x000e6200000e0000 */
[----:B---3--:R-:W-:-:S03]  /*1b10*/  FADD.FTZ R8, R34, R7 ;  /* 0x0000000722087221 */ /* 0x008fc60000010000 */
[----:B------:R-:W2:Y:S01]  /*1b20*/  SHFL.BFLY PT, R5, R4, 0x4, 0x1f ;  /* 0x0c801f0004057f89 */ /* 0x000ea200000e0000 */
[----:B----4-:R-:W-:-:S03]  /*1b30*/  FADD.FTZ R11, R16, R9 ;  /* 0x00000009100b7221 */ /* 0x010fc60000010000 */
        /* <DEDUP_REMOVED lines=13> */
[----:B0-----:R-:W-:Y:S01]  /*1c10*/  SHF.L.U32 R6, R14, 0x3, RZ ;  /* 0x000000030e067819 */ /* 0x001fe200000006ff */
[----:B---3--:R-:W-:Y:S02]  /*1c20*/  FADD.FTZ R10, R9, R10 ;  /* 0x0000000a090a7221 */ /* 0x008fe40000010000 */
[----:B------:R-:W0:Y:S01]  /*1c30*/  SHFL.BFLY PT, R8, R7, 0x1, 0x1f ;  /* 0x0c201f0007087f89 */ /* 0x000e2200000e0000 */
[----:B------:R-:W-:Y:S01]  /*1c40*/  LOP3.LUT P0, RZ, R6, 0x78, RZ, 0xc0, !PT ;  /* 0x0000007806ff7812 */ /* 0x000fe2000780c0ff */
[----:B----4-:R-:W-:Y:S02]  /*1c50*/  FADD.FTZ R11, R12, R3 ;  /* 0x000000030c0b7221 */ /* 0x010fe40000010000 */
[----:B------:R-:W2:Y:S04]  /*1c60*/  SHFL.BFLY PT, R3, R10, 0x1, 0x1f ;  /* 0x0c201f000a037f89 */ /* 0x000ea800000e0000 */
[----:B------:R-:W3:Y:S01]  /*1c70*/  SHFL.BFLY PT, R2, R11, 0x1, 0x1f ;  /* 0x0c201f000b027f89 */ /* 0x000ee200000e0000 */
[----:B-1----:R-:W-:Y:S01]  /*1c80*/  FADD.FTZ R6, R5, R4 ;  /* 0x0000000405067221 */ /* 0x002fe20000010000 */
[----:B0-----:R-:W-:Y:S01]  /*1c90*/  FADD.FTZ R8, R7, R8 ;  /* 0x0000000807087221 */ /* 0x001fe20000010000 */
[----:B--2---:R-:W-:Y:S01]  /*1ca0*/  FADD.FTZ R9, R10, R3 ;  /* 0x000000030a097221 */ /* 0x004fe20000010000 */
[----:B---3--:R-:W-:-:S02]  /*1cb0*/  FADD.FTZ R12, R11, R2 ;  /* 0x000000020b0c7221 */ /* 0x008fc40000010000 */
[----:B------:R-:W-:Y:S05]  /*1cc0*/  @P0 BRA `(.L_x_80) ;  /* 0x0000000000780947 */ /* 0x000fea0003800000 */
[----:B------:R-:W0:Y:S01]  /*1cd0*/  LDCU.64 UR8, c[0x0][0x3e8] ;  /* 0x00007d00ff0877ac */ /* 0x000e220008000a00 */
[----:B------:R-:W1:Y:S01]  /*1ce0*/  LDC.64 R4, c[0x0][0x3f0] ;  /* 0x0000fc00ff047b82 */ /* 0x000e620000000a00 */
[----:B------:R-:W-:Y:S01]  /*1cf0*/  SHF.R.U32.HI R7, RZ, 0x4, R14 ;  /* 0x00000004ff077819 */ /* 0x000fe2000001160e */
[----:B------:R-:W-:Y:S01]  /*1d00*/  UMOV UR4, UR7 ;  /* 0x0000000700047c82 */ /* 0x000fe20008000000 */
[----:B------:R-:W-:Y:S01]  /*1d10*/  UMOV UR5, URZ ;  /* 0x000000ff00057c82 */ /* 0x000fe20008000000 */
[----:B------:R-:W2:Y:S01]  /*1d20*/  LDCU.64 UR14, c[0x0][0x3d0] ;  /* 0x00007a00ff0e77ac */ /* 0x000ea20008000a00 */
[----:B------:R-:W-:Y:S01]  /*1d30*/  IADD3 R10, PT, PT, R7, 0x20, RZ ;  /* 0x00000020070a7810 */ /* 0x000fe20007ffe0ff */
[----:B0-----:R-:W-:Y:S02]  /*1d40*/  UIMAD.WIDE.U32 UR4, UR13, UR8, UR4 ;  /* 0x000000080d0472a5 */ /* 0x001fe4000f8e0004 */
[----:B------:R-:W-:Y:S02]  /*1d50*/  UIADD3 UR8, UPT, UPT, -UR7, UR6, URZ ;  /* 0x0000000607087290 */ /* 0x000fe4000fffe1ff */
[----:B------:R-:W-:-:S04]  /*1d60*/  UIMAD UR5, UR13, UR9, UR5 ;  /* 0x000000090d0572a4 */ /* 0x000fc8000f8e0205 */
[----:B------:R-:W-:Y:S02]  /*1d70*/  ISETP.GE.AND P3, PT, R7, UR8, PT ;  /* 0x0000000807007c0c */ /* 0x000fe4000bf66270 */
[----:B-1----:R-:W-:Y:S01]  /*1d80*/  IMAD.WIDE.U32 R2, R0, R4, UR4 ;  /* 0x0000000400027e25 */ /* 0x002fe2000f8e0004 */
[----:B------:R-:W-:-:S03]  /*1d90*/  ISETP.GE.AND P1, PT, R10, UR8, PT ;  /* 0x000000080a007c0c */ /* 0x000fc6000bf26270 */
[----:B------:R-:W-:Y:S01]  /*1da0*/  IMAD R4, R0, R5, R3 ;  /* 0x0000000500047224 */ /* 0x000fe200078e0203 */
[C---:B------:R-:W-:Y:S02]  /*1db0*/  IADD3 R3, P0, PT, R7.reuse, R2, RZ ;  /* 0x0000000207037210 */ /* 0x040fe40007f1e0ff */
[C---:B------:R-:W-:Y:S02]  /*1dc0*/  IADD3 R5, PT, PT, R7.reuse, 0x10, RZ ;  /* 0x0000001007057810 */ /* 0x040fe40007ffe0ff */
[----:B------:R-:W-:Y:S02]  /*1dd0*/  IADD3 R7, PT, PT, R7, 0x30, RZ ;  /* 0x0000003007077810 */ /* 0x000fe40007ffe0ff */
[----:B------:R-:W-:Y:S02]  /*1de0*/  IADD3.X R4, PT, PT, RZ, R4, RZ, P0, !PT ;  /* 0x00000004ff047210 */ /* 0x000fe400007fe4ff */
[----:B--2---:R-:W-:Y:S02]  /*1df0*/  LEA R2, P4, R3, UR14, 0x2 ;  /* 0x0000000e03027c11 */ /* 0x004fe4000f8810ff */
[----:B------:R-:W-:-:S02]  /*1e00*/  ISETP.GE.AND P2, PT, R5, UR8, PT ;  /* 0x0000000805007c0c */ /* 0x000fc4000bf46270 */
[----:B------:R-:W-:Y:S02]  /*1e10*/  ISETP.GE.AND P0, PT, R7, UR8, PT ;  /* 0x0000000807007c0c */ /* 0x000fe4000bf06270 */
[----:B------:R-:W-:Y:S02]  /*1e20*/  LEA.HI.X R3, R3, UR15, R4, 0x2, P4 ;  /* 0x0000000f03037c11 */ /* 0x000fe4000a0f1404 */
[----:B------:R-:W-:Y:S02]  /*1e30*/  FSEL R5, R6, RZ, !P3 ;  /* 0x000000ff06057208 */ /* 0x000fe40005800000 */
[----:B------:R-:W-:Y:S02]  /*1e40*/  FSEL R7, R8, RZ, !P2 ;  /* 0x000000ff08077208 */ /* 0x000fe40005000000 */
[----:B------:R-:W-:Y:S01]  /*1e50*/  FSEL R9, R9, RZ, !P1 ;  /* 0x000000ff09097208 */ /* 0x000fe20004800000 */
[----:B------:R0:W-:Y:S01]  /*1e60*/  STG.E desc[UR10][R2.64], R5 ;  /* 0x0000000502007986 */ /* 0x0001e2000c10190a */
[----:B------:R-:W-:-:S03]  /*1e70*/  FSEL R11, R12, RZ, !P0 ;  /* 0x000000ff0c0b7208 */ /* 0x000fc60004000000 */
[----:B------:R0:W-:Y:S04]  /*1e80*/  STG.E desc[UR10][R2.64+0x40], R7 ;  /* 0x0000400702007986 */ /* 0x0001e8000c10190a */
[----:B------:R0:W-:Y:S04]  /*1e90*/  STG.E desc[UR10][R2.64+0x80], R9 ;  /* 0x0000800902007986 */ /* 0x0001e8000c10190a */
[----:B------:R0:W-:Y:S02]  /*1ea0*/  STG.E desc[UR10][R2.64+0xc0], R11 ;  /* 0x0000c00b02007986 */ /* 0x0001e4000c10190a */
.L_x_80:
[----:B------:R-:W-:Y:S05]  /*1eb0*/  BSYNC.RECONVERGENT B0 ;  /* 0x0000000000007941 */ /* 0x000fea0003800200 */
.L_x_79:
[----:B------:R-:W-:Y:S01]  /*1ec0*/  UIADD3 UR4, UPT, UPT, UR6, 0x3f, URZ ;  /* 0x0000003f06047890 */ /* 0x000fe2000fffe0ff */
[----:B0-----:R-:W0:Y:S01]  /*1ed0*/  LDC.64 R10, c[0x0][0x440] ;  /* 0x00011000ff0a7b82 */ /* 0x001e220000000a00 */
[----:B------:R-:W-:Y:S02]  /*1ee0*/  BSSY.RECONVERGENT B0, `(.L_x_81) ;  /* 0x0000019000007945 */ /* 0x000fe40003800200 */
[----:B------:R-:W-:-:S04]  /*1ef0*/  USHF.R.S32.HI UR5, URZ, 0x1f, UR4 ;  /* 0x0000001fff057899 */ /* 0x000fc80008011404 */
[----:B------:R-:W-:Y:S01]  /*1f00*/  ULEA.HI UR5, UR5, UR4, URZ, 0x6 ;  /* 0x0000000405057291 */ /* 0x000fe2000f8f30ff */
[----:B------:R-:W1:Y:S03]  /*1f10*/  LDC.64 R12, c[0x0][0x448] ;  /* 0x00011200ff0c7b82 */ /* 0x000e660000000a00 */
[----:B------:R-:W-:-:S04]  /*1f20*/  ULOP3.LUT UR5, UR5, 0xffffffc0, URZ, 0xc0, !UPT ;  /* 0xffffffc005057892 */ /* 0x000fc8000f8ec0ff */
[----:B------:R-:W-:-:S04]  /*1f30*/  UIADD3 UR5, UPT, UPT, UR7, UR4, -UR5 ;  /* 0x0000000407057290 */ /* 0x000fc8000fffe805 */
[----:B------:R-:W-:-:S06]  /*1f40*/  UIADD3 UR5, UPT, UPT, UR4, -UR5, URZ ;  /* 0x8000000504057290 */ /* 0x000fcc000fffe0ff */
[----:B------:R-:W-:-:S04]  /*1f50*/  ISETP.GE.AND P0, PT, R14, UR5, PT ;  /* 0x000000050e007c0c */ /* 0x000fc8000bf06270 */
[----:B------:R-:W-:-:S13]  /*1f60*/  ISETP.GT.U32.OR P0, PT, R14, 0x3f, P0 ;  /* 0x0000003f0e00780c */ /* 0x000fda0000704470 */
[----:B------:R-:W-:Y:S05]  /*1f70*/  @P0 BRA `(.L_x_82) ;  /* 0x00000000003c0947 */ /* 0x000fea0003800000 */
[----:B------:R-:W2:Y:S01]  /*1f80*/  LDC.64 R4, c[0x0][0x418] ;  /* 0x00010600ff047b82 */ /* 0x000ea20000000a00 */
[----:B------:R-:W3:Y:S01]  /*1f90*/  LDCU.64 UR4, c[0x0][0x420] ;  /* 0x00008400ff0477ac */ /* 0x000ee20008000a00 */
[----:B------:R-:W-:Y:S01]  /*1fa0*/  IADD3 R2, PT, PT, R14, UR7, RZ ;  /* 0x000000070e027c10 */ /* 0x000fe2000fffe0ff */
[----:B------:R-:W-:Y:S02]  /*1fb0*/  HFMA2 R3, -RZ, RZ, 0, 0 ;  /* 0x00000000ff037431 */ /* 0x000fe400000001ff */
[C---:B------:R-:W-:Y:S01]  /*1fc0*/  FMUL.FTZ R6, R96.reuse, 1.4426950216293334961 ;  /* 0x3fb8aa3b60067820 */ /* 0x040fe20000410000 */
[----:B------:R-:W-:Y:S02]  /*1fd0*/  FSETP.NEU.FTZ.AND P0, PT, R96, -INF , PT ;  /* 0xff8000006000780b */ /* 0x000fe40003f1d000 */
[----:B------:R-:W4:Y:S01]  /*1fe0*/  LDC.64 R8, c[0x0][0x410] ;  /* 0x00010400ff087b82 */ /* 0x000f220000000a00 */
[----:B--2---:R-:W-:-:S04]  /*1ff0*/  IMAD.WIDE.U32 R2, R4, UR13, R2 ;  /* 0x0000000d04027c25 */ /* 0x004fc8000f8e0002 */
[----:B------:R-:W-:Y:S02]  /*2000*/  IMAD R3, R5, UR13, R3 ;  /* 0x0000000d05037c24 */ /* 0x000fe4000f8e0203 */
[----:B---3--:R-:W-:-:S04]  /*2010*/  IMAD.WIDE.U32 R2, R0, UR4, R2 ;  /* 0x0000000400027c25 */ /* 0x008fc8000f8e0002 */
[----:B------:R-:W-:Y:S01]  /*2020*/  IMAD R3, R0, UR5, R3 ;  /* 0x0000000500037c24 */ /* 0x000fe2000f8e0203 */
[----:B----4-:R-:W-:-:S04]  /*2030*/  LEA R4, P1, R2, R8, 0x2 ;  /* 0x0000000802047211 */ /* 0x010fc800078210ff */
[----:B------:R-:W-:Y:S02]  /*2040*/  LEA.HI.X R5, R2, R9, R3, 0x2, P1 ;  /* 0x0000000902057211 */ /* 0x000fe400008f1403 */
[----:B------:R-:W-:-:S05]  /*2050*/  FSEL R3, R6, RZ, P0 ;  /* 0x000000ff06037208 */ /* 0x000fca0000000000 */
[----:B------:R2:W-:Y:S02]  /*2060*/  STG.E desc[UR10][R4.64], R3 ;  /* 0x0000000304007986 */ /* 0x0005e4000c10190a */
.L_x_82:
[----:B------:R-:W-:Y:S05]  /*2070*/  BSYNC.RECONVERGENT B0 ;  /* 0x0000000000007941 */ /* 0x000fea0003800200 */
.L_x_81:
[----:B------:R-:W-:Y:S01]  /*2080*/  USHF.L.U32 UR4, UR12, 0xe, URZ ;  /* 0x0000000e0c047899 */ /* 0x000fe200080006ff */
[----:B------:R-:W-:Y:S01]  /*2090*/  SHF.L.U32 R2, R14, 0x2, RZ ;  /* 0x000000020e027819 */ /* 0x000fe200000006ff */
[----:B------:R-:W3:Y:S01]  /*20a0*/  LDCU.64 UR8, c[0x0][0x458] ;  /* 0x00008b00ff0877ac */ /* 0x000ee20008000a00 */
[----:B--2---:R-:W-:-:S03]  /*20b0*/  MOV R3, RZ ;  /* 0x000000ff00037202 */ /* 0x004fc60000000f00 */
[----:B------:R-:W-:-:S05]  /*20c0*/  LOP3.LUT R2, R2, UR4, RZ, 0xfc, !PT ;  /* 0x0000000402027c12 */ /* 0x000fca000f8efcff */
[----:B------:R-:W2:Y:S01]  /*20d0*/  LDCU.64 UR4, c[0x0][0x428] ;  /* 0x00008500ff0477ac */ /* 0x000ea20008000a00 */
[----:B0-----:R-:W-:-:S04]  /*20e0*/  IMAD.WIDE.U32 R2, R10, UR13, R2 ;  /* 0x0000000d0a027c25 */ /* 0x001fc8000f8e0002 */
[----:B------:R-:W-:Y:S01]  /*20f0*/  IMAD R3, R11, UR13, R3 ;  /* 0x0000000d0b037c24 */ /* 0x000fe2000f8e0203 */
[----:B---3--:R-:W-:Y:S01]  /*2100*/  ISETP.NE.U32.AND P0, PT, RZ, UR8, PT ;  /* 0x00000008ff007c0c */ /* 0x008fe2000bf05070 */
[----:B-1----:R-:W-:-:S03]  /*2110*/  IMAD.WIDE.U32 R2, R0, R12, R2 ;  /* 0x0000000c00027225 */ /* 0x002fc600078e0002 */
[----:B------:R-:W-:Y:S01]  /*2120*/  ISETP.NE.AND.EX P0, PT, RZ, UR9, PT, P0 ;  /* 0x00000009ff007c0c */ /* 0x000fe2000bf05300 */
[----:B------:R-:W-:-:S03]  /*2130*/  IMAD R3, R0, R13, R3 ;  /* 0x0000000d00037224 */ /* 0x000fc600078e0203 */
[----:B------:R-:W-:Y:S02]  /*2140*/  ISETP.NE.OR P0, PT, R14, RZ, !P0 ;  /* 0x000000ff0e00720c */ /* 0x000fe40004705670 */
[----:B--2---:R-:W-:-:S04]  /*2150*/  LEA R4, P1, R2, UR4, 0x2 ;  /* 0x0000000402047c11 */ /* 0x004fc8000f8210ff */
        /* <DEDUP_REMOVED lines=18> */
[----:B0-----:R-:W0:Y:S08]  /*2280*/  LDC R5, c[0x0][0x450] ;  /* 0x00011400ff057b82 */ /* 0x001e300000000800 */
[----:B------:R-:W1:Y:S08]  /*2290*/  LDC R7, c[0x0][0x390] ;  /* 0x0000e400ff077b82 */ /* 0x000e700000000800 */
[----:B------:R-:W2:Y:S01]  /*22a0*/  LDC.64 R2, c[0x0][0x458] ;  /* 0x00011600ff027b82 */ /* 0x000ea20000000a00 */
[----:B0-----:R-:W-:-:S04]  /*22b0*/  IMAD R0, R5, UR12, R0 ;  /* 0x0000000c05007c24 */ /* 0x001fc8000f8e0200 */
[----:B-1----:R-:W-:-:S04]  /*22c0*/  IMAD R5, R0, R7, UR13 ;  /* 0x0000000d00057e24 */ /* 0x002fc8000f8e0207 */
[----:B--2---:R-:W-:-:S05]  /*22d0*/  IMAD.WIDE R2, R5, 0x4, R2 ;  /* 0x0000000405027825 */ /* 0x004fca00078e0202 */
[----:B------:R-:W-:Y:S01]  /*22e0*/  STG.E desc[UR10][R2.64], RZ ;  /* 0x000000ff02007986 */ /* 0x000fe2000c10190a */
[----:B------:R-:W-:Y:S05]  /*22f0*/  EXIT ;  /* 0x000000000000794d */ /* 0x000fea0003800000 */
.L_x_83:
        /* <DEDUP_REMOVED lines=16> */
.L_x_155:


//--------------------- .text._ZN7cutlass13device_kernelIN5flash19enable_sm80_to_sm89INS1_16FlashAttnBwdSm80INS1_25CollectiveMainloopBwdSm80ILi1ELi1EN4cute5tupleIJNS5_1CILi64EEES8_NS7_ILi256EEEEEENS_6half_tEfNS_4arch4Sm80ELb1ELb0ELb1ELb1ELb0ELb0ELb0ELb0ELi2ELi4ELi2ELi2ELb0EEENS1_21CollectiveEpilogueBwdISA_SB_SD_Li256ELb1ELb0ELi4EEENS1_25SingleTileBwdLPTSchedulerILb1ELi64ELb0EEEEEEEEEvNT_6ParamsE --------------------------
	.section	.text._ZN7cutlass13device_kernelIN5flash19enable_sm80_to_sm89INS1_16FlashAttnBwdSm80INS1_25CollectiveMainloopBwdSm80ILi1ELi1EN4cute5tupleIJNS5_1CILi64EEES8_NS7_ILi256EEEEEENS_6half_tEfNS_4arch4Sm80ELb1ELb0ELb1ELb1ELb0ELb0ELb0ELb0ELi2ELi4ELi2ELi2ELb0EEENS1_21CollectiveEpilogueBwdISA_SB_SD_Li256ELb1ELb0ELi4EEENS1_25SingleTileBwdLPTSchedulerILb1ELi64ELb0EEEEEEEEEvNT_6ParamsE,"ax",@progbits
	.align	128
.text._ZN7cutlass13device_kernelIN5flash19enable_sm80_to_sm89INS1_16FlashAttnBwdSm80INS1_25CollectiveMainloopBwdSm80ILi1ELi1EN4cute5tupleIJNS5_1CILi64EEES8_NS7_ILi256EEEEEENS_6half_tEfNS_4arch4Sm80ELb1ELb0ELb1ELb1ELb0ELb0ELb0ELb0ELi2ELi4ELi2ELi2ELb0EEENS1_21CollectiveEpilogueBwdISA_SB_SD_Li256ELb1ELb0ELi4EEENS1_25SingleTileBwdLPTSchedulerILb1ELi64ELb0EEEEEEEEEvNT_6ParamsE:
        .type           _ZN7cutlass13device_kernelIN5flash19enable_sm80_to_sm89INS1_16FlashAttnBwdSm80INS1_25CollectiveMainloopBwdSm80ILi1ELi1EN4cute5tupleIJNS5_1CILi64EEES8_NS7_ILi256EEEEEENS_6half_tEfNS_4arch4Sm80ELb1ELb0ELb1ELb1ELb0ELb0ELb0ELb0ELi2ELi4ELi2ELi2ELb0EEENS1_21CollectiveEpilogueBwdISA_SB_SD_Li256ELb1ELb0ELi4EEENS1_25SingleTileBwdLPTSchedulerILb1ELi64ELb0EEEEEEEEEvNT_6ParamsE,@function
        .size           _ZN7cutlass13device_kernelIN5flash19enable_sm80_to_sm89INS1_16FlashAttnBwdSm80INS1_25CollectiveMainloopBwdSm80ILi1ELi1EN4cute5tupleIJNS5_1CILi64EEES8_NS7_ILi256EEEEEENS_6half_tEfNS_4arch4Sm80ELb1ELb0ELb1ELb1ELb0ELb0ELb0ELb0ELi2ELi4ELi2ELi2ELb0EEENS1_21CollectiveEpilogueBwdISA_SB_SD_Li256ELb1ELb0ELi4EEENS1_25SingleTileBwdLPTSchedulerILb1ELi64ELb0EEEEEEEEEvNT_6ParamsE,(.L_x_156 - _ZN7cutlass13device_kernelIN5flash19enable_sm80_to_sm89INS1_16FlashAttnBwdSm80INS1_25CollectiveMainloopBwdSm80ILi1ELi1EN4cute5tupleIJNS5_1CILi64EEES8_NS7_ILi256EEEEEENS_6half_tEfNS_4arch4Sm80ELb1ELb0ELb1ELb1ELb0ELb0ELb0ELb0ELi2ELi4ELi2ELi2ELb0EEENS1_21CollectiveEpilogueBwdISA_SB_SD_Li256ELb1ELb0ELi4EEENS1_25SingleTileBwdLPTSchedulerILb1ELi64ELb0EEEEEEEEEvNT_6ParamsE)
        .other          _ZN7cutlass13device_kernelIN5flash19enable_sm80_to_sm89INS1_16FlashAttnBwdSm80INS1_25CollectiveMainloopBwdSm80ILi1ELi1EN4cute5tupleIJNS5_1CILi64EEES8_NS7_ILi256EEEEEENS_6half_tEfNS_4arch4Sm80ELb1ELb0ELb1ELb1ELb0ELb0ELb0ELb0ELi2ELi4ELi2ELi2ELb0EEENS1_21CollectiveEpilogueBwdISA_SB_SD_Li256ELb1ELb0ELi4EEENS1_25SingleTileBwdLPTSchedulerILb1ELi64ELb0EEEEEEEEEvNT_6ParamsE,@"STO_CUDA_ENTRY STV_DEFAULT"
_ZN7cutlass13device_kernelIN5flash19enable_sm80_to_sm89INS1_16FlashAttnBwdSm80INS1_25CollectiveMainloopBwdSm80ILi1ELi1EN4cute5tupleIJNS5_1CILi64EEES8_NS7_ILi256EEEEEENS_6half_tEfNS_4arch4Sm80ELb1ELb0ELb1ELb1ELb0ELb0ELb0ELb0ELi2ELi4ELi2ELi2ELb0EEENS1_21CollectiveEpilogueBwdISA_SB_SD_Li256ELb1ELb0ELi4EEENS1_25SingleTileBwdLPTSchedulerILb1ELi64ELb0EEEEEEEEEvNT_6ParamsE:
[----:B------:R-:W-:Y:S01]  /*0000*/  LDC R1, c[0x0][0x37c] ;  /* 0x0000df00ff017b82 */ /* 0x000fe20000000800 */
[----:B------:R-:W-:Y:S05]  /*0010*/  EXIT ;  /* 0x000000000000794d */ /* 0x000fea0003800000 */
.L_x_84:
        /* <DEDUP_REMOVED lines=14> */
.L_x_156:


//--------------------- .text._ZN7cutlass13device_kernelIN5flash32FlashAttnBwdPostprocessConvertdQIN4cute5tupleIJNS3_1CILi64EEENS5_ILi256EEEEEENS_6half_tEfNS_4arch4Sm80ELi256ENS3_8TiledMMAINS3_8MMA_AtomIJNS3_28SM80_16x8x16_F32F16F16F32_TNEEEENS3_6LayoutINS4_IJNS5_ILi2EEENS5_ILi4EEENS5_ILi1EEEEEENS4_IJSJ_SH_NS5_ILi0EEEEEEEENS4_IJNS5_ILi32EEES6_NS5_ILi16EEEEEEEELb0EEEEEvNT_6ParamsE --------------------------
	.section	.text._ZN7cutlass13device_kernelIN5flash32FlashAttnBwdPostprocessConvertdQIN4cute5tupleIJNS3_1CILi64EEENS5_ILi256EEEEEENS_6half_tEfNS_4arch4Sm80ELi256ENS3_8TiledMMAINS3_8MMA_AtomIJNS3_28SM80_16x8x16_F32F16F16F32_TNEEEENS3_6LayoutINS4_IJNS5_ILi2EEENS5_ILi4EEENS5_ILi1EEEEEENS4_IJSJ_SH_NS5_ILi0EEEEEEEENS4_IJNS5_ILi32EEES6_NS5_ILi16EEEEEEEELb0EEEEEvNT_6ParamsE,"ax",@progbits
	.align	128
.text._ZN7cutlass13device_kernelIN5flash32FlashAttnBwdPostprocessConvertdQIN4cute5tupleIJNS3_1CILi64EEENS5_ILi256EEEEEENS_6half_tEfNS_4arch4Sm80ELi256ENS3_8TiledMMAINS3_8MMA_AtomIJNS3_28SM80_16x8x16_F32F16F16F32_TNEEEENS3_6LayoutINS4_IJNS5_ILi2EEENS5_ILi4EEENS5_ILi1EEEEEENS4_IJSJ_SH_NS5_ILi0EEEEEEEENS4_IJNS5_ILi32EEES6_NS5_ILi16EEEEEEEELb0EEEEEvNT_6ParamsE:
        .type           _ZN7cutlass13device_kernelIN5flash32FlashAttnBwdPostprocessConvertdQIN4cute5tupleIJNS3_1CILi64EEENS5_ILi256EEEEEENS_6half_tEfNS_4arch4Sm80ELi256ENS3_8TiledMMAINS3_8MMA_AtomIJNS3_28SM80_16x8x16_F32F16F16F32_TNEEEENS3_6LayoutINS4_IJNS5_ILi2EEENS5_ILi4EEENS5_ILi1EEEEEENS4_IJSJ_SH_NS5_ILi0EEEEEEEENS4_IJNS5_ILi32EEES6_NS5_ILi16EEEEEEEELb0EEEEEvNT_6ParamsE,@function
        .size           _ZN7cutlass13device_kernelIN5flash32FlashAttnBwdPostprocessConvertdQIN4cute5tupleIJNS3_1CILi64EEENS5_ILi256EEEEEENS_6half_tEfNS_4arch4Sm80ELi256ENS3_8TiledMMAINS3_8MMA_AtomIJNS3_28SM80_16x8x16_F32F16F16F32_TNEEEENS3_6LayoutINS4_IJNS5_ILi2EEENS5_ILi4EEENS5_ILi1EEEEEENS4_IJSJ_SH_NS5_ILi0EEEEEEEENS4_IJNS5_ILi32EEES6_NS5_ILi16EEEEEEEELb0EEEEEvNT_6ParamsE,(.L_x_157 - _ZN7cutlass13device_kernelIN5flash32FlashAttnBwdPostprocessConvertdQIN4cute5tupleIJNS3_1CILi64EEENS5_ILi256EEEEEENS_6half_tEfNS_4arch4Sm80ELi256ENS3_8TiledMMAINS3_8MMA_AtomIJNS3_28SM80_16x8x16_F32F16F16F32_TNEEEENS3_6LayoutINS4_IJNS5_ILi2EEENS5_ILi4EEENS5_ILi1EEEEEENS4_IJSJ_SH_NS5_ILi0EEEEEEEENS4_IJNS5_ILi32EEES6_NS5_ILi16EEEEEEEELb0EEEEEvNT_6ParamsE)
        .other          _ZN7cutlass13device_kernelIN5flash32FlashAttnBwdPostprocessConvertdQIN4cute5tupleIJNS3_1CILi64EEENS5_ILi256EEEEEENS_6half_tEfNS_4arch4Sm80ELi256ENS3_8TiledMMAINS3_8MMA_AtomIJNS3_28SM80_16x8x16_F32F16F16F32_TNEEEENS3_6LayoutINS4_IJNS5_ILi2EEENS5_ILi4EEENS5_ILi1EEEEEENS4_IJSJ_SH_NS5_ILi0EEEEEEEENS4_IJNS5_ILi32EEES6_NS5_ILi16EEEEEEEELb0EEEEEvNT_6ParamsE,@"STO_CUDA_ENTRY STV_DEFAULT"
_ZN7cutlass13device_kernelIN5flash32FlashAttnBwdPostprocessConvertdQIN4cute5tupleIJNS3_1CILi64EEENS5_ILi256EEEEEENS_6half_tEfNS_4arch4Sm80ELi256ENS3_8TiledMMAINS3_8MMA_AtomIJNS3_28SM80_16x8x16_F32F16F16F32_TNEEEENS3_6LayoutINS4_IJNS5_ILi2EEENS5_ILi4EEENS5_ILi1EEEEEENS4_IJSJ_SH_NS5_ILi0EEEEEEEENS4_IJNS5_ILi32EEES6_NS5_ILi16EEEEEEEELb0EEEEEvNT_6ParamsE:
        /* <DEDUP_REMOVED lines=17> */
.L_x_85:
[----:B------:R-:W0:Y:S01]  /*0110*/  LDC.64 R6, c[0x0][0x3e0] ;  /* 0x0000f800ff067b82 */ /* 0x000e220000000a00 */
[----:B------:R-:W1:Y:S01]  /*0120*/  LDCU.64 UR4, c[0x0][0x3e8] ;  /* 0x00007d00ff0477ac */ /* 0x000e620008000a00 */
[----:B0-----:R-:W-:-:S05]  /*0130*/  IMAD.WIDE.U32 R6, R9, 0x4, R6 ;  /* 0x0000000409067825 */ /* 0x001fca00078e0006 */
[----:B------:R-:W2:Y:S01]  /*0140*/  LDG.E R76, desc[UR6][R6.64] ;  /* 0x00000006064c7981 */ /* 0x000ea2000c1e1900 */
[----:B-1----:R-:W-:-:S04]  /*0150*/  UISETP.NE.U32.AND UP0, UPT, UR4, URZ, UPT ;  /* 0x000000ff0400728c */ /* 0x002fc8000bf05070 */
[----:B------:R-:W-:Y:S01]  /*0160*/  UISETP.NE.AND.EX UP0, UPT, UR5, URZ, UPT, UP0 ;  /* 0x000000ff0500728c */ /* 0x000fe2000bf05300 */
[--C-:B--2---:R-:W-:Y:S01]  /*0170*/  IMAD R2, R9, 0x40, R76.reuse ;  /* 0x0000004009027824 */ /* 0x104fe200078e024c */
[----:B------:R-:W-:-:S04]  /*0180*/  SHF.R.S32.HI R77, RZ, 0x1f, R76 ;  /* 0x0000001fff4d7819 */ /* 0x000fc8000001144c */
[----:B------:R-:W-:-:S04]  /*0190*/  SHF.R.S32.HI R3, RZ, 0x1f, R2 ;  /* 0x0000001fff037819 */ /* 0x000fc80000011402 */
[----:B------:R-:W-:-:S04]  /*01a0*/  LEA.HI R3, R3, R2, RZ, 0x6 ;  /* 0x0000000203037211 */ /* 0x000fc800078f30ff */
[----:B------:R-:W-:-:S04]  /*01b0*/  SHF.L.U32 R3, R3, 0x8, RZ ;  /* 0x0000000803037819 */ /* 0x000fc800000006ff */
[----:B------:R-:W-:-:S04]  /*01c0*/  LOP3.LUT R4, R3, 0xffffc000, RZ, 0xc0, !PT ;  /* 0xffffc00003047812 */ /* 0x000fc800078ec0ff */
[----:B------:R-:W-:Y:S01]  /*01d0*/  SHF.R.S32.HI R5, RZ, 0x1f, R4 ;  /* 0x0000001fff057819 */ /* 0x000fe20000011404 */
[----:B------:R-:W-:Y:S06]  /*01e0*/  BRA.U !UP0, `(.L_x_88) ;  /* 0x0000000108107547 */ /* 0x000fec000b800000 */
.L_x_87:
[----:B------:R-:W0:Y:S02]  /*01f0*/  LDC.64 R2, c[0x0][0x3e8] ;  /* 0x0000fa00ff027b82 */ /* 0x000e240000000a00 */
[----:B0-----:R-:W-:-:S06]  /*0200*/  IMAD.WIDE.U32 R2, R9, 0x4, R2 ;  /* 0x0000000409027825 */ /* 0x001fcc00078e0002 */
[----:B------:R0:W5:Y:S01]  /*0210*/  LDG.E R2, desc[UR6][R2.64] ;  /* 0x0000000602027981 */ /* 0x000162000c1e1900 */
[----:B------:R-:W-:Y:S05]  /*0220*/  BRA `(.L_x_86) ;  /* 0x0000000000087947 */ /* 0x000fea0003800000 */
.L_x_88:
[----:B------:R-:W2:Y:S02]  /*0230*/  LDG.E R7, desc[UR6][R6.64+0x4] ;  /* 0x0000040606077981 */ /* 0x000ea4000c1e1900 */
[----:B--2---:R-:W-:-:S07]  /*0240*/  IMAD.IADD R2, R7, 0x1, -R76 ;  /* 0x0000000107027824 */ /* 0x004fce00078e0a4c */
.L_x_86:
[----:B0-----:R-:W-:Y:S01]  /*0250*/  IMAD.SHL.U32 R3, R0, 0x40, RZ ;  /* 0x0000004000037824 */ /* 0x001fe200078e00ff */
[----:B------:R-:W-:-:S04]  /*0260*/  ISETP.NE.AND.EX P0, PT, R11, RZ, PT, P0 ;  /* 0x000000ff0b00720c */ /* 0x000fc80003f05300 */
[----:B-----5:R-:W-:-:S13]  /*0270*/  ISETP.GT.AND P2, PT, R2, R3, PT ;  /* 0x000000030200720c */ /* 0x020fda0003f44270 */
[----:B------:R-:W-:Y:S05]  /*0280*/  @!P2 EXIT P0 ;  /* 0x000000000000a94d */ /* 0x000fea0000000000 */
[----:B------:R-:W0:Y:S01]  /*0290*/  S2R R68, SR_TID.X ;  /* 0x0000000000447919 */ /* 0x000e220000002100 */
[----:B------:R-:W1:Y:S01]  /*02a0*/  S2UR UR8, SR_CTAID.Y ;  /* 0x00000000000879c3 */ /* 0x000e620000002600 */
[----:B------:R-:W2:Y:S01]  /*02b0*/  LDCU.64 UR4, c[0x0][0x3a0] ;  /* 0x00007400ff0477ac */ /* 0x000ea20008000a00 */
[----:B------:R-:W-:Y:S01]  /*02c0*/  SEL R72, R9, RZ, !P1 ;  /* 0x000000ff09487207 */ /* 0x000fe20004800000 */
[----:B------:R-:W3:Y:S05]  /*02d0*/  LDCU.64 UR10, c[0x0][0x380] ;  /* 0x00007000ff0a77ac */ /* 0x000eea0008000a00 */
[----:B------:R-:W1:Y:S01]  /*02e0*/  LDC.64 R10, c[0x0][0x398] ;  /* 0x0000e600ff0a7b82 */ /* 0x000e620000000a00 */
[----:B0-----:R-:W-:-:S05]  /*02f0*/  SHF.L.U32 R69, R68, 0x2, RZ ;  /* 0x0000000244457819 */ /* 0x001fca00000006ff */
[----:B------:R-:W-:-:S05]  /*0300*/  IMAD R7, R0, 0x4000, R69 ;  /* 0x0000400000077824 */ /* 0x000fca00078e0245 */
[----:B------:R-:W-:-:S04]  /*0310*/  IADD3 R4, P0, PT, R7, R4, RZ ;  /* 0x0000000407047210 */ /* 0x000fc80007f1e0ff */
[----:B------:R-:W-:-:S03]  /*0320*/  IADD3.X R5, PT, PT, RZ, R5, RZ, P0, !PT ;  /* 0x00000005ff057210 */ /* 0x000fc600007fe4ff */
[----:B-1----:R-:W-:-:S04]  /*0330*/  IMAD.WIDE.U32 R4, R10, UR8, R4 ;  /* 0x000000080a047c25 */ /* 0x002fc8000f8e0004 */
[----:B------:R-:W-:Y:S02]  /*0340*/  IMAD R5, R11, UR8, R5 ;  /* 0x000000080b057c24 */ /* 0x000fe4000f8e0205 */
[----:B--2---:R-:W-:-:S04]  /*0350*/  IMAD.WIDE.U32 R4, R72, UR4, R4 ;  /* 0x0000000448047c25 */ /* 0x004fc8000f8e0004 */
[----:B------:R-:W-:Y:S01]  /*0360*/  IMAD R5, R72, UR5, R5 ;  /* 0x0000000548057c24 */ /* 0x000fe2000f8e0205 */
[----:B---3--:R-:W-:-:S04]  /*0370*/  LEA R70, P0, R4, UR10, 0x2 ;  /* 0x0000000a04467c11 */ /* 0x008fc8000f8010ff */
[----:B------:R-:W-:Y:S01]  /*0380*/  LEA.HI.X R71, R4, UR11, R5, 0x2, P0 ;  /* 0x0000000b04477c11 */ /* 0x000fe200080f1405 */
[----:B------:R-:W0:Y:S01]  /*0390*/  S2UR UR5, SR_CgaCtaId ;  /* 0x00000000000579c3 */ /* 0x000e220000008800 */
[----:B------:R-:W-:Y:S01]  /*03a0*/  UMOV UR4, 0x400 ;  /* 0x0000040000047882 */ /* 0x000fe20000000000 */
[----:B------:R-:W-:Y:S01]  /*03b0*/  VIADDMNMX R2, R2, -R3, 0x40, PT ;  /* 0x0000004002027446 */ /* 0x000fe20003800903 */
[----:B------:R-:W1:Y:S01]  /*03c0*/  LDCU.64 UR10, c[0x0][0x3d0] ;  /* 0x00007a00ff0a77ac */ /* 0x000e620008000a00 */
[----:B------:R-:W2:Y:S04]  /*03d0*/  LDG.E.128 R4, desc[UR6][R70.64] ;  /* 0x0000000646047981 */ /* 0x000ea8000c1e1d00 */
[----:B------:R-:W3:Y:S04]  /*03e0*/  LDG.E.128 R8, desc[UR6][R70.64+0x1000] ;  /* 0x0010000646087981 */ /* 0x000ee8000c1e1d00 */
[----:B------:R-:W4:Y:S04]  /*03f0*/  LDG.E.128 R12, desc[UR6][R70.64+0x2000] ;  /* 0x00200006460c7981 */ /* 0x000f28000c1e1d00 */
[----:B------:R-:W5:Y:S04]  /*0400*/  LDG.E.128 R16, desc[UR6][R70.64+0x3000] ;  /* 0x0030000646107981 */ /* 0x000f68000c1e1d00 */
        /* <DEDUP_REMOVED lines=11> */
[----:B------:R1:W5:Y:S01]  /*04c0*/  LDG.E.128 R64, desc[UR6][R70.64+0xf000] ;  /* 0x00f0000646407981 */ /* 0x000362000c1e1d00 */
[----:B0-----:R-:W-:Y:S01]  /*04d0*/  ULEA UR4, UR5, UR4, 0x18 ;  /* 0x0000000405047291 */ /* 0x001fe2000f8ec0ff */
[----:B------:R-:W-:Y:S01]  /*04e0*/  SHF.L.U32 R3, R68, 0x1, RZ ;  /* 0x0000000144037819 */ /* 0x000fe200000006ff */
[----:B------:R-:W0:Y:S01]  /*04f0*/  LDCU UR5, c[0x0][0x3b4] ;  /* 0x00007680ff0577ac */ /* 0x000e220008000800 */
[----:B------:R-:W-:Y:S01]  /*0500*/  SHF.R.U32.HI R73, RZ, 0x5, R68 ;  /* 0x00000005ff497819 */ /* 0x000fe20000011644 */
[----:B------:R-:W-:Y:S01]  /*0510*/  BSSY.RECONVERGENT B0, `(.L_x_89) ;  /* 0x0000111000007945 */ /* 0x000fe20003800200 */
[----:B------:R-:W-:-:S02]  /*0520*/  LOP3.LUT R3, R3, 0x6, RZ, 0xc0, !PT ;  /* 0x0000000603037812 */ /* 0x000fc400078ec0ff */
[----:B------:R-:W-:Y:S02]  /*0530*/  LEA R75, R68, UR4, 0x4 ;  /* 0x00000004444b7c11 */ /* 0x000fe4000f8e20ff */
[----:B-1----:R-:W-:Y:S02]  /*0540*/  SHF.R.U32.HI R71, RZ, 0x3, R68 ;  /* 0x00000003ff477819 */ /* 0x002fe40000011644 */
[----:B------:R-:W-:Y:S02]  /*0550*/  LOP3.LUT R74, R69, 0x40, RZ, 0xc0, !PT ;  /* 0x00000040454a7812 */ /* 0x000fe400078ec0ff */
[----:B------:R-:W-:Y:S02]  /*0560*/  IADD3 R70, P0, PT, R73, R76, RZ ;  /* 0x0000004c49467210 */ /* 0x000fe40007f1e0ff */
[----:B------:R-:W-:-:S03]  /*0570*/  LOP3.LUT R74, R74, 0x8, R71, 0xf8, !PT ;  /* 0x000000084a4a7812 */ /* 0x000fc600078ef847 */
[----:B------:R-:W-:Y:S02]  /*0580*/  IMAD.X R71, RZ, RZ, R77, P0 ;  /* 0x000000ffff477224 */ /* 0x000fe400000e064d */
[----:B------:R-:W-:Y:S01]  /*0590*/  IMAD.WIDE.U32 R70, R0, 0x40, R70 ;  /* 0x0000004000467825 */ /* 0x000fe200078e0046 */
[----:B--2---:R1:W-:Y:S04]  /*05a0*/  STS.128 [R75], R4 ;  /* 0x000000044b007388 */ /* 0x0043e80000000c00 */
[----:B---3--:R2:W-:Y:S04]  /*05b0*/  STS.128 [R75+0x1000], R8 ;  /* 0x001000084b007388 */ /* 0x0085e80000000c00 */
[----:B----4-:R3:W-:Y:S04]  /*05c0*/  STS.128 [R75+0x2000], R12 ;  /* 0x0020000c4b007388 */ /* 0x0107e80000000c00 */
[----:B-----5:R4:W-:Y:S04]  /*05d0*/  STS.128 [R75+0x3000], R16 ;  /* 0x003000104b007388 */ /* 0x0209e80000000c00 */
[----:B------:R-:W-:Y:S01]  /*05e0*/  STS.128 [R75+0x4000], R20 ;  /* 0x004000144b007388 */ /* 0x000fe20000000c00 */
[C---:B-1----:R-:W-:Y:S01]  /*05f0*/  SHF.L.U32 R6, R68.reuse, 0x9, RZ ;  /* 0x0000000944067819 */ /* 0x042fe200000006ff */
[----:B------:R-:W-:-:S02]  /*0600*/  IMAD R5, R68, -0xc, R75 ;  /* 0xfffffff444057824 */ /* 0x000fc400078e024b */
[----:B------:R-:W-:Y:S01]  /*0610*/  STS.128 [R75+0x5000], R24 ;  /* 0x005000184b007388 */ /* 0x000fe20000000c00 */
[----:B------:R-:W-:Y:S01]  /*0620*/  IMAD.SHL.U32 R4, R68, 0x8, RZ ;  /* 0x0000000844047824 */ /* 0x000fe200078e00ff */
[----:B--2---:R-:W-:Y:S02]  /*0630*/  SHF.R.U32.HI R11, RZ, 0x1, R68 ;  /* 0x00000001ff0b7819 */ /* 0x004fe40000011644 */
[----:B------:R-:W-:Y:S01]  /*0640*/  STS.128 [R75+0x6000], R28 ;  /* 0x0060001c4b007388 */ /* 0x000fe20000000c00 */
[----:B---3--:R-:W-:Y:S01]  /*0650*/  LOP3.LUT R12, R6, 0x3c00, RZ, 0xc0, !PT ;  /* 0x00003c00060c7812 */ /* 0x008fe200078ec0ff */
[----:B------:R-:W-:Y:S01]  /*0660*/  VIADD R15, R73, 0x8 ;  /* 0x00000008490f7836 */ /* 0x000fe20000000000 */
[--C-:B------:R-:W-:Y:S01]  /*0670*/  LOP3.LUT R3, R3, 0x1c00, R4.reuse, 0xf8, !PT ;  /* 0x00001c0003037812 */ /* 0x100fe200078ef804 */
[----:B------:R-:W-:Y:S01]  /*0680*/  STS.128 [R75+0x7000], R32 ;  /* 0x007000204b007388 */ /* 0x000fe20000000c00 */
[----:B------:R-:W-:Y:S01]  /*0690*/  LOP3.LUT R10, R4, 0x8, RZ, 0xc0, !PT ;  /* 0x00000008040a7812 */ /* 0x000fe200078ec0ff */
[----:B----4-:R-:W-:Y:S01]  /*06a0*/  VIADD R19, R73, 0x28 ;  /* 0x0000002849137836 */ /* 0x010fe20000000000 */
[----:B------:R-:W-:Y:S01]  /*06b0*/  LOP3.LUT R14, R3, 0x100, R4, 0xf8, !PT ;  /* 0x00000100030e7812 */ /* 0x000fe200078ef804 */
[----:B------:R-:W-:Y:S01]  /*06c0*/  STS.128 [R75+0x8000], R36 ;  /* 0x008000244b007388 */ /* 0x000fe20000000c00 */
[----:B------:R-:W-:-:S02]  /*06d0*/  LOP3.LUT R3, R12, 0x30, R11, 0xf8, !PT ;  /* 0x000000300c037812 */ /* 0x000fc400078ef80b */
[----:B------:R-:W-:Y:S01]  /*06e0*/  LOP3.LUT R4, R4, 0xf8, RZ, 0xc0, !PT ;  /* 0x000000f804047812 */ /* 0x000fe200078ec0ff */
[----:B------:R-:W-:Y:S01]  /*06f0*/  STS.128 [R75+0x9000], R40 ;  /* 0x009000284b007388 */ /* 0x000fe20000000c00 */
[--C-:B------:R-:W-:Y:S02]  /*0700*/  LOP3.LUT R10, R10, 0x40, R11.reuse, 0xf8, !PT ;  /* 0x000000400a0a7812 */ /* 0x100fe400078ef80b */
[----:B0-----:R-:W-:Y:S01]  /*0710*/  ISETP.GE.AND P0, PT, R4, UR5, PT ;  /* 0x0000000504007c0c */ /* 0x001fe2000bf06270 */
[----:B------:R-:W-:Y:S01]  /*0720*/  STS.128 [R75+0xa000], R44 ;  /* 0x00a0002c4b007388 */ /* 0x000fe20000000c00 */
[----:B------:R-:W0:Y:S01]  /*0730*/  LDCU UR5, c[0x0][0x3d8] ;  /* 0x00007b00ff0577ac */ /* 0x000e220008000800 */
[----:B------:R-:W-:Y:S02]  /*0740*/  SHF.R.U32.HI R13, RZ, 0x4, R68 ;  /* 0x00000004ff0d7819 */ /* 0x000fe40000011644 */
[----:B------:R-:W-:Y:S01]  /*0750*/  STS.128 [R75+0xb000], R48 ;  /* 0x00b000304b007388 */ /* 0x000fe20000000c00 */
[----:B------:R-:W-:-:S02]  /*0760*/  LOP3.LUT R74, R74, 0x8, R11, 0x78, !PT ;  /* 0x000000084a4a7812 */ /* 0x000fc400078e780b */
[----:B------:R-:W-:Y:S01]  /*0770*/  LOP3.LUT R16, R10, 0x8, R13, 0x78, !PT ;  /* 0x000000080a107812 */ /* 0x000fe200078e780d */
[----:B------:R-:W-:Y:S01]  /*0780*/  STS.128 [R75+0xc000], R52 ;  /* 0x00c000344b007388 */ /* 0x000fe20000000c00 */
[----:B------:R-:W-:Y:S02]  /*0790*/  IADD3 R17, PT, PT, R73, 0x10, RZ ;  /* 0x0000001049117810 */ /* 0x000fe40007ffe0ff */
[-C--:B------:R-:W-:Y:S01]  /*07a0*/  ISETP.GE.OR P6, PT, R15, R2.reuse, P0 ;  /* 0x000000020f00720c */ /* 0x080fe200007c6670 */
[----:B------:R-:W-:Y:S01]  /*07b0*/  STS.128 [R75+0xd000], R56 ;  /* 0x00d000384b007388 */ /* 0x000fe20000000c00 */
[-C--:B------:R-:W-:Y:S01]  /*07c0*/  ISETP.GE.OR P5, PT, R17, R2.reuse, P0 ;  /* 0x000000021100720c */ /* 0x080fe200007a6670 */
[C---:B------:R-:W-:Y:S01]  /*07d0*/  VIADD R15, R73.reuse, 0x18 ;  /* 0x00000018490f7836 */ /* 0x040fe20000000000 */
[----:B------:R-:W-:Y:S01]  /*07e0*/  IADD3 R17, PT, PT, R73, 0x20, RZ ;  /* 0x0000002049117810 */ /* 0x000fe20007ffe0ff */
[----:B------:R-:W-:Y:S01]  /*07f0*/  STS.128 [R75+0xe000], R60 ;  /* 0x00e0003c4b007388 */ /* 0x000fe20000000c00 */
[----:B------:R-:W-:-:S02]  /*0800*/  ISETP.GE.OR P2, PT, R19, R2, P0 ;  /* 0x000000021300720c */ /* 0x000fc40000746670 */
[----:B------:R-:W-:Y:S01]  /*0810*/  ISETP.GE.OR P3, PT, R17, R2, P0 ;  /* 0x000000021100720c */ /* 0x000fe20000766670 */
[----:B------:R-:W-:Y:S01]  /*0820*/  STS.128 [R75+0xf000], R64 ;  /* 0x00f000404b007388 */ /* 0x000fe20000000c00 */
[----:B------:R-:W-:Y:S01]  /*0830*/  LOP3.LUT R3, R3, R16, RZ, 0xfc, !PT ;  /* 0x0000001003037212 */ /* 0x000fe200078efcff */
[----:B------:R-:W-:Y:S01]  /*0840*/  BAR.SYNC.DEFER_BLOCKING 0x0 ;  /* 0x0000000000007b1d */ /* 0x000fe20000010000 */
[-C--:B------:R-:W-:Y:S02]  /*0850*/  ISETP.GE.OR P4, PT, R15, R2.reuse, P0 ;  /* 0x000000020f00720c */ /* 0x080fe40000786670 */
[----:B------:R-:W-:Y:S02]  /*0860*/  LOP3.LUT R69, R14, 0x30, R69, 0xf8, !PT ;  /* 0x000000300e457812 */ /* 0x000fe400078ef845 */
[----:B------:R-:W-:Y:S02]  /*0870*/  ISETP.GE.OR P1, PT, R73, R2, P0 ;  /* 0x000000024900720c */ /* 0x000fe40000726670 */
[----:B------:R-:W-:-:S04]  /*0880*/  LOP3.LUT R0, R69, R74, RZ, 0xfc, !PT ;  /* 0x0000004a45007212 */ /* 0x000fc800078efcff */
[----:B------:R-:W-:Y:S01]  /*0890*/  LEA R0, R0, UR4, 0x1 ;  /* 0x0000000400007c11 */ /* 0x000fe2000f8e08ff */
[----:B------:R-:W0:Y:S04]  /*08a0*/  LDS R6, [R5] ;  /* 0x0000000005067984 */ /* 0x000e280000000800 */
[----:B------:R-:W1:Y:S04]  /*08b0*/  LDS R7, [R5+0x400] ;  /* 0x0004000005077984 */ /* 0x000e680000000800 */
        /* <DEDUP_REMOVED lines=13> */
[----:B--2---:R-:W-:Y:S01]  /*0990*/  FMUL.FTZ R8, R8, UR5 ;  /* 0x0000000508087c20 */ /* 0x004fe20008410000 */
[----:B------:R-:W-:Y:S02]  /*09a0*/  F2FP.F16.F32.PACK_AB R6, R7, R6 ;  /* 0x000000060706723e */ /* 0x000fe400000000ff */
[----:B------:R-:W2:Y:S01]  /*09b0*/  LDS R23, [R5+0x2c00] ;  /* 0x002c000005177984 */ /* 0x000ea20000000800 */
[----:B---3--:R-:W-:-:S03]  /*09c0*/  FMUL.FTZ R9, R9, UR5 ;  /* 0x0000000509097c20 */ /* 0x008fc60008410000 */
[----:B------:R-:W3:Y:S02]  /*09d0*/  LDS R30, [R5+0x4800] ;  /* 0x00480000051e7984 */ /* 0x000ee40000000800 */
[----:B------:R-:W-:Y:S01]  /*09e0*/  F2FP.F16.F32.PACK_AB R7, R9, R8 ;  /* 0x000000080907723e */ /* 0x000fe200000000ff */
[----:B----4-:R-:W-:Y:S01]  /*09f0*/  FMUL.FTZ R9, R12, UR5 ;  /* 0x000000050c097c20 */ /* 0x010fe20008410000 */
[----:B------:R-:W4:Y:S01]  /*0a00*/  LDS R31, [R5+0x4c00] ;  /* 0x004c0000051f7984 */ /* 0x000f220000000800 */
[----:B-----5:R-:W-:-:S03]  /*0a10*/  FMUL.FTZ R12, R24, UR5 ;  /* 0x00000005180c7c20 */ /* 0x020fc60008410000 */
        /* <DEDUP_REMOVED lines=12> */
[----:B------:R-:W-:Y:S02]  /*0ae0*/  F2FP.F16.F32.PACK_AB R9, R10, R9 ;  /* 0x000000090a09723e */ /* 0x000fe400000000ff */
[----:B------:R-:W5:Y:S01]  /*0af0*/  LDS R29, [R5+0x4400] ;  /* 0x00440000051d7984 */ /* 0x000f620000000800 */
[----:B0-----:R-:W-:-:S03]  /*0b00*/  FMUL.FTZ R21, R21, UR5 ;  /* 0x0000000515157c20 */ /* 0x001fc60008410000 */
[----:B------:R-:W0:Y:S01]  /*0b10*/  LDS R35, [R5+0x5c00] ;  /* 0x005c000005237984 */ /* 0x000e220000000800 */
[----:B-1----:R-:W-:Y:S01]  /*0b20*/  FMUL.FTZ R22, R22, UR5 ;  /* 0x0000000516167c20 */ /* 0x002fe20008410000 */
[----:B------:R-:W-:Y:S02]  /*0b30*/  F2FP.F16.F32.PACK_AB R10, R21, R20 ;  /* 0x00000014150a723e */ /* 0x000fe400000000ff */
[----:B------:R-:W1:Y:S01]  /*0b40*/  LDS R17, [R5+0x6400] ;  /* 0x0064000005117984 */ /* 0x000e620000000800 */
[----:B--2---:R-:W-:-:S03]  /*0b50*/  FMUL.FTZ R23, R23, UR5 ;  /* 0x0000000517177c20 */ /* 0x004fc60008410000 */
[----:B------:R-:W2:Y:S01]  /*0b60*/  LDS R25, [R5+0x7800] ;  /* 0x0078000005197984 */ /* 0x000ea20000000800 */
[----:B---3--:R-:W-:Y:S01]  /*0b70*/  FMUL.FTZ R21, R30, UR5 ;  /* 0x000000051e157c20 */ /* 0x008fe20008410000 */
[----:B------:R-:W-:Y:S02]  /*0b80*/  F2FP.F16.F32.PACK_AB R11, R23, R22 ;  /* 0x00000016170b723e */ /* 0x000fe400000000ff */
        /* <DEDUP_REMOVED lines=23> */
[----:B--2---:R-:W-:-:S03]  /*0d00*/  FMUL.FTZ R39, R25, UR5 ;  /* 0x0000000519277c20 */ /* 0x004fc60008410000 */
[----:B------:R-:W2:Y:S01]  /*0d10*/  LDS R49, [R5+0x8800] ;  /* 0x0088000005317984 */ /* 0x000ea20000000800 */
[----:B---3--:R-:W-:-:S03]  /*0d20*/  FMUL.FTZ R42, R24, UR5 ;  /* 0x00000005182a7c20 */ /* 0x008fc60008410000 */
[----:B------:R-:W3:Y:S01]  /*0d30*/  LDS R33, [R5+0x9400] ;  /* 0x0094000005217984 */ /* 0x000ee20000000800 */
[----:B----4-:R-:W-:Y:S01]  /*0d40*/  FMUL.FTZ R19, R19, UR5 ;  /* 0x0000000513137c20 */ /* 0x010fe20008410000 */
[----:B------:R-:W-:Y:S02]  /*0d50*/  F2FP.F16.F32.PACK_AB R39, R42, R39 ;  /* 0x000000272a27723e */ /* 0x000fe400000000ff */
[----:B------:R-:W4:Y:S01]  /*0d60*/  LDS R29, [R5+0x9000] ;  /* 0x00900000051d7984 */ /* 0x000f220000000800 */
[----:B-----5:R-:W-:-:S03]  /*0d70*/  FMUL.FTZ R16, R16, UR5 ;  /* 0x0000000510107c20 */ /* 0x020fc60008410000 */
[----:B------:R-:W5:Y:S01]  /*0d80*/  LDS R28, [R5+0x9800] ;  /* 0x00980000051c7984 */ /* 0x000f620000000800 */
[----:B------:R-:W-:Y:S01]  /*0d90*/  FMUL.FTZ R23, R34, UR5 ;  /* 0x0000000522177c20 */ /* 0x000fe20008410000 */
[----:B------:R-:W-:Y:S02]  /*0da0*/  F2FP.F16.F32.PACK_AB R16, R16, R19 ;  /* 0x000000131010723e */ /* 0x000fe400000000ff */
[----:B------:R-:W5:Y:S01]  /*0db0*/  LDS R32, [R5+0x9c00] ;  /* 0x009c000005207984 */ /* 0x000f620000000800 */
[----:B------:R-:W-:Y:S01]  /*0dc0*/  FMUL.FTZ R14, R14, UR5 ;  /* 0x000000050e0e7c20 */ /* 0x000fe20008410000 */
[----:B------:R-:W-:Y:S02]  /*0dd0*/  F2FP.F16.F32.PACK_AB R23, R26, R23 ;  /* 0x000000171a17723e */ /* 0x000fe400000000ff */
[----:B------:R-:W5:Y:S01]  /*0de0*/  LDS R31, [R5+0xa400] ;  /* 0x00a40000051f7984 */ /* 0x000f620000000800 */
[----:B------:R-:W-:Y:S01]  /*0df0*/  FMUL.FTZ R34, R18, UR5 ;  /* 0x0000000512227c20 */ /* 0x000fe20008410000 */
[----:B------:R-:W-:-:S02]  /*0e00*/  F2FP.F16.F32.PACK_AB R14, R35, R14 ;  /* 0x0000000e230e723e */ /* 0x000fc400000000ff */
[----:B------:R-:W5:Y:S01]  /*0e10*/  LDS R30, [R5+0xac00] ;  /* 0x00ac0000051e7984 */ /* 0x000f620000000800 */
[----:B------:R-:W-:-:S03]  /*0e20*/  FMUL.FTZ R15, R15, UR5 ;  /* 0x000000050f0f7c20 */ /* 0x000fc60008410000 */
[----:B------:R-:W5:Y:S01]  /*0e30*/  LDS R17, [R5+0xb000] ;  /* 0x00b0000005117984 */ /* 0x000f620000000800 */
[----:B------:R-:W-:Y:S01]  /*0e40*/  FMUL.FTZ R51, R47, UR5 ;  /* 0x000000052f337c20 */ /* 0x000fe20008410000 */
[----:B------:R-:W-:Y:S02]  /*0e50*/  F2FP.F16.F32.PACK_AB R15, R15, R34 ;  /* 0x000000220f0f723e */ /* 0x000fe400000000ff */
[----:B------:R-:W5:Y:S01]  /*0e60*/  LDS R25, [R5+0xd000] ;  /* 0x00d0000005197984 */ /* 0x000f620000000800 */
[----:B0-----:R-:W-:-:S03]  /*0e70*/  FMUL.FTZ R52, R48, UR5 ;  /* 0x0000000530347c20 */ /* 0x001fc60008410000 */
[----:B------:R-:W0:Y:S01]  /*0e80*/  LDS R41, [R5+0xd400] ;  /* 0x00d4000005297984 */ /* 0x000e220000000800 */
[----:B-1----:R-:W-:-:S03]  /*0e90*/  FMUL.FTZ R54, R50, UR5 ;  /* 0x0000000532367c20 */ /* 0x002fc60008410000 */
[----:B------:R-:W1:Y:S01]  /*0ea0*/  LDS R24, [R5+0xd800] ;  /* 0x00d8000005187984 */ /* 0x000e620000000800 */
[----:B--2---:R-:W-:Y:S01]  /*0eb0*/  FMUL.FTZ R53, R49, UR5 ;  /* 0x0000000531357c20 */ /* 0x004fe20008410000 */
[----:B------:R-:W-:Y:S02]  /*0ec0*/  F2FP.F16.F32.PACK_AB R49, R52, R51 ;  /* 0x000000333431723e */ /* 0x000fe400000000ff */
[----:B------:R-:W-:Y:S01]  /*0ed0*/  LDS R40, [R5+0xdc00] ;  /* 0x00dc000005287984 */ /* 0x000fe20000000800 */
[----:B---3--:R-:W-:Y:S01]  /*0ee0*/  FMUL.FTZ R52, R33, UR5 ;  /* 0x0000000521347c20 */ /* 0x008fe20008410000 */
[----:B------:R-:W-:Y:S02]  /*0ef0*/  F2FP.F16.F32.PACK_AB R51, R54, R53 ;  /* 0x000000353633723e */ /* 0x000fe400000000ff */
[----:B------:R-:W2:Y:S01]  /*0f00*/  LDS R19, [R5+0xc800] ;  /* 0x00c8000005137984 */ /* 0x000ea20000000800 */
[----:B----4-:R-:W-:-:S03]  /*0f10*/  FMUL.FTZ R29, R29, UR5 ;  /* 0x000000051d1d7c20 */ /* 0x010fc60008410000 */
[----:B------:R-:W3:Y:S01]  /*0f20*/  LDS R36, [R5+0xcc00] ;  /* 0x00cc000005247984 */ /* 0x000ee20000000800 */
[----:B-----5:R-:W-:-:S03]  /*0f30*/  FMUL.FTZ R28, R28, UR5 ;  /* 0x000000051c1c7c20 */ /* 0x020fc60008410000 */
[----:B------:R-:W4:Y:S01]  /*0f40*/  LDS R27, [R5+0xa000] ;  /* 0x00a00000051b7984 */ /* 0x000f220000000800 */
[----:B------:R-:W-:-:S03]  /*0f50*/  FMUL.FTZ R33, R32, UR5 ;  /* 0x0000000520217c20 */ /* 0x000fc60008410000 */
        /* <DEDUP_REMOVED lines=10> */
[----:B0-----:R-:W-:-:S03]  /*1000*/  FMUL.FTZ R28, R41, UR5 ;  /* 0x00000005291c7c20 */ /* 0x001fc60008410000 */
[----:B------:R-:W0:Y:S01]  /*1010*/  LDS R37, [R5+0xc400] ;  /* 0x00c4000005257984 */ /* 0x000e220000000800 */
[----:B-1----:R-:W-:Y:S01]  /*1020*/  FMUL.FTZ R24, R24, UR5 ;  /* 0x0000000518187c20 */ /* 0x002fe20008410000 */
[----:B------:R-:W-:Y:S02]  /*1030*/  F2FP.F16.F32.PACK_AB R28, R28, R25 ;  /* 0x000000191c1c723e */ /* 0x000fe400000000ff */
[----:B------:R-:W1:Y:S04]  /*1040*/  LDS R44, [R5+0xe000] ;  /* 0x00e00000052c7984 */ /* 0x000e680000000800 */
        /* <DEDUP_REMOVED lines=15> */
[----:B------:R0:W5:Y:S01]  /*1140*/  LDS R50, [R5+0xfc00] ;  /* 0x00fc000005327984 */ /* 0x0001620000000800 */
[----:B------:R-:W-:Y:S01]  /*1150*/  FMUL.FTZ R38, R38, UR5 ;  /* 0x0000000526267c20 */ /* 0x000fe20008410000 */
[----:B------:R-:W-:-:S02]  /*1160*/  F2FP.F16.F32.PACK_AB R27, R53, R30 ;  /* 0x0000001e351b723e */ /* 0x000fc400000000ff */
[----:B------:R-:W-:Y:S01]  /*1170*/  STS [R0+0x10000], R6 ;  /* 0x0100000600007388 */ /* 0x000fe20000000800 */
[----:B------:R-:W-:Y:S01]  /*1180*/  FMUL.FTZ R34, R34, UR5 ;  /* 0x0000000522227c20 */ /* 0x000fe20008410000 */
[----:B------:R-:W-:Y:S02]  /*1190*/  F2FP.F16.F32.PACK_AB R35, R38, R35 ;  /* 0x000000232623723e */ /* 0x000fe400000000ff */
[----:B0-----:R-:W-:Y:S01]  /*11a0*/  F2FP.F16.F32.PACK_AB R5, R52, R29 ;  /* 0x0000001d3405723e */ /* 0x001fe200000000ff */
[----:B------:R-:W-:Y:S01]  /*11b0*/  FMUL.FTZ R29, R40, UR5 ;  /* 0x00000005281d7c20 */ /* 0x000fe20008410000 */
[----:B------:R-:W-:Y:S01]  /*11c0*/  STS [R0+0x10100], R7 ;  /* 0x0101000700007388 */ /* 0x000fe20000000800 */
[----:B------:R-:W-:Y:S01]  /*11d0*/  FMUL.FTZ R37, R37, UR5 ;  /* 0x0000000525257c20 */ /* 0x000fe20008410000 */
[----:B-1----:R-:W-:Y:S02]  /*11e0*/  FMUL.FTZ R44, R44, UR5 ;  /* 0x000000052c2c7c20 */ /* 0x002fe40008410000 */
[----:B------:R-:W-:Y:S01]  /*11f0*/  F2FP.F16.F32.PACK_AB R29, R29, R24 ;  /* 0x000000181d1d723e */ /* 0x000fe200000000ff */
[----:B------:R0:W-:Y:S01]  /*1200*/  STS [R0+0x14400], R5 ;  /* 0x0144000500007388 */ /* 0x0001e20000000800 */
[----:B------:R-:W1:Y:S01]  /*1210*/  LDC.64 R24, c[0x0][0x3c8] ;  /* 0x0000f200ff187b82 */ /* 0x000e620000000a00 */
[----:B------:R-:W-:Y:S01]  /*1220*/  FMUL.FTZ R19, R46, UR5 ;  /* 0x000000052e137c20 */ /* 0x000fe20008410000 */
[----:B------:R-:W-:Y:S01]  /*1230*/  F2FP.F16.F32.PACK_AB R34, R37, R34 ;  /* 0x000000222522723e */ /* 0x000fe200000000ff */
[----:B------:R1:W-:Y:S01]  /*1240*/  STS [R0+0x10400], R8 ;  /* 0x0104000800007388 */ /* 0x0003e20000000800 */
[----:B--2---:R-:W-:-:S02]  /*1250*/  FMUL.FTZ R42, R42, UR5 ;  /* 0x000000052a2a7c20 */ /* 0x004fc40008410000 */
[----:B------:R-:W-:Y:S01]  /*1260*/  F2FP.F16.F32.PACK_AB R19, R19, R44 ;  /* 0x0000002c1313723e */ /* 0x000fe200000000ff */
[----:B------:R-:W-:Y:S01]  /*1270*/  STS [R0+0x11000], R10 ;  /* 0x0110000a00007388 */ /* 0x000fe20000000800 */
[----:B---3--:R-:W-:Y:S01]  /*1280*/  FMUL.FTZ R45, R45, UR5 ;  /* 0x000000052d2d7c20 */ /* 0x008fe20008410000 */
[----:B0-----:R-:W-:Y:S02]  /*1290*/  HFMA2 R5, -RZ, RZ, 0, 0 ;  /* 0x00000000ff057431 */ /* 0x001fe400000001ff */
[----:B------:R-:W-:Y:S01]  /*12a0*/  STS [R0+0x11100], R11 ;  /* 0x0111000b00007388 */ /* 0x000fe20000000800 */
[----:B----4-:R-:W-:Y:S01]  /*12b0*/  FMUL.FTZ R43, R43, UR5 ;  /* 0x000000052b2b7c20 */ /* 0x010fe20008410000 */
[----:B------:R-:W-:Y:S02]  /*12c0*/  F2FP.F16.F32.PACK_AB R42, R45, R42 ;  /* 0x0000002a2d2a723e */ /* 0x000fe400000000ff */
[----:B------:R-:W-:Y:S01]  /*12d0*/  STS [R0+0x10500], R9 ;  /* 0x0105000900007388 */ /* 0x000fe20000000800 */
[----:B-----5:R-:W-:-:S03]  /*12e0*/  FMUL.FTZ R48, R48, UR5 ;  /* 0x0000000530307c20 */ /* 0x020fc60008410000 */
[----:B------:R-:W-:Y:S01]  /*12f0*/  STS [R0+0x11400], R12 ;  /* 0x0114000c00007388 */ /* 0x000fe20000000800 */
[----:B------:R-:W-:Y:S01]  /*1300*/  FMUL.FTZ R47, R47, UR5 ;  /* 0x000000052f2f7c20 */ /* 0x000fe20008410000 */
[----:B------:R-:W-:Y:S02]  /*1310*/  F2FP.F16.F32.PACK_AB R43, R48, R43 ;  /* 0x0000002b302b723e */ /* 0x000fe400000000ff */
[----:B------:R-:W-:Y:S01]  /*1320*/  STS [R0+0x11500], R13 ;  /* 0x0115000d00007388 */ /* 0x000fe20000000800 */
[----:B-1----:R-:W-:-:S04]  /*1330*/  IMAD.WIDE.U32 R6, R24, UR8, R4 ;  /* 0x0000000818067c25 */ /* 0x002fc8000f8e0004 */
[----:B------:R-:W-:Y:S01]  /*1340*/  FMUL.FTZ R50, R50, UR5 ;  /* 0x0000000532327c20 */ /* 0x000fe20008410000 */
[----:B------:R-:W-:Y:S01]  /*1350*/  UIADD3 UR5, UPT, UPT, UR4, 0x10000, URZ ;  /* 0x0001000004057890 */ /* 0x000fe2000fffe0ff */
[----:B------:R-:W-:Y:S01]  /*1360*/  STS [R0+0x12000], R20 ;  /* 0x0120001400007388 */ /* 0x000fe20000000800 */
[----:B------:R-:W-:Y:S02]  /*1370*/  IMAD R7, R25, UR8, R7 ;  /* 0x0000000819077c24 */ /* 0x000fe4000f8e0207 */
[----:B------:R-:W-:Y:S01]  /*1380*/  F2FP.F16.F32.PACK_AB R47, R50, R47 ;  /* 0x0000002f322f723e */ /* 0x000fe200000000ff */
[----:B------:R-:W-:Y:S01]  /*1390*/  STS [R0+0x12100], R21 ;  /* 0x0121001500007388 */ /* 0x000fe20000000800 */
[C---:B------:R-:W-:Y:S01]  /*13a0*/  IMAD.WIDE.U32 R4, R72.reuse, UR10, R6 ;  /* 0x0000000a48047c25 */ /* 0x040fe2000f8e0006 */
[C---:B------:R-:W-:Y:S02]  /*13b0*/  LEA R8, R3.reuse, UR5, 0x1 ;  /* 0x0000000503087c11 */ /* 0x040fe4000f8e08ff */
[----:B------:R-:W-:Y:S01]  /*13c0*/  STS [R0+0x13000], R14 ;  /* 0x0130000e00007388 */ /* 0x000fe20000000800 */
[----:B------:R-:W-:Y:S01]  /*13d0*/  IMAD R7, R72, UR11, R5 ;  /* 0x0000000b48077c24 */ /* 0x000fe2000f8e0205 */
[----:B------:R-:W-:-:S02]  /*13e0*/  LEA R3, R3, UR4, 0x1 ;  /* 0x0000000403037c11 */ /* 0x000fc4000f8e08ff */
[----:B------:R-:W-:Y:S04]  /*13f0*/  STS [R0+0x13100], R15 ;  /* 0x0131000f00007388 */ /* 0x000fe80000000800 */
        /* <DEDUP_REMOVED lines=8> */
[----:B------:R0:W-:Y:S04]  /*1480*/  STS [R0+0x14500], R17 ;  /* 0x0145001100007388 */ /* 0x0001e80000000800 */
[----:B------:R1:W-:Y:S04]  /*1490*/  STS [R0+0x15400], R27 ;  /* 0x0154001b00007388 */ /* 0x0003e80000000800 */
[----:B------:R1:W-:Y:S01]  /*14a0*/  STS [R0+0x15500], R35 ;  /* 0x0155002300007388 */ /* 0x0003e20000000800 */
[C---:B0-----:R-:W-:Y:S01]  /*14b0*/  VIADD R17, R73.reuse, 0x30 ;  /* 0x0000003049117836 */ /* 0x041fe20000000000 */
[----:B------:R-:W-:-:S02]  /*14c0*/  IADD3 R73, PT, PT, R73, 0x38, RZ ;  /* 0x0000003849497810 */ /* 0x000fc40007ffe0ff */
[----:B------:R1:W-:Y:S04]  /*14d0*/  STS [R0+0x16000], R34 ;  /* 0x0160002200007388 */ /* 0x0003e80000000800 */
[----:B------:R1:W-:Y:S04]  /*14e0*/  STS [R0+0x16100], R36 ;  /* 0x0161002400007388 */ /* 0x0003e80000000800 */
[----:B------:R1:W-:Y:S04]  /*14f0*/  STS [R0+0x17000], R19 ;  /* 0x0170001300007388 */ /* 0x0003e80000000800 */
[----:B------:R1:W-:Y:S04]  /*1500*/  STS [R0+0x17100], R42 ;  /* 0x0171002a00007388 */ /* 0x0003e80000000800 */
[----:B------:R1:W-:Y:S04]  /*1510*/  STS [R0+0x16400], R28 ;  /* 0x0164001c00007388 */ /* 0x0003e80000000800 */
[----:B------:R1:W-:Y:S04]  /*1520*/  STS [R0+0x16500], R29 ;  /* 0x0165001d00007388 */ /* 0x0003e80000000800 */
[----:B------:R1:W-:Y:S04]  /*1530*/  STS [R0+0x17400], R43 ;  /* 0x0174002b00007388 */ /* 0x0003e80000000800 */
[----:B------:R1:W-:Y:S01]  /*1540*/  STS [R0+0x17500], R47 ;  /* 0x0175002f00007388 */ /* 0x0003e20000000800 */
[----:B------:R-:W-:Y:S06]  /*1550*/  BAR.SYNC.DEFER_BLOCKING 0x0 ;  /* 0x0000000000007b1d */ /* 0x000fec0000010000 */
[----:B------:R-:W-:Y:S05]  /*1560*/  @P1 BRA `(.L_x_90) ;  /* 0x00000000002c1947 */ /* 0x000fea0003800000 */
[----:B------:R-:W0:Y:S01]  /*1570*/  LDS.128 R8, [R8] ;  /* 0x0000000008087984 */ /* 0x000e220000000c00 */
[----:B------:R-:W2:Y:S01]  /*1580*/  LDCU.64 UR4, c[0x0][0x3c0] ;  /* 0x00007800ff0477ac */ /* 0x000ea20008000a00 */
[----:B------:R-:W-:Y:S01]  /*1590*/  IMAD.MOV.U32 R6, RZ, RZ, R4 ;  /* 0x000000ffff067224 */ /* 0x000fe200078e0004 */
[----:B------:R-:W3:Y:S01]  /*15a0*/  LDCU.64 UR8, c[0x0][0x3a8] ;  /* 0x00007500ff0877ac */ /* 0x000ee20008000a00 */
[----:B--2---:R-:W-:Y:S02]  /*15b0*/  IMAD R15, R71, UR4, RZ ;  /* 0x00000004470f7c24 */ /* 0x004fe4000f8e02ff */
[----:B------:R-:W-:-:S04]  /*15c0*/  IMAD.WIDE.U32 R12, R70, UR4, R6 ;  /* 0x00000004460c7c25 */ /* 0x000fc8000f8e0006 */
[----:B------:R-:W-:Y:S01]  /*15d0*/  IMAD R15, R70, UR5, R15 ;  /* 0x00000005460f7c24 */ /* 0x000fe2000f8e020f */
[----:B---3--:R-:W-:-:S04]  /*15e0*/  LEA R14, P1, R12, UR8, 0x1 ;  /* 0x000000080c0e7c11 */ /* 0x008fc8000f8208ff */
[----:B------:R-:W-:-:S04]  /*15f0*/  IADD3 R13, PT, PT, R13, R15, RZ ;  /* 0x0000000f0d0d7210 */ /* 0x000fc80007ffe0ff */
[----:B------:R-:W-:-:S05]  /*1600*/  LEA.HI.X R15, R12, UR9, R13, 0x1, P1 ;  /* 0x000000090c0f7c11 */ /* 0x000fca00088f0c0d */
[----:B0-----:R0:W-:Y:S02]  /*1610*/  STG.E.128 desc[UR6][R14.64], R8 ;  /* 0x000000080e007986 */ /* 0x0011e4000c101d06 */
.L_x_90:
[----:B------:R-:W-:Y:S05]  /*1620*/  BSYNC.RECONVERGENT B0 ;  /* 0x0000000000007941 */ /* 0x000fea0003800200 */
.L_x_89:
[----:B0-----:R0:W2:Y:S01]  /*1630*/  LDS.128 R8, [R3+0x10100] ;  /* 0x0101000003087984 */ /* 0x0010a20000000c00 */
[----:B------:R-:W-:Y:S01]  /*1640*/  BSSY.RECONVERGENT B0, `(.L_x_91) ;  /* 0x0000011000007945 */ /* 0x000fe20003800200 */
[-C--:B------:R-:W-:Y:S02]  /*1650*/  ISETP.GE.OR P1, PT, R17, R2.reuse, P0 ;  /* 0x000000021100720c */ /* 0x080fe40000726670 */
[----:B------:R-:W-:Y:S01]  /*1660*/  ISETP.GE.OR P0, PT, R73, R2, P0 ;  /* 0x000000024900720c */ /* 0x000fe20000706670 */
[----:B------:R-:W-:-:S12]  /*1670*/  @P6 BRA `(.L_x_92) ;  /* 0x0000000000346947 */ /* 0x000fd80003800000 */
[----:B------:R-:W3:Y:S01]  /*1680*/  LDCU.64 UR4, c[0x0][0x3c0] ;  /* 0x00007800ff0477ac */ /* 0x000ee20008000a00 */
[----:B------:R-:W-:Y:S01]  /*1690*/  IADD3 R15, P6, PT, R70, 0x8, RZ ;  /* 0x00000008460f7810 */ /* 0x000fe20007fde0ff */
[----:B------:R-:W-:Y:S01]  /*16a0*/  IMAD.MOV.U32 R13, RZ, RZ, R7 ;  /* 0x000000ffff0d7224 */ /* 0x000fe200078e0007 */
[----:B------:R-:W-:Y:S01]  /*16b0*/  MOV R12, R4 ;  /* 0x00000004000c7202 */ /* 0x000fe20000000f00 */
[----:B------:R-:W4:Y:S02]  /*16c0*/  LDCU.64 UR8, c[0x0][0x3a8] ;  /* 0x00007500ff0877ac */ /* 0x000f240008000a00 */
[----:B-1----:R-:W-:-:S04]  /*16d0*/  IMAD.X R0, RZ, RZ, R71, P6 ;  /* 0x000000ffff007224 */ /* 0x002fc800030e0647 */
[----:B---3--:R-:W-:Y:S02]  /*16e0*/  IMAD R0, R0, UR4, RZ ;  /* 0x0000000400007c24 */ /* 0x008fe4000f8e02ff */
[----:B------:R-:W-:-:S04]  /*16f0*/  IMAD.WIDE.U32 R12, R15, UR4, R12 ;  /* 0x000000040f0c7c25 */ /* 0x000fc8000f8e000c */
[----:B------:R-:W-:Y:S01]  /*1700*/  IMAD R15, R15, UR5, R0 ;  /* 0x000000050f0f7c24 */ /* 0x000fe2000f8e0200 */
[----:B----4-:R-:W-:-:S04]  /*1710*/  LEA R14, P6, R12, UR8, 0x1 ;  /* 0x000000080c0e7c11 */ /* 0x010fc8000f8c08ff */
[----:B------:R-:W-:-:S04]  /*1720*/  IADD3 R13, PT, PT, R13, R15, RZ ;  /* 0x0000000f0d0d7210 */ /* 0x000fc80007ffe0ff */
[----:B------:R-:W-:-:S05]  /*1730*/  LEA.HI.X R15, R12, UR9, R13, 0x1, P6 ;  /* 0x000000090c0f7c11 */ /* 0x000fca000b0f0c0d */
[----:B--2---:R3:W-:Y:S02]  /*1740*/  STG.E.128 desc[UR6][R14.64], R8 ;  /* 0x000000080e007986 */ /* 0x0047e4000c101d06 */
.L_x_92:
[----:B------:R-:W-:Y:S05]  /*1750*/  BSYNC.RECONVERGENT B0 ;  /* 0x0000000000007941 */ /* 0x000fea0003800200 */
.L_x_91:
[----:B--23--:R2:W3:Y:S01]  /*1760*/  LDS.128 R8, [R3+0x10200] ;  /* 0x0102000003087984 */ /* 0x00c4e20000000c00 */
[----:B------:R-:W-:Y:S04]  /*1770*/  BSSY.RECONVERGENT B0, `(.L_x_93) ;  /* 0x000000f000007945 */ /* 0x000fe80003800200 */
[----:B------:R-:W-:Y:S05]  /*1780*/  @P5 BRA `(.L_x_94) ;  /* 0x0000000000345947 */ /* 0x000fea0003800000 */
[----:B------:R-:W4:Y:S01]  /*1790*/  LDCU.64 UR4, c[0x0][0x3c0] ;  /* 0x00007800ff0477ac */ /* 0x000f220008000a00 */
[----:B------:R-:W-:Y:S01]  /*17a0*/  IADD3 R15, P5, PT, R70, 0x10, RZ ;  /* 0x00000010460f7810 */ /* 0x000fe20007fbe0ff */
[----:B------:R-:W-:Y:S01]  /*17b0*/  IMAD.MOV.U32 R13, RZ, RZ, R7 ;  /* 0x000000ffff0d7224 */ /* 0x000fe200078e0007 */
[----:B------:R-:W-:Y:S01]  /*17c0*/  MOV R12, R4 ;  /* 0x00000004000c7202 */ /* 0x000fe20000000f00 */
[----:B------:R-:W5:Y:S02]  /*17d0*/  LDCU.64 UR8, c[0x0][0x3a8] ;  /* 0x00007500ff0877ac */ /* 0x000f640008000a00 */
[----:B-1----:R-:W-:-:S04]  /*17e0*/  IMAD.X R0, RZ, RZ, R71, P5 ;  /* 0x000000ffff007224 */ /* 0x002fc800028e0647 */
[----:B----4-:R-:W-:Y:S02]  /*17f0*/  IMAD R0, R0, UR4, RZ ;  /* 0x0000000400007c24 */ /* 0x010fe4000f8e02ff */
[----:B------:R-:W-:-:S04]  /*1800*/  IMAD.WIDE.U32 R12, R15, UR4, R12 ;  /* 0x000000040f0c7c25 */ /* 0x000fc8000f8e000c */
[----:B------:R-:W-:Y:S01]  /*1810*/  IMAD R15, R15, UR5, R0 ;  /* 0x000000050f0f7c24 */ /* 0x000fe2000f8e0200 */
[----:B-----5:R-:W-:-:S04]  /*1820*/  LEA R14, P5, R12, UR8, 0x1 ;  /* 0x000000080c0e7c11 */ /* 0x020fc8000f8a08ff */
[----:B------:R-:W-:-:S04]  /*1830*/  IADD3 R13, PT, PT, R13, R15, RZ ;  /* 0x0000000f0d0d7210 */ /* 0x000fc80007ffe0ff */
[----:B------:R-:W-:-:S05]  /*1840*/  LEA.HI.X R15, R12, UR9, R13, 0x1, P5 ;  /* 0x000000090c0f7c11 */ /* 0x000fca000a8f0c0d */
[----:B---3--:R4:W-:Y:S02]  /*1850*/  STG.E.128 desc[UR6][R14.64], R8 ;  /* 0x000000080e007986 */ /* 0x0089e4000c101d06 */
.L_x_94:
[----:B------:R-:W-:Y:S05]  /*1860*/  BSYNC.RECONVERGENT B0 ;  /* 0x0000000000007941 */ /* 0x000fea0003800200 */
.L_x_93:
[----:B---34-:R3:W4:Y:S01]  /*1870*/  LDS.128 R8, [R3+0x10300] ;  /* 0x0103000003087984 */ /* 0x0187220000000c00 */
[----:B------:R-:W-:Y:S04]  /*1880*/  BSSY.RECONVERGENT B0, `(.L_x_95) ;  /* 0x000000f000007945 */ /* 0x000fe80003800200 */
[----:B------:R-:W-:Y:S05]  /*1890*/  @P4 BRA `(.L_x_96) ;  /* 0x0000000000344947 */ /* 0x000fea0003800000 */
[----:B------:R-:W5:Y:S01]  /*18a0*/  LDCU.64 UR4, c[0x0][0x3c0] ;  /* 0x00007800ff0477ac */ /* 0x000f620008000a00 */
[----:B------:R-:W-:Y:S01]  /*18b0*/  IADD3 R15, P4, PT, R70, 0x18, RZ ;  /* 0x00000018460f7810 */ /* 0x000fe20007f9e0ff */
[----:B------:R-:W-:Y:S01]  /*18c0*/  IMAD.MOV.U32 R13, RZ, RZ, R7 ;  /* 0x000000ffff0d7224 */ /* 0x000fe200078e0007 */
[----:B------:R-:W-:Y:S01]  /*18d0*/  MOV R12, R4 ;  /* 0x00000004000c7202 */ /* 0x000fe20000000f00 */
[----:B------:R-:W0:Y:S02]  /*18e0*/  LDCU.64 UR8, c[0x0][0x3a8] ;  /* 0x00007500ff0877ac */ /* 0x000e240008000a00 */
[----:B-1----:R-:W-:-:S04]  /*18f0*/  IMAD.X R0, RZ, RZ, R71, P4 ;  /* 0x000000ffff007224 */ /* 0x002fc800020e0647 */
[----:B-----5:R-:W-:Y:S02]  /*1900*/  IMAD R0, R0, UR4, RZ ;  /* 0x0000000400007c24 */ /* 0x020fe4000f8e02ff */
[----:B------:R-:W-:-:S04]  /*1910*/  IMAD.WIDE.U32 R12, R15, UR4, R12 ;  /* 0x000000040f0c7c25 */ /* 0x000fc8000f8e000c */
[----:B------:R-:W-:Y:S01]  /*1920*/  IMAD R15, R15, UR5, R0 ;  /* 0x000000050f0f7c24 */ /* 0x000fe2000f8e0200 */
[----:B0-----:R-:W-:-:S04]  /*1930*/  LEA R14, P4, R12, UR8, 0x1 ;  /* 0x000000080c0e7c11 */ /* 0x001fc8000f8808ff */
[----:B------:R-:W-:-:S04]  /*1940*/  IADD3 R13, PT, PT, R13, R15, RZ ;  /* 0x0000000f0d0d7210 */ /* 0x000fc80007ffe0ff */
[----:B------:R-:W-:-:S05]  /*1950*/  LEA.HI.X R15, R12, UR9, R13, 0x1, P4 ;  /* 0x000000090c0f7c11 */ /* 0x000fca000a0f0c0d */
[----:B----4-:R0:W-:Y:S02]  /*1960*/  STG.E.128 desc[UR6][R14.64], R8 ;  /* 0x000000080e007986 */ /* 0x0101e4000c101d06 */
.L_x_96:
[----:B------:R-:W-:Y:S05]  /*1970*/  BSYNC.RECONVERGENT B0 ;  /* 0x0000000000007941 */ /* 0x000fea0003800200 */
.L_x_95:
[----:B0---4-:R0:W4:Y:S01]  /*1980*/  LDS.128 R8, [R3+0x10400] ;  /* 0x0104000003087984 */ /* 0x0111220000000c00 */
[----:B------:R-:W-:Y:S04]  /*1990*/  BSSY.RECONVERGENT B0, `(.L_x_97) ;  /* 0x000000f000007945 */ /* 0x000fe80003800200 */
[----:B------:R-:W-:Y:S05]  /*19a0*/  @P3 BRA `(.L_x_98) ;  /* 0x0000000000343947 */ /* 0x000fea0003800000 */
[----:B------:R-:W5:Y:S01]  /*19b0*/  LDCU.64 UR4, c[0x0][0x3c0] ;  /* 0x00007800ff0477ac */ /* 0x000f620008000a00 */
[----:B------:R-:W-:Y:S01]  /*19c0*/  IADD3 R15, P3, PT, R70, 0x20, RZ ;  /* 0x00000020460f7810 */ /* 0x000fe20007f7e0ff */
[----:B------:R-:W-:Y:S01]  /*19d0*/  IMAD.MOV.U32 R13, RZ, RZ, R7 ;  /* 0x000000ffff0d7224 */ /* 0x000fe200078e0007 */
[----:B------:R-:W-:Y:S01]  /*19e0*/  MOV R12, R4 ;  /* 0x00000004000c7202 */ /* 0x000fe20000000f00 */
[----:B------:R-:W2:Y:S02]  /*19f0*/  LDCU.64 UR8, c[0x0][0x3a8] ;  /* 0x00007500ff0877ac */ /* 0x000ea40008000a00 */
[----:B-1----:R-:W-:-:S04]  /*1a00*/  IMAD.X R0, RZ, RZ, R71, P3 ;  /* 0x000000ffff007224 */ /* 0x002fc800018e0647 */
[----:B-----5:R-:W-:Y:S02]  /*1a10*/  IMAD R0, R0, UR4, RZ ;  /* 0x0000000400007c24 */ /* 0x020fe4000f8e02ff */
[----:B------:R-:W-:-:S04]  /*1a20*/  IMAD.WIDE.U32 R12, R15, UR4, R12 ;  /* 0x000000040f0c7c25 */ /* 0x000fc8000f8e000c */
[----:B------:R-:W-:Y:S01]  /*1a30*/  IMAD R15, R15, UR5, R0 ;  /* 0x000000050f0f7c24 */ /* 0x000fe2000f8e0200 */
[----:B--2---:R-:W-:-:S04]  /*1a40*/  LEA R14, P3, R12, UR8, 0x1 ;  /* 0x000000080c0e7c11 */ /* 0x004fc8000f8608ff */
[----:B------:R-:W-:-:S04]  /*1a50*/  IADD3 R13, PT, PT, R13, R15, RZ ;  /* 0x0000000f0d0d7210 */ /* 0x000fc80007ffe0ff */
[----:B------:R-:W-:-:S05]  /*1a60*/  LEA.HI.X R15, R12, UR9, R13, 0x1, P3 ;  /* 0x000000090c0f7c11 */ /* 0x000fca00098f0c0d */
[----:B----4-:R1:W-:Y:S02]  /*1a70*/  STG.E.128 desc[UR6][R14.64], R8 ;  /* 0x000000080e007986 */ /* 0x0103e4000c101d06 */
.L_x_98:
[----:B------:R-:W-:Y:S05]  /*1a80*/  BSYNC.RECONVERGENT B0 ;  /* 0x0000000000007941 */ /* 0x000fea0003800200 */
.L_x_97:
[----:B-1--4-:R1:W4:Y:S01]  /*1a90*/  LDS.128 R8, [R3+0x10500] ;  /* 0x0105000003087984 */ /* 0x0123220000000c00 */
[----:B------:R-:W-:Y:S04]  /*1aa0*/  BSSY.RECONVERGENT B0, `(.L_x_99) ;  /* 0x000000f000007945 */ /* 0x000fe80003800200 */
[----:B------:R-:W-:Y:S05]  /*1ab0*/  @P2 BRA `(.L_x_100) ;  /* 0x0000000000342947 */ /* 0x000fea0003800000 */
[----:B------:R-:W5:Y:S01]  /*1ac0*/  LDCU.64 UR4, c[0x0][0x3c0] ;  /* 0x00007800ff0477ac */ /* 0x000f620008000a00 */
[----:B------:R-:W-:Y:S01]  /*1ad0*/  IADD3 R15, P2, PT, R70, 0x28, RZ ;  /* 0x00000028460f7810 */ /* 0x000fe20007f5e0ff */
[----:B------:R-:W-:Y:S01]  /*1ae0*/  IMAD.MOV.U32 R13, RZ, RZ, R7 ;  /* 0x000000ffff0d7224 */ /* 0x000fe200078e0007 */
[----:B------:R-:W-:Y:S01]  /*1af0*/  MOV R12, R4 ;  /* 0x00000004000c7202 */ /* 0x000fe20000000f00 */
[----:B------:R-:W0:Y:S02]  /*1b00*/  LDCU.64 UR8, c[0x0][0x3a8] ;  /* 0x00007500ff0877ac */ /* 0x000e240008000a00 */
[----:B------:R-:W-:-:S04]  /*1b10*/  IMAD.X R0, RZ, RZ, R71, P2 ;  /* 0x000000ffff007224 */ /* 0x000fc800010e0647 */
[----:B-----5:R-:W-:Y:S02]  /*1b20*/  IMAD R0, R0, UR4, RZ ;  /* 0x0000000400007c24 */ /* 0x020fe4000f8e02ff */
[----:B------:R-:W-:-:S04]  /*1b30*/  IMAD.WIDE.U32 R12, R15, UR4, R12 ;  /* 0x000000040f0c7c25 */ /* 0x000fc8000f8e000c */
[----:B------:R-:W-:Y:S01]  /*1b40*/  IMAD R15, R15, UR5, R0 ;  /* 0x000000050f0f7c24 */ /* 0x000fe2000f8e0200 */
[----:B0-----:R-:W-:-:S04]  /*1b50*/  LEA R14, P2, R12, UR8, 0x1 ;  /* 0x000000080c0e7c11 */ /* 0x001fc8000f8408ff */
[----:B------:R-:W-:-:S04]  /*1b60*/  IADD3 R13, PT, PT, R13, R15, RZ ;  /* 0x0000000f0d0d7210 */ /* 0x000fc80007ffe0ff */
[----:B------:R-:W-:-:S05]  /*1b70*/  LEA.HI.X R15, R12, UR9, R13, 0x1, P2 ;  /* 0x000000090c0f7c11 */ /* 0x000fca00090f0c0d */
[----:B----4-:R0:W-:Y:S02]  /*1b80*/  STG.E.128 desc[UR6][R14.64], R8 ;  /* 0x000000080e007986 */ /* 0x0101e4000c101d06 */
.L_x_100:
[----:B------:R-:W-:Y:S05]  /*1b90*/  BSYNC.RECONVERGENT B0 ;  /* 0x0000000000007941 */ /* 0x000fea0003800200 */
.L_x_99:
[----:B0---4-:R0:W4:Y:S01]  /*1ba0*/  LDS.128 R8, [R3+0x10600] ;  /* 0x0106000003087984 */ /* 0x0111220000000c00 */
[----:B------:R-:W-:Y:S04]  /*1bb0*/  BSSY.RECONVERGENT B0, `(.L_x_101) ;  /* 0x000000f000007945 */ /* 0x000fe80003800200 */
[----:B------:R-:W-:Y:S05]  /*1bc0*/  @P1 BRA `(.L_x_102) ;  /* 0x0000000000341947 */ /* 0x000fea0003800000 */
[----:B------:R-:W5:Y:S01]  /*1bd0*/  LDCU.64 UR4, c[0x0][0x3c0] ;  /* 0x00007800ff0477ac */ /* 0x000f620008000a00 */
[----:B------:R-:W-:Y:S01]  /*1be0*/  IADD3 R15, P1, PT, R70, 0x30, RZ ;  /* 0x00000030460f7810 */ /* 0x000fe20007f3e0ff */
[----:B------:R-:W-:Y:S01]  /*1bf0*/  IMAD.MOV.U32 R13, RZ, RZ, R7 ;  /* 0x000000ffff0d7224 */ /* 0x000fe200078e0007 */
[----:B------:R-:W-:Y:S01]  /*1c00*/  MOV R12, R4 ;  /* 0x00000004000c7202 */ /* 0x000fe20000000f00 */
[----:B------:R-:W1:Y:S02]  /*1c10*/  LDCU.64 UR8, c[0x0][0x3a8] ;  /* 0x00007500ff0877ac */ /* 0x000e640008000a00 */
[----:B------:R-:W-:-:S04]  /*1c20*/  IMAD.X R0, RZ, RZ, R71, P1 ;  /* 0x000000ffff007224 */ /* 0x000fc800008e0647 */
[----:B-----5:R-:W-:Y:S02]  /*1c30*/  IMAD R0, R0, UR4, RZ ;  /* 0x0000000400007c24 */ /* 0x020fe4000f8e02ff */
[----:B------:R-:W-:-:S04]  /*1c40*/  IMAD.WIDE.U32 R12, R15, UR4, R12 ;  /* 0x000000040f0c7c25 */ /* 0x000fc8000f8e000c */
[----:B------:R-:W-:Y:S01]  /*1c50*/  IMAD R15, R15, UR5, R0 ;  /* 0x000000050f0f7c24 */ /* 0x000fe2000f8e0200 */
[----:B-1----:R-:W-:-:S04]  /*1c60*/  LEA R14, P1, R12, UR8, 0x1 ;  /* 0x000000080c0e7c11 */ /* 0x002fc8000f8208ff */
[----:B------:R-:W-:-:S04]  /*1c70*/  IADD3 R13, PT, PT, R13, R15, RZ ;  /* 0x0000000f0d0d7210 */ /* 0x000fc80007ffe0ff */
[----:B------:R-:W-:-:S05]  /*1c80*/  LEA.HI.X R15, R12, UR9, R13, 0x1, P1 ;  /* 0x000000090c0f7c11 */ /* 0x000fca00088f0c0d */
[----:B----4-:R1:W-:Y:S02]  /*1c90*/  STG.E.128 desc[UR6][R14.64], R8 ;  /* 0x000000080e007986 */ /* 0x0103e4000c101d06 */
.L_x_102:
[----:B------:R-:W-:Y:S05]  /*1ca0*/  BSYNC.RECONVERGENT B0 ;  /* 0x0000000000007941 */ /* 0x000fea0003800200 */
.L_x_101:
[----:B-1--4-:R1:W4:Y:S01]  /*1cb0*/  LDS.128 R8, [R3+0x10700] ;  /* 0x0107000003087984 */ /* 0x0123220000000c00 */
[----:B------:R-:W-:Y:S05]  /*1cc0*/  @P0 EXIT ;  /* 0x000000000000094d */ /* 0x000fea0003800000 */
[----:B------:R-:W5:Y:S01]  /*1cd0*/  LDCU.64 UR4, c[0x0][0x3c0] ;  /* 0x00007800ff0477ac */ /* 0x000f620008000a00 */
[----:B------:R-:W-:Y:S01]  /*1ce0*/  IADD3 R5, P0, PT, R70, 0x38, RZ ;  /* 0x0000003846057810 */ /* 0x000fe20007f1e0ff */
[----:B0123--:R-:W-:Y:S01]  /*1cf0*/  IMAD.MOV.U32 R3, RZ, RZ, R7 ;  /* 0x000000ffff037224 */ /* 0x00ffe200078e0007 */
        /* <DEDUP_REMOVED lines=9> */
[----:B----4-:R-:W-:Y:S01]  /*1d90*/  STG.E.128 desc[UR6][R4.64], R8 ;  /* 0x0000000804007986 */ /* 0x010fe2000c101d06 */
[----:B------:R-:W-:Y:S05]  /*1da0*/  EXIT ;  /* 0x000000000000794d */ /* 0x000fea0003800000 */
.L_x_103:
        /* <DEDUP_REMOVED lines=13> */
.L_x_157:


//--------------------- .text._ZN7cutlass13device_kernelIN5flash19enable_sm80_to_sm89INS1_16FlashAttnBwdSm80INS1_25CollectiveMainloopBwdSm80ILi1ELi1EN4cute5tupleIJNS5_1CILi64EEES8_NS7_ILi256EEEEEENS_6half_tEfNS_4arch4Sm80ELb1ELb0ELb1ELb1ELb0ELb0ELb0ELb0ELi2ELi4ELi2ELi2ELb0EEENS1_24CollectiveEpilogueBwdGQAISA_fSD_Li256ELb1ELb0EEENS1_25SingleTileBwdLPTSchedulerILb1ELi64ELb0EEEEEEEEEvNT_6ParamsE --------------------------
	.section	.text._ZN7cutlass13device_kernelIN5flash19enable_sm80_to_sm89INS1_16FlashAttnBwdSm80INS1_25CollectiveMainloopBwdSm80ILi1ELi1EN4cute5tupleIJNS5_1CILi64EEES8_NS7_ILi256EEEEEENS_6half_tEfNS_4arch4Sm80ELb1ELb0ELb1ELb1ELb0ELb0ELb0ELb0ELi2ELi4ELi2ELi2ELb0EEENS1_24CollectiveEpilogueBwdGQAISA_fSD_Li256ELb1ELb0EEENS1_25SingleTileBwdLPTSchedulerILb1ELi64ELb0EEEEEEEEEvNT_6ParamsE,"ax",@progbits
	.align	128
.text._ZN7cutlass13device_kernelIN5flash19enable_sm80_to_sm89INS1_16FlashAttnBwdSm80INS1_25CollectiveMainloopBwdSm80ILi1ELi1EN4cute5tupleIJNS5_1CILi64EEES8_NS7_ILi256EEEEEENS_6half_tEfNS_4arch4Sm80ELb1ELb0ELb1ELb1ELb0ELb0ELb0ELb0ELi2ELi4ELi2ELi2ELb0EEENS1_24CollectiveEpilogueBwdGQAISA_fSD_Li256ELb1ELb0EEENS1_25SingleTileBwdLPTSchedulerILb1ELi64ELb0EEEEEEEEEvNT_6ParamsE:
        .type           _ZN7cutlass13device_kernelIN5flash19enable_sm80_to_sm89INS1_16FlashAttnBwdSm80INS1_25CollectiveMainloopBwdSm80ILi1ELi1EN4cute5tupleIJNS5_1CILi64EEES8_NS7_ILi256EEEEEENS_6half_tEfNS_4arch4Sm80ELb1ELb0ELb1ELb1ELb0ELb0ELb0ELb0ELi2ELi4ELi2ELi2ELb0EEENS1_24CollectiveEpilogueBwdGQAISA_fSD_Li256ELb1ELb0EEENS1_25SingleTileBwdLPTSchedulerILb1ELi64ELb0EEEEEEEEEvNT_6ParamsE,@function
        .size           _ZN7cutlass13device_kernelIN5flash19enable_sm80_to_sm89INS1_16FlashAttnBwdSm80INS1_25CollectiveMainloopBwdSm80ILi1ELi1EN4cute5tupleIJNS5_1CILi64EEES8_NS7_ILi256EEEEEENS_6half_tEfNS_4arch4Sm80ELb1ELb0ELb1ELb1ELb0ELb0ELb0ELb0ELi2ELi4ELi2ELi2ELb0EEENS1_24CollectiveEpilogueBwdGQAISA_fSD_Li256ELb1ELb0EEENS1_25SingleTileBwdLPTSchedulerILb1ELi64ELb0EEEEEEEEEvNT_6ParamsE,(.L_x_158 - _ZN7cutlass13device_kernelIN5flash19enable_sm80_to_sm89INS1_16FlashAttnBwdSm80INS1_25CollectiveMainloopBwdSm80ILi1ELi1EN4cute5tupleIJNS5_1CILi64EEES8_NS7_ILi256EEEEEENS_6half_tEfNS_4arch4Sm80ELb1ELb0ELb1ELb1ELb0ELb0ELb0ELb0ELi2ELi4ELi2ELi2ELb0EEENS1_24CollectiveEpilogueBwdGQAISA_fSD_Li256ELb1ELb0EEENS1_25SingleTileBwdLPTSchedulerILb1ELi64ELb0EEEEEEEEEvNT_6ParamsE)
        .other          _ZN7cutlass13device_kernelIN5flash19enable_sm80_to_sm89INS1_16FlashAttnBwdSm80INS1_25CollectiveMainloopBwdSm80ILi1ELi1EN4cute5tupleIJNS5_1CILi64EEES8_NS7_ILi256EEEEEENS_6half_tEfNS_4arch4Sm80ELb1ELb0ELb1ELb1ELb0ELb0ELb0ELb0ELi2ELi4ELi2ELi2ELb0EEENS1_24CollectiveEpilogueBwdGQAISA_fSD_Li256ELb1ELb0EEENS1_25SingleTileBwdLPTSchedulerILb1ELi64ELb0EEEEEEEEEvNT_6ParamsE,@"STO_CUDA_ENTRY STV_DEFAULT"
_ZN7cutlass13device_kernelIN5flash19enable_sm80_to_sm89INS1_16FlashAttnBwdSm80INS1_25CollectiveMainloopBwdSm80ILi1ELi1EN4cute5tupleIJNS5_1CILi64EEES8_NS7_ILi256EEEEEENS_6half_tEfNS_4arch4Sm80ELb1ELb0ELb1ELb1ELb0ELb0ELb0ELb0ELi2ELi4ELi2ELi2ELb0EEENS1_24CollectiveEpilogueBwdGQAISA_fSD_Li256ELb1ELb0EEENS1_25SingleTileBwdLPTSchedulerILb1ELi64ELb0EEEEEEEEEvNT_6ParamsE:
[----:B------:R-:W-:Y:S01]  /*0000*/  LDC R1, c[0x0][0x37c] ;  /* 0x0000df00ff017b82 */ /* 0x000fe20000000800 */
[----:B------:R-:W-:Y:S05]  /*0010*/  EXIT ;  /* 0x000000000000794d */ /* 0x000fea0003800000 */
.L_x_104:
        /* <DEDUP_REMOVED lines=14> */
.L_x_158:


//--------------------- .text._ZN7cutlass13device_kernelIN5flash22FlashAttnBwdPreprocessIN4cute5tupleIJNS3_1CILi64EEENS5_ILi256EEEEEENS_6half_tEfNS_4arch4Sm80ELb1ELb1EEEEEvNT_6ParamsE --------------------------
	.section	.text._ZN7cutlass13device_kernelIN5flash22FlashAttnBwdPreprocessIN4cute5tupleIJNS3_1CILi64EEENS5_ILi256EEEEEENS_6half_tEfNS_4arch4Sm80ELb1ELb1EEEEEvNT_6ParamsE,"ax",@progbits
	.align	128
.text._ZN7cutlass13device_kernelIN5flash22FlashAttnBwdPreprocessIN4cute5tupleIJNS3_1CILi64EEENS5_ILi256EEEEEENS_6half_tEfNS_4arch4Sm80ELb1ELb1EEEEEvNT_6ParamsE:
        .type           _ZN7cutlass13device_kernelIN5flash22FlashAttnBwdPreprocessIN4cute5tupleIJNS3_1CILi64EEENS5_ILi256EEEEEENS_6half_tEfNS_4arch4Sm80ELb1ELb1EEEEEvNT_6ParamsE,@function
        .size           _ZN7cutlass13device_kernelIN5flash22FlashAttnBwdPreprocessIN4cute5tupleIJNS3_1CILi64EEENS5_ILi256EEEEEENS_6half_tEfNS_4arch4Sm80ELb1ELb1EEEEEvNT_6ParamsE,(.L_x_159 - _ZN7cutlass13device_kernelIN5flash22FlashAttnBwdPreprocessIN4cute5tupleIJNS3_1CILi64EEENS5_ILi256EEEEEENS_6half_tEfNS_4arch4Sm80ELb1ELb1EEEEEvNT_6ParamsE)
        .other          _ZN7cutlass13device_kernelIN5flash22FlashAttnBwdPreprocessIN4cute5tupleIJNS3_1CILi64EEENS5_ILi256EEEEEENS_6half_tEfNS_4arch4Sm80ELb1ELb1EEEEEvNT_6ParamsE,@"STO_CUDA_ENTRY STV_DEFAULT"
_ZN7cutlass13device_kernelIN5flash22FlashAttnBwdPreprocessIN4cute5tupleIJNS3_1CILi64EEENS5_ILi256EEEEEENS_6half_tEfNS_4arch4Sm80ELb1ELb1EEEEEvNT_6ParamsE:
[----:B------:R-:W-:Y:S01]  /*0000*/  LDC R1, c[0x0][0x37c] ;  /* 0x0000df00ff017b82 */ /* 0x000fe20000000800 */
[----:B------:R-:W0:Y:S07]  /*0010*/  LDCU.64 UR10, c[0x0][0x460] ;  /* 0x00008c00ff0a77ac */ /* 0x000e2e0008000a00 */
[----:B------:R-:W1:Y:S01]  /*0020*/  S2UR UR16, SR_CTAID.X ;  /* 0x00000000001079c3 */ /* 0x000e620000002500 */
[----:B------:R-:W2:Y:S07]  /*0030*/  LDCU.64 UR12, c[0x0][0x358] ;  /* 0x00006b00ff0c77ac */ /* 0x000eae0008000a00 */
[----:B------:R-:W3:Y:S08]  /*0040*/  S2UR UR15, SR_CTAID.Y ;  /* 0x00000000000f79c3 */ /* 0x000ef00000002600 */
[----:B------:R-:W4:Y:S01]  /*0050*/  S2UR UR14, SR_CTAID.Z ;  /* 0x00000000000e79c3 */ /* 0x000f220000002700 */
[----:B0-----:R-:W-:-:S04]  /*0060*/  UISETP.NE.U32.AND UP1, UPT, UR10, URZ, UPT ;  /* 0x000000ff0a00728c */ /* 0x001fc8000bf25070 */
[----:B------:R-:W-:-:S09]  /*0070*/  UISETP.NE.AND.EX UP2, UPT, UR11, URZ, UPT, UP1 ;  /* 0x000000ff0b00728c */ /* 0x000fd2000bf45310 */
[----:B-12---:R-:W-:Y:S05]  /*0080*/  BRA.U UP2, `(.L_x_105) ;  /* 0x0000000102247547 */ /* 0x006fea000b800000 */
[----:B------:R-:W0:Y:S01]  /*0090*/  LDCU.64 UR6, c[0x0][0x468] ;  /* 0x00008d00ff0677ac */ /* 0x000e220008000a00 */
[----:B------:R-:W1:Y:S01]  /*00a0*/  LDCU UR5, c[0x0][0x388] ;  /* 0x00007100ff0577ac */ /* 0x000e620008000800 */
[----:B------:R-:W-:Y:S01]  /*00b0*/  UMOV UR4, URZ ;  /* 0x000000ff00047c82 */ /* 0x000fe20008000000 */
[----:B0-----:R-:W-:-:S03]  /*00c0*/  UISETP.NE.U32.AND UP0, UPT, UR6, URZ, UPT ;  /* 0x000000ff0600728c */ /* 0x001fc6000bf05070 */
[----:B------:R-:W-:Y:S01]  /*00d0*/  UMOV UR6, URZ ;  /* 0x000000ff00067c82 */ /* 0x000fe20008000000 */
[----:B------:R-:W-:-:S03]  /*00e0*/  UISETP.NE.AND.EX UP0, UPT, UR7, URZ, UPT, UP0 ;  /* 0x000000ff0700728c */ /* 0x000fc6000bf05300 */
[----:B------:R-:W-:-:S06]  /*00f0*/  UMOV UR7, URZ ;  /* 0x000000ff00077c82 */ /* 0x000fcc0008000000 */
[----:B-1----:R-:W-:Y:S05]  /*0100*/  BRA.U !UP0, `(.L_x_106) ;  /* 0x0000000108687547 */ /* 0x002fea000b800000 */
[----:B------:R-:W-:Y:S05]  /*0110*/  BRA `(.L_x_107) ;  /* 0x00000000003c7947 */ /* 0x000fea0003800000 */
.L_x_105:
[----:B------:R-:W4:Y:S01]  /*0120*/  LDCU.64 UR4, c[0x0][0x460] ;  /* 0x00008c00ff0477ac */ /* 0x000f220008000a00 */
[----:B------:R-:W0:Y:S01]  /*0130*/  LDCU.64 UR8, c[0x0][0x468] ;  /* 0x00008d00ff0877ac */ /* 0x000e220008000a00 */
[----:B----4-:R-:W-:-:S06]  /*0140*/  UIMAD.WIDE.U32 UR4, UR14, 0x4, UR4 ;  /* 0x000000040e0478a5 */ /* 0x010fcc000f8e0004 */
[----:B------:R-:W-:Y:S02]  /*0150*/  MOV R2, UR4 ;  /* 0x0000000400027c02 */ /* 0x000fe40008000f00 */
[----:B------:R-:W-:-:S05]  /*0160*/  MOV R3, UR5 ;  /* 0x0000000500037c02 */ /* 0x000fca0008000f00 */
[----:B------:R-:W2:Y:S01]  /*0170*/  LDG.E R0, desc[UR12][R2.64] ;  /* 0x0000000c02007981 */ /* 0x000ea2000c1e1900 */
[----:B0-----:R-:W-:-:S04]  /*0180*/  UISETP.NE.U32.AND UP0, UPT, UR8, URZ, UPT ;  /* 0x000000ff0800728c */ /* 0x001fc8000bf05070 */
[----:B------:R-:W-:Y:S01]  /*0190*/  UISETP.NE.AND.EX UP0, UPT, UR9, URZ, UPT, UP0 ;  /* 0x000000ff0900728c */ /* 0x000fe2000bf05300 */
[----:B--2---:R-:W-:-:S13]  /*01a0*/  R2UR UR6, R0 ;  /* 0x00000000000672ca */ /* 0x004fda00000e0000 */
[----:B------:R-:W-:Y:S02]  /*01b0*/  ULEA UR4, UR14, UR6, 0x6 ;  /* 0x000000060e047291 */ /* 0x000fe4000f8e30ff */
[----:B------:R-:W-:Y:S02]  /*01c0*/  USHF.R.S32.HI UR7, URZ, 0x1f, UR6 ;  /* 0x0000001fff077899 */ /* 0x000fe40008011406 */
[----:B------:R-:W-:-:S04]  /*01d0*/  USHF.R.S32.HI UR5, URZ, 0x1f, UR4 ;  /* 0x0000001fff057899 */ /* 0x000fc80008011404 */
[----:B------:R-:W-:-:S04]  /*01e0*/  ULEA.HI UR4, UR5, UR4, URZ, 0x6 ;  /* 0x0000000405047291 */ /* 0x000fc8000f8f30ff */
[----:B------:R-:W-:Y:S01]  /*01f0*/  ULOP3.LUT UR4, UR4, 0xffffffc0, URZ, 0xc0, !UPT ;  /* 0xffffffc004047892 */ /* 0x000fe2000f8ec0ff */
[----:B------:R-:W-:Y:S11]  /*0200*/  BRA.U !UP0, `(.L_x_108) ;  /* 0x00000001081c7547 */ /* 0x000ff6000b800000 */
.L_x_107:
[----:B------:R-:W4:Y:S02]  /*0210*/  LDCU.64 UR8, c[0x0][0x468] ;  /* 0x00008d00ff0877ac */ /* 0x000f240008000a00 */
[----:B----4-:R-:W-:-:S06]  /*0220*/  UIMAD.WIDE.U32 UR8, UR14, 0x4, UR8 ;  /* 0x000000040e0878a5 */ /* 0x010fcc000f8e0008 */
[----:B------:R-:W-:Y:S02]  /*0230*/  MOV R2, UR8 ;  /* 0x0000000800027c02 */ /* 0x000fe40008000f00 */
[----:B------:R-:W-:-:S05]  /*0240*/  MOV R3, UR9 ;  /* 0x0000000900037c02 */ /* 0x000fca0008000f00 */
[----:B------:R-:W2:Y:S02]  /*0250*/  LDG.E R2, desc[UR12][R2.64] ;  /* 0x0000000c02027981 */ /* 0x000ea4000c1e1900 */
[----:B--2---:R-:W-:Y:S01]  /*0260*/  R2UR UR5, R2 ;  /* 0x00000000020572ca */ /* 0x004fe200000e0000 */
[----:B------:R-:W-:-:S14]  /*0270*/  BRA `(.L_x_106) ;  /* 0x00000000000c7947 */ /* 0x000fdc0003800000 */
.L_x_108:
[----:B------:R-:W2:Y:S02]  /*0280*/  LDG.E R2, desc[UR12][R2.64+0x4] ;  /* 0x0000040c02027981 */ /* 0x000ea4000c1e1900 */
[----:B--2---:R-:W-:-:S13]  /*0290*/  R2UR UR5, R2 ;  /* 0x00000000020572ca */ /* 0x004fda00000e0000 */
[----:B------:R-:W-:-:S12]  /*02a0*/  UIADD3 UR5, UPT, UPT, -UR6, UR5, URZ ;  /* 0x0000000506057290 */ /* 0x000fd8000fffe1ff */
.L_x_106:
[----:B------:R-:W-:Y:S01]  /*02b0*/  USHF.L.U32 UR8, UR16, 0x6, URZ ;  /* 0x0000000610087899 */ /* 0x000fe200080006ff */
[----:B------:R-:W0:Y:S01]  /*02c0*/  S2R R64, SR_TID.X ;  /* 0x0000000000407919 */ /* 0x000e220000002100 */
[----:B------:R-:W-:Y:S02]  /*02d0*/  PLOP3.LUT P0, PT, PT, PT, UP1, 0x80, 0x8 ;  /* 0x000000000008781c */ /* 0x000fe40003f0f018 */
[----:B------:R-:W-:Y:S02]  /*02e0*/  UISETP.GT.AND UP0, UPT, UR5, UR8, UPT ;  /* 0x000000080500728c */ /* 0x000fe4000bf04270 */
[----:B------:R-:W-:-:S04]  /*02f0*/  ISETP.NE.AND.EX P0, PT, RZ, UR11, PT, P0 ;  /* 0x0000000bff007c0c */ /* 0x000fc8000bf05300 */
[----:B------:R-:W-:-:S13]  /*0300*/  PLOP3.LUT P1, PT, PT, PT, UP0, 0x80, 0x8 ;  /* 0x000000000008781c */ /* 0x000fda0003f2f008 */
[----:B---34-:R-:W-:Y:S05]  /*0310*/  @!P1 EXIT P0 ;  /* 0x000000000000994d */ /* 0x018fea0000000000 */
[----:B------:R-:W-:Y:S01]  /*0320*/  UIADD3 UR18, UPT, UPT, -UR8, UR5, URZ ;  /* 0x0000000508127290 */ /* 0x000fe2000fffe1ff */
[----:B------:R-:W1:Y:S01]  /*0330*/  LDC.64 R4, c[0x0][0x400] ;  /* 0x00010000ff047b82 */ /* 0x000e620000000a00 */
[----:B0-----:R-:W-:Y:S01]  /*0340*/  SHF.R.U32.HI R6, RZ, 0x4, R64 ;  /* 0x00000004ff067819 */ /* 0x001fe20000011640 */
[----:B------:R-:W-:Y:S01]  /*0350*/  HFMA2 R65, -RZ, RZ, 0, 0 ;  /* 0x00000000ff417431 */ /* 0x000fe200000001ff */
[----:B------:R-:W-:Y:S01]  /*0360*/  USEL UR17, UR14, URZ, !UP2 ;  /* 0x000000ff0e117287 */ /* 0x000fe2000d000000 */
[----:B------:R-:W-:Y:S01]  /*0370*/  MOV R7, UR16 ;  /* 0x0000001000077c02 */ /* 0x000fe20008000f00 */
[----:B------:R-:W-:Y:S01]  /*0380*/  BSSY.RECONVERGENT B0, `(.L_x_109) ;  /* 0x0000038000007945 */ /* 0x000fe20003800200 */
[----:B------:R-:W-:Y:S02]  /*0390*/  ISETP.GE.AND P0, PT, R64, UR18, PT ;  /* 0x0000001240007c0c */ /* 0x000fe4000bf06270 */
[----:B------:R-:W-:Y:S01]  /*03a0*/  CS2R R72, SRZ ;  /* 0x0000000000487805 */ /* 0x000fe2000001ff00 */
[----:B------:R-:W0:Y:S01]  /*03b0*/  LDC.64 R10, c[0x0][0x3a0] ;  /* 0x0000e800ff0a7b82 */ /* 0x000e220000000a00 */
[----:B------:R-:W-:-:S02]  /*03c0*/  IADD3 R66, P3, PT, R6, UR6, RZ ;  /* 0x0000000606427c10 */ /* 0x000fc4000ff7e0ff */
[----:B------:R-:W-:Y:S02]  /*03d0*/  CS2R R74, SRZ ;  /* 0x00000000004a7805 */ /* 0x000fe4000001ff00 */
[----:B------:R-:W-:Y:S02]  /*03e0*/  ISETP.GT.U32.OR P0, PT, R64, 0x3f, P0 ;  /* 0x0000003f4000780c */ /* 0x000fe40000704470 */
[----:B------:R-:W-:Y:S02]  /*03f0*/  CS2R R44, SRZ ;  /* 0x00000000002c7805 */ /* 0x000fe4000001ff00 */
[----:B------:R-:W-:Y:S02]  /*0400*/  IADD3.X R67, PT, PT, RZ, UR7, RZ, P3, !PT ;  /* 0x00000007ff437c10 */ /* 0x000fe40009ffe4ff */
[----:B------:R-:W-:Y:S02]  /*0410*/  CS2R R46, SRZ ;  /* 0x00000000002e7805 */ /* 0x000fe4000001ff00 */
[C---:B------:R-:W-:Y:S01]  /*0420*/  ISETP.GE.AND P3, PT, R6.reuse, UR18, PT ;  /* 0x0000001206007c0c */ /* 0x040fe2000bf66270 */
[----:B------:R-:W2:Y:S01]  /*0430*/  LDC.64 R8, c[0x0][0x408] ;  /* 0x00010200ff087b82 */ /* 0x000ea20000000a00 */
[----:B------:R-:W-:Y:S01]  /*0440*/  IADD3 R0, PT, PT, R6, 0x10, RZ ;  /* 0x0000001006007810 */ /* 0x000fe20007ffe0ff */
[----:B------:R-:W-:Y:S01]  /*0450*/  IMAD.WIDE.U32 R66, R7, 0x40, R66 ;  /* 0x0000004007427825 */ /* 0x000fe200078e0042 */
[----:B------:R-:W-:-:S02]  /*0460*/  CS2R R56, SRZ ;  /* 0x0000000000387805 */ /* 0x000fc4000001ff00 */
[----:B------:R-:W-:Y:S02]  /*0470*/  CS2R R58, SRZ ;  /* 0x00000000003a7805 */ /* 0x000fe4000001ff00 */
[----:B------:R-:W-:Y:S02]  /*0480*/  CS2R R36, SRZ ;  /* 0x0000000000247805 */ /* 0x000fe4000001ff00 */
[----:B------:R-:W-:Y:S02]  /*0490*/  CS2R R38, SRZ ;  /* 0x0000000000267805 */ /* 0x000fe4000001ff00 */
[----:B------:R-:W-:Y:S02]  /*04a0*/  CS2R R28, SRZ ;  /* 0x00000000001c7805 */ /* 0x000fe4000001ff00 */
[C---:B------:R-:W-:Y:S01]  /*04b0*/  @!P0 IADD3 R2, PT, PT, R64.reuse, UR8, RZ ;  /* 0x0000000840028c10 */ /* 0x040fe2000fffe0ff */
[----:B------:R-:W3:Y:S01]  /*04c0*/  LDC.64 R14, c[0x0][0x3a8] ;  /* 0x0000ea00ff0e7b82 */ /* 0x000ee20000000a00 */
[----:B------:R-:W-:-:S02]  /*04d0*/  SHF.L.U32 R64, R64, 0x3, RZ ;  /* 0x0000000340407819 */ /* 0x000fc400000006ff */
[----:B------:R-:W-:Y:S02]  /*04e0*/  CS2R R30, SRZ ;  /* 0x00000000001e7805 */ /* 0x000fe4000001ff00 */
[----:B------:R-:W-:Y:S02]  /*04f0*/  @!P0 IADD3 R2, P1, PT, R2, UR6, RZ ;  /* 0x0000000602028c10 */ /* 0x000fe4000ff3e0ff */
[----:B------:R-:W-:Y:S02]  /*0500*/  LOP3.LUT R64, R64, 0x78, RZ, 0xc0, !PT ;  /* 0x0000007840407812 */ /* 0x000fe400078ec0ff */
[----:B------:R-:W-:Y:S02]  /*0510*/  @!P0 IADD3.X R3, PT, PT, RZ, UR7, RZ, P1, !PT ;  /* 0x00000007ff038c10 */ /* 0x000fe40008ffe4ff */
[----:B------:R-:W-:Y:S02]  /*0520*/  ISETP.GE.AND P1, PT, R0, UR18, PT ;  /* 0x0000001200007c0c */ /* 0x000fe4000bf26270 */
[----:B------:R-:W-:Y:S01]  /*0530*/  IADD3 R0, PT, PT, R6, 0x20, RZ ;  /* 0x0000002006007810 */ /* 0x000fe20007ffe0ff */
[----:B-1----:R-:W-:Y:S01]  /*0540*/  @!P0 IMAD.WIDE.U32 R2, R4, UR15, R2 ;  /* 0x0000000f04028c25 */ /* 0x002fe2000f8e0002 */
[----:B------:R-:W-:-:S02]  /*0550*/  IADD3 R16, PT, PT, R6, 0x30, RZ ;  /* 0x0000003006107810 */ /* 0x000fc40007ffe0ff */
[----:B------:R-:W-:Y:S01]  /*0560*/  ISETP.GE.AND P2, PT, R0, UR18, PT ;  /* 0x0000001200007c0c */ /* 0x000fe2000bf46270 */
[----:B------:R-:W-:Y:S01]  /*0570*/  @!P0 IMAD R3, R5, UR15, R3 ;  /* 0x0000000f05038c24 */ /* 0x000fe2000f8e0203 */
[----:B------:R-:W-:Y:S01]  /*0580*/  LOP3.LUT R80, R64, 0x80, RZ, 0xfc, !PT ;  /* 0x0000008040507812 */ /* 0x000fe200078efcff */
[----:B0-----:R-:W-:-:S04]  /*0590*/  IMAD.WIDE.U32 R4, R10, UR15, R64 ;  /* 0x0000000f0a047c25 */ /* 0x001fc8000f8e0040 */
[----:B------:R-:W-:Y:S01]  /*05a0*/  IMAD R5, R11, UR15, R5 ;  /* 0x0000000f0b057c24 */ /* 0x000fe2000f8e0205 */
[----:B------:R-:W-:Y:S01]  /*05b0*/  CS2R R10, SRZ ;  /* 0x00000000000a7805 */ /* 0x000fe2000001ff00 */
[----:B--2---:R-:W-:-:S04]  /*05c0*/  @!P0 IMAD.WIDE.U32 R2, R8, UR17, R2 ;  /* 0x0000001108028c25 */ /* 0x004fc8000f8e0002 */
[----:B---3--:R-:W-:-:S04]  /*05d0*/  IMAD.WIDE.U32 R12, R14, UR17, R4 ;  /* 0x000000110e0c7c25 */ /* 0x008fc8000f8e0004 */
[----:B------:R-:W-:Y:S01]  /*05e0*/  @!P0 IMAD R0, R9, UR17, R3 ;  /* 0x0000001109008c24 */ /* 0x000fe2000f8e0203 */
        /* <DEDUP_REMOVED lines=17> */
.L_x_110:
[----:B------:R-:W-:Y:S05]  /*0700*/  BSYNC.RECONVERGENT B0 ;  /* 0x0000000000007941 */ /* 0x000fea0003800200 */
.L_x_109:
[----:B------:R-:W-:Y:S04]  /*0710*/  BSSY.RECONVERGENT B0, `(.L_x_111) ;  /* 0x0000013000007945 */ /* 0x000fe80003800200 */
[----:B------:R-:W-:Y:S05]  /*0720*/  @P1 BRA `(.L_x_112) ;  /* 0x0000000000441947 */ /* 0x000fea0003800000 */
[----:B------:R-:W1:Y:S01]  /*0730*/  LDCU.64 UR8, c[0x0][0x398] ;  /* 0x00007300ff0877ac */ /* 0x000e620008000a00 */
[----:B0-----:R-:W-:Y:S02]  /*0740*/  IADD3 R7, P4, PT, R66, 0x10, RZ ;  /* 0x0000001042077810 */ /* 0x001fe40007f9e0ff */
[----:B------:R-:W-:Y:S01]  /*0750*/  MOV R5, R15 ;  /* 0x0000000f00057202 */ /* 0x000fe20000000f00 */
[----:B------:R-:W0:Y:S01]  /*0760*/  LDCU UR6, c[0x0][0x38c] ;  /* 0x00007180ff0677ac */ /* 0x000e220008000800 */
[----:B------:R-:W-:Y:S01]  /*0770*/  IADD3.X R4, PT, PT, RZ, R67, RZ, P4, !PT ;  /* 0x00000043ff047210 */ /* 0x000fe200027fe4ff */
[----:B------:R-:W2:Y:S04]  /*0780*/  LDCU.64 UR10, c[0x0][0x380] ;  /* 0x00007000ff0a77ac */ /* 0x000ea80008000a00 */
[----:B-1----:R-:W-:Y:S01]  /*0790*/  IMAD R6, R4, UR8, RZ ;  /* 0x0000000804067c24 */ /* 0x002fe2000f8e02ff */
[----:B------:R-:W-:-:S02]  /*07a0*/  MOV R4, R12 ;  /* 0x0000000c00047202 */ /* 0x000fc40000000f00 */
[----:B0-----:R-:W-:-:S03]  /*07b0*/  ISETP.GE.AND P5, PT, R64, UR6, PT ;  /* 0x0000000640007c0c */ /* 0x001fc6000bfa6270 */
        /* <DEDUP_REMOVED lines=8> */
.L_x_112:
[----:B------:R-:W-:Y:S05]  /*0840*/  BSYNC.RECONVERGENT B0 ;  /* 0x0000000000007941 */ /* 0x000fea0003800200 */
.L_x_111:
[----:B------:R-:W-:Y:S04]  /*0850*/  BSSY.RECONVERGENT B0, `(.L_x_113) ;  /* 0x0000013000007945 */ /* 0x000fe80003800200 */
[----:B------:R-:W-:Y:S05]  /*0860*/  @P2 BRA `(.L_x_114) ;  /* 0x0000000000442947 */ /* 0x000fea0003800000 */
[----:B------:R-:W2:Y:S01]  /*0870*/  LDCU.64 UR8, c[0x0][0x398] ;  /* 0x00007300ff0877ac */ /* 0x000ea20008000a00 */
[----:B01----:R-:W-:Y:S02]  /*0880*/  IADD3 R7, P4, PT, R66, 0x20, RZ ;  /* 0x0000002042077810 */ /* 0x003fe40007f9e0ff */
[----:B------:R-:W-:Y:S01]  /*0890*/  MOV R5, R15 ;  /* 0x0000000f00057202 */ /* 0x000fe20000000f00 */
[----:B------:R-:W0:Y:S01]  /*08a0*/  LDCU UR6, c[0x0][0x38c] ;  /* 0x00007180ff0677ac */ /* 0x000e220008000800 */
[----:B------:R-:W-:Y:S01]  /*08b0*/  IADD3.X R4, PT, PT, RZ, R67, RZ, P4, !PT ;  /* 0x00000043ff047210 */ /* 0x000fe200027fe4ff */
[----:B------:R-:W1:Y:S04]  /*08c0*/  LDCU.64 UR10, c[0x0][0x380] ;  /* 0x00007000ff0a77ac */ /* 0x000e680008000a00 */
[----:B--2---:R-:W-:Y:S01]  /*08d0*/  IMAD R6, R4, UR8, RZ ;  /* 0x0000000804067c24 */ /* 0x004fe2000f8e02ff */
[----:B------:R-:W-:-:S02]  /*08e0*/  MOV R4, R12 ;  /* 0x0000000c00047202 */ /* 0x000fc40000000f00 */
[----:B0-----:R-:W-:-:S03]  /*08f0*/  ISETP.GE.AND P5, PT, R64, UR6, PT ;  /* 0x0000000640007c0c */ /* 0x001fc6000bfa6270 */
[----:B------:R-:W-:Y:S01]  /*0900*/  IMAD.WIDE.U32 R4, R7, UR8, R4 ;  /* 0x0000000807047c25 */ /* 0x000fe2000f8e0004 */
[----:B------:R-:W-:-:S03]  /*0910*/  ISETP.GE.AND P6, PT, R80, UR6, PT ;  /* 0x0000000650007c0c */ /* 0x000fc6000bfc6270 */
[----:B------:R-:W-:Y:S01]  /*0920*/  IMAD R7, R7, UR9, R6 ;  /* 0x0000000907077c24 */ /* 0x000fe2000f8e0206 */
[----:B-1----:R-:W-:-:S04]  /*0930*/  LEA R6, P4, R4, UR10, 0x1 ;  /* 0x0000000a04067c11 */ /* 0x002fc8000f8808ff */
[----:B------:R-:W-:-:S04]  /*0940*/  IADD3 R5, PT, PT, R5, R7, RZ ;  /* 0x0000000705057210 */ /* 0x000fc80007ffe0ff */
[----:B------:R-:W-:-:S05]  /*0950*/  LEA.HI.X R7, R4, UR11, R5, 0x1, P4 ;  /* 0x0000000b04077c11 */ /* 0x000fca000a0f0c05 */
[----:B------:R2:W5:Y:S04]  /*0960*/  @!P5 LDG.E.128 R8, desc[UR12][R6.64] ;  /* 0x0000000c0608d981 */ /* 0x000568000c1e1d00 */
[----:B------:R2:W5:Y:S02]  /*0970*/  @!P6 LDG.E.128 R28, desc[UR12][R6.64+0x100] ;  /* 0x0001000c061ce981 */ /* 0x000564000c1e1d00 */
.L_x_114:
[----:B------:R-:W-:Y:S05]  /*0980*/  BSYNC.RECONVERGENT B0 ;  /* 0x0000000000007941 */ /* 0x000fea0003800200 */
.L_x_113:
[----:B------:R-:W-:Y:S01]  /*0990*/  ISETP.GE.AND P4, PT, R16, UR18, PT ;  /* 0x0000001210007c0c */ /* 0x000fe2000bf86270 */
[----:B------:R-:W-:Y:S01]  /*09a0*/  BSSY.RECONVERGENT B0, `(.L_x_115) ;  /* 0x0000016000007945 */ /* 0x000fe20003800200 */
[----:B------:R-:W-:Y:S02]  /*09b0*/  CS2R R4, SRZ ;  /* 0x0000000000047805 */ /* 0x000fe4000001ff00 */
[----:B012---:R-:W-:Y:S02]  /*09c0*/  CS2R R6, SRZ ;  /* 0x0000000000067805 */ /* 0x007fe4000001ff00 */
[----:B------:R-:W-:Y:S02]  /*09d0*/  CS2R R20, SRZ ;  /* 0x0000000000147805 */ /* 0x000fe4000001ff00 */
[----:B------:R-:W-:-:S05]  /*09e0*/  CS2R R22, SRZ ;  /* 0x0000000000167805 */ /* 0x000fca000001ff00 */
[----:B------:R-:W-:Y:S05]  /*09f0*/  @P4 BRA `(.L_x_116) ;  /* 0x0000000000404947 */ /* 0x000fea0003800000 */
[----:B------:R-:W0:Y:S01]  /*0a00*/  LDCU.64 UR8, c[0x0][0x398] ;  /* 0x00007300ff0877ac */ /* 0x000e220008000a00 */
[----:B------:R-:W-:Y:S01]  /*0a10*/  IADD3 R17, P5, PT, R66, 0x30, RZ ;  /* 0x0000003042117810 */ /* 0x000fe20007fbe0ff */
[----:B------:R-:W1:Y:S03]  /*0a20*/  LDCU.64 UR10, c[0x0][0x380] ;  /* 0x00007000ff0a77ac */ /* 0x000e660008000a00 */
[----:B------:R-:W-:Y:S01]  /*0a30*/  IADD3.X R13, PT, PT, RZ, R67, RZ, P5, !PT ;  /* 0x00000043ff0d7210 */ /* 0x000fe20002ffe4ff */
[----:B------:R-:W2:Y:S04]  /*0a40*/  LDCU UR6, c[0x0][0x38c] ;  /* 0x00007180ff0677ac */ /* 0x000ea80008000800 */
[----:B0-----:R-:W-:Y:S01]  /*0a50*/  IMAD R14, R13, UR8, RZ ;  /* 0x000000080d0e7c24 */ /* 0x001fe2000f8e02ff */
[----:B------:R-:W-:-:S03]  /*0a60*/  MOV R13, R15 ;  /* 0x0000000f000d7202 */ /* 0x000fc60000000f00 */
[----:B------:R-:W-:Y:S01]  /*0a70*/  IMAD.WIDE.U32 R12, R17, UR8, R12 ;  /* 0x00000008110c7c25 */ /* 0x000fe2000f8e000c */
[----:B--2---:R-:W-:-:S03]  /*0a80*/  ISETP.GE.AND P5, PT, R64, UR6, PT ;  /* 0x0000000640007c0c */ /* 0x004fc6000bfa6270 */
[----:B------:R-:W-:Y:S01]  /*0a90*/  IMAD R17, R17, UR9, R14 ;  /* 0x0000000911117c24 */ /* 0x000fe2000f8e020e */
[----:B-1----:R-:W-:-:S04]  /*0aa0*/  LEA R14, P6, R12, UR10, 0x1 ;  /* 0x0000000a0c0e7c11 */ /* 0x002fc8000f8c08ff */
[----:B------:R-:W-:-:S04]  /*0ab0*/  IADD3 R13, PT, PT, R13, R17, RZ ;  /* 0x000000110d0d7210 */ /* 0x000fc80007ffe0ff */
[----:B------:R-:W-:Y:S02]  /*0ac0*/  LEA.HI.X R15, R12, UR11, R13, 0x1, P6 ;  /* 0x0000000b0c0f7c11 */ /* 0x000fe4000b0f0c0d */
[----:B------:R-:W-:-:S03]  /*0ad0*/  ISETP.GE.AND P6, PT, R80, UR6, PT ;  /* 0x0000000650007c0c */ /* 0x000fc6000bfc6270 */
[----:B------:R0:W5:Y:S10]  /*0ae0*/  @!P5 LDG.E.128 R4, desc[UR12][R14.64] ;  /* 0x0000000c0e04d981 */ /* 0x000174000c1e1d00 */
[----:B------:R0:W5:Y:S02]  /*0af0*/  @!P6 LDG.E.128 R20, desc[UR12][R14.64+0x100] ;  /* 0x0001000c0e14e981 */ /* 0x000164000c1e1d00 */
.L_x_116:
[----:B------:R-:W-:Y:S05]  /*0b00*/  BSYNC.RECONVERGENT B0 ;  /* 0x0000000000007941 */ /* 0x000fea0003800200 */
.L_x_115:
[----:B0-----:R-:W0:Y:S01]  /*0b10*/  LDC.64 R14, c[0x0][0x3c0] ;  /* 0x0000f000ff0e7b82 */ /* 0x001e220000000a00 */
[----:B------:R-:W-:Y:S01]  /*0b20*/  BSSY.RECONVERGENT B0, `(.L_x_117) ;  /* 0x0000024000007945 */ /* 0x000fe20003800200 */
[----:B------:R-:W-:Y:S02]  /*0b30*/  CS2R R60, SRZ ;  /* 0x00000000003c7805 */ /* 0x000fe4000001ff00 */
[----:B------:R-:W-:Y:S02]  /*0b40*/  CS2R R62, SRZ ;  /* 0x00000000003e7805 */ /* 0x000fe4000001ff00 */
[----:B------:R-:W-:Y:S02]  /*0b50*/  CS2R R48, SRZ ;  /* 0x0000000000307805 */ /* 0x000fe4000001ff00 */
[----:B------:R-:W-:Y:S02]  /*0b60*/  CS2R R50, SRZ ;  /* 0x0000000000327805 */ /* 0x000fe4000001ff00 */
[----:B------:R-:W-:-:S02]  /*0b70*/  CS2R R40, SRZ ;  /* 0x0000000000287805 */ /* 0x000fc4000001ff00 */
[----:B------:R-:W-:Y:S01]  /*0b80*/  CS2R R42, SRZ ;  /* 0x00000000002a7805 */ /* 0x000fe2000001ff00 */
[----:B------:R-:W1:Y:S01]  /*0b90*/  LDC.64 R70, c[0x0][0x3c8] ;  /* 0x0000f200ff467b82 */ /* 0x000e620000000a00 */
[----:B------:R-:W-:Y:S02]  /*0ba0*/  CS2R R52, SRZ ;  /* 0x0000000000347805 */ /* 0x000fe4000001ff00 */
[----:B------:R-:W-:Y:S02]  /*0bb0*/  CS2R R54, SRZ ;  /* 0x0000000000367805 */ /* 0x000fe4000001ff00 */
[----:B------:R-:W-:Y:S02]  /*0bc0*/  CS2R R32, SRZ ;  /* 0x0000000000207805 */ /* 0x000fe4000001ff00 */
[----:B------:R-:W-:Y:S02]  /*0bd0*/  CS2R R34, SRZ ;  /* 0x0000000000227805 */ /* 0x000fe4000001ff00 */
[----:B------:R-:W-:-:S02]  /*0be0*/  CS2R R16, SRZ ;  /* 0x0000000000107805 */ /* 0x000fc4000001ff00 */
[----:B------:R-:W-:Y:S02]  /*0bf0*/  CS2R R18, SRZ ;  /* 0x0000000000127805 */ /* 0x000fe4000001ff00 */
[----:B------:R-:W-:Y:S02]  /*0c00*/  CS2R R24, SRZ ;  /* 0x0000000000187805 */ /* 0x000fe4000001ff00 */
[----:B------:R-:W-:Y:S01]  /*0c10*/  CS2R R26, SRZ ;  /* 0x00000000001a7805 */ /* 0x000fe2000001ff00 */
[----:B0-----:R-:W-:-:S04]  /*0c20*/  IMAD.WIDE.U32 R12, R14, UR15, R64 ;  /* 0x0000000f0e0c7c25 */ /* 0x001fc8000f8e0040 */
[----:B------:R-:W-:Y:S01]  /*0c30*/  IMAD R13, R15, UR15, R13 ;  /* 0x0000000f0f0d7c24 */ /* 0x000fe2000f8e020d */
[----:B------:R-:W-:Y:S01]  /*0c40*/  CS2R R14, SRZ ;  /* 0x00000000000e7805 */ /* 0x000fe2000001ff00 */
[----:B-1----:R-:W-:Y:S01]  /*0c50*/  IMAD.WIDE.U32 R68, R70, UR17, R12 ;  /* 0x0000001146447c25 */ /* 0x002fe2000f8e000c */
[----:B------:R-:W-:-:S03]  /*0c60*/  CS2R R12, SRZ ;  /* 0x00000000000c7805 */ /* 0x000fc6000001ff00 */
[----:B------:R-:W-:Y:S01]  /*0c70*/  IMAD R71, R71, UR17, R69 ;  /* 0x0000001147477c24 */ /* 0x000fe2000f8e0245 */
        /* <DEDUP_REMOVED lines=14> */
.L_x_118:
[----:B------:R-:W-:Y:S05]  /*0d60*/  BSYNC.RECONVERGENT B0 ;  /* 0x0000000000007941 */ /* 0x000fea0003800200 */
.L_x_117:
        /* <DEDUP_REMOVED lines=18> */
.L_x_120:
[----:B------:R-:W-:Y:S05]  /*0e90*/  BSYNC.RECONVERGENT B0 ;  /* 0x0000000000007941 */ /* 0x000fea0003800200 */
.L_x_119:
[----:B------:R-:W-:Y:S04]  /*0ea0*/  BSSY.RECONVERGENT B0, `(.L_x_121) ;  /* 0x0000012000007945 */ /* 0x000fe80003800200 */
[----:B------:R-:W-:Y:S05]  /*0eb0*/  @P2 BRA `(.L_x_122) ;  /* 0x0000000000402947 */ /* 0x000fea0003800000 */
[----:B------:R-:W2:Y:S01]  /*0ec0*/  LDCU.128 UR8, c[0x0][0x3b0] ;  /* 0x00007600ff0877ac */ /* 0x000ea20008000c00 */
[----:B01----:R-:W-:Y:S02]  /*0ed0*/  IADD3 R79, P1, PT, R66, 0x20, RZ ;  /* 0x00000020424f7810 */ /* 0x003fe40007f3e0ff */
[----:B------:R-:W-:Y:S01]  /*0ee0*/  MOV R76, R68 ;  /* 0x00000044004c7202 */ /* 0x000fe20000000f00 */
[----:B------:R-:W0:Y:S01]  /*0ef0*/  LDCU UR6, c[0x0][0x38c] ;  /* 0x00007180ff0677ac */ /* 0x000e220008000800 */
[----:B------:R-:W-:Y:S02]  /*0f00*/  IADD3.X R78, PT, PT, RZ, R67, RZ, P1, !PT ;  /* 0x00000043ff4e7210 */ /* 0x000fe40000ffe4ff */
        /* <DEDUP_REMOVED lines=11> */
.L_x_122:
[----:B------:R-:W-:Y:S05]  /*0fc0*/  BSYNC.RECONVERGENT B0 ;  /* 0x0000000000007941 */ /* 0x000fea0003800200 */
.L_x_121:
[----:B------:R-:W-:Y:S04]  /*0fd0*/  BSSY.RECONVERGENT B0, `(.L_x_123) ;  /* 0x0000012000007945 */ /* 0x000fe80003800200 */
[----:B------:R-:W-:Y:S05]  /*0fe0*/  @P4 BRA `(.L_x_124) ;  /* 0x0000000000404947 */ /* 0x000fea0003800000 */
[----:B------:R-:W3:Y:S01]  /*0ff0*/  LDCU.128 UR8, c[0x0][0x3b0] ;  /* 0x00007600ff0877ac */ /* 0x000ee20008000c00 */
[----:B------:R-:W-:Y:S02]  /*1000*/  IADD3 R69, P1, PT, R66, 0x30, RZ ;  /* 0x0000003042457810 */ /* 0x000fe40007f3e0ff */
[----:B------:R-:W-:Y:S01]  /*1010*/  MOV R66, R68 ;  /* 0x0000004400427202 */ /* 0x000fe20000000f00 */
[----:B------:R-:W4:Y:S01]  /*1020*/  LDCU UR6, c[0x0][0x38c] ;  /* 0x00007180ff0677ac */ /* 0x000f220008000800 */
[----:B------:R-:W-:Y:S02]  /*1030*/  IADD3.X R65, PT, PT, RZ, R67, RZ, P1, !PT ;  /* 0x00000043ff417210 */ /* 0x000fe40000ffe4ff */
[----:B------:R-:W-:-:S03]  /*1040*/  MOV R67, R71 ;  /* 0x0000004700437202 */ /* 0x000fc60000000f00 */
        /* <DEDUP_REMOVED lines=10> */
.L_x_124:
[----:B------:R-:W-:Y:S05]  /*10f0*/  BSYNC.RECONVERGENT B0 ;  /* 0x0000000000007941 */ /* 0x000fea0003800200 */
.L_x_123:
[----:B---3-5:R-:W-:Y:S02]  /*1100*/  HADD2.F32 R64, -RZ, R60.H0_H0 ;  /* 0x2000003cff407230 */ /* 0x028fe40000004100 */
[----:B------:R-:W-:Y:S02]  /*1110*/  HADD2.F32 R65, -RZ, R72.H1_H1 ;  /* 0x30000048ff417230 */ /* 0x000fe40000004100 */
[----:B------:R-:W-:Y:S02]  /*1120*/  HADD2.F32 R60, -RZ, R60.H1_H1 ;  /* 0x3000003cff3c7230 */ /* 0x000fe40000004100 */
[----:B------:R-:W-:Y:S02]  /*1130*/  HADD2.F32 R84, -RZ, R56.H1_H1 ;  /* 0x30000038ff547230 */ /* 0x000fe40000004100 */
[----:B------:R-:W-:Y:S02]  /*1140*/  HADD2.F32 R89, -RZ, R12.H1_H1 ;  /* 0x3000000cff597230 */ /* 0x000fe40000004100 */
[----:B------:R-:W-:Y:S01]  /*1150*/  FMUL.FTZ R116, R65, R60 ;  /* 0x0000003c41747220 */ /* 0x000fe20000410000 */
[----:B------:R-:W-:-:S02]  /*1160*/  HADD2.F32 R80, -RZ, R48.H0_H0 ;  /* 0x20000030ff507230 */ /* 0x000fc40000004100 */
[----:B------:R-:W-:Y:S02]  /*1170*/  HADD2.F32 R81, -RZ, R48.H1_H1 ;  /* 0x30000030ff517230 */ /* 0x000fe40000004100 */
[----:B------:R-:W-:Y:S01]  /*1180*/  FMUL.FTZ R114, R84, R89 ;  /* 0x0000005954727220 */ /* 0x000fe20000410000 */
[--C-:B012---:R-:W-:Y:S02]  /*1190*/  HADD2.F32 R79, -RZ, R49.reuse.H0_H0 ;  /* 0x20000031ff4f7230 */ /* 0x107fe40000004100 */
[----:B------:R-:W-:Y:S02]  /*11a0*/  HADD2.F32 R82, -RZ, R49.H1_H1 ;  /* 0x30000031ff527230 */ /* 0x000fe40000004100 */
[--C-:B------:R-:W-:Y:S02]  /*11b0*/  HADD2.F32 R48, -RZ, R50.reuse.H0_H0 ;  /* 0x20000032ff307230 */ /* 0x100fe40000004100 */
[----:B------:R-:W-:Y:S02]  /*11c0*/  HADD2.F32 R83, -RZ, R50.H1_H1 ;  /* 0x30000032ff537230 */ /* 0x000fe40000004100 */
[----:B------:R-:W-:-:S02]  /*11d0*/  HADD2.F32 R49, -RZ, R51.H0_H0 ;  /* 0x20000033ff317230 */ /* 0x000fc40000004100 */
[----:B------:R-:W-:Y:S02]  /*11e0*/  HADD2.F32 R50, -RZ, R51.H1_H1 ;  /* 0x30000033ff327230 */ /* 0x000fe40000004100 */
[----:B------:R-:W-:Y:S02]  /*11f0*/  HADD2.F32 R112, -RZ, R8.H1_H1 ;  /* 0x30000008ff707230 */ /* 0x000fe40000004100 */
[----:B------:R-:W-:Y:S02]  /*1200*/  HADD2.F32 R109, -RZ, R52.H1_H1 ;  /* 0x30000034ff6d7230 */ /* 0x000fe40000004100 */
[----:B------:R-:W-:Y:S02]  /*1210*/  HADD2.F32 R67, -RZ, R72.H0_H0 ;  /* 0x20000048ff437230 */ /* 0x000fe40000004100 */
[----:B------:R-:W-:Y:S02]  /*1220*/  HADD2.F32 R51, -RZ, R56.H0_H0 ;  /* 0x20000038ff337230 */ /* 0x000fe40000004100 */
[----:B------:R-:W-:Y:S01]  /*1230*/  FMUL.FTZ R112, R112, R109 ;  /* 0x0000006d70707220 */ /* 0x000fe20000410000 */
[----:B------:R-:W-:-:S02]  /*1240*/  HADD2.F32 R88, -RZ, R12.H0_H0 ;  /* 0x2000000cff587230 */ /* 0x000fc40000004100 */
[----:B------:R-:W-:Y:S01]  /*1250*/  FFMA.FTZ R67, R67, R64, R116 ;  /* 0x0000004043437223 */ /* 0x000fe20000010074 */
[--C-:B------:R-:W-:Y:S02]  /*1260*/  HADD2.F32 R95, -RZ, R40.reuse.H0_H0 ;  /* 0x20000028ff5f7230 */ /* 0x100fe40000004100 */
[----:B------:R-:W-:Y:S02]  /*1270*/  HADD2.F32 R97, -RZ, R40.H1_H1 ;  /* 0x30000028ff617230 */ /* 0x000fe40000004100 */
[----:B------:R-:W-:Y:S01]  /*1280*/  FFMA.FTZ R51, R51, R88, R114 ;  /* 0x0000005833337223 */ /* 0x000fe20000010072 */
[--C-:B------:R-:W-:Y:S02]  /*1290*/  HADD2.F32 R40, -RZ, R41.reuse.H0_H0 ;  /* 0x20000029ff287230 */ /* 0x100fe40000004100 */
[----:B------:R-:W-:Y:S02]  /*12a0*/  HADD2.F32 R98, -RZ, R41.H1_H1 ;  /* 0x30000029ff627230 */ /* 0x000fe40000004100 */
[----:B------:R-:W-:-:S02]  /*12b0*/  HADD2.F32 R96, -RZ, R42.H0_H0 ;  /* 0x2000002aff607230 */ /* 0x000fc40000004100 */
[----:B------:R-:W-:Y:S02]  /*12c0*/  HADD2.F32 R99, -RZ, R42.H1_H1 ;  /* 0x3000002aff637230 */ /* 0x000fe40000004100 */
[----:B------:R-:W-:Y:S02]  /*12d0*/  HADD2.F32 R110, -RZ, R4.H1_H1 ;  /* 0x30000004ff6e7230 */ /* 0x000fe40000004100 */
[----:B------:R-:W-:Y:S02]  /*12e0*/  HADD2.F32 R111, -RZ, R16.H1_H1 ;  /* 0x30000010ff6f7230 */ /* 0x000fe40000004100 */
[--C-:B------:R-:W-:Y:S02]  /*12f0*/  HADD2.F32 R41, -RZ, R43.reuse.H0_H0 ;  /* 0x2000002bff297230 */ /* 0x100fe40000004100 */
[----:B------:R-:W-:Y:S02]  /*1300*/  HADD2.F32 R42, -RZ, R43.H1_H1 ;  /* 0x3000002bff2a7230 */ /* 0x000fe40000004100 */
[----:B------:R-:W-:-:S02]  /*1310*/  HADD2.F32 R43, -RZ, R8.H0_H0 ;  /* 0x20000008ff2b7230 */ /* 0x000fc40000004100 */
[----:B------:R-:W-:Y:S02]  /*1320*/  HADD2.F32 R102, -RZ, R52.H0_H0 ;  /* 0x20000034ff667230 */ /* 0x000fe40000004100 */
[--C-:B------:R-:W-:Y:S02]  /*1330*/  HADD2.F32 R60, -RZ, R32.reuse.H0_H0 ;  /* 0x20000020ff3c7230 */ /* 0x100fe40000004100 */
[----:B------:R-:W-:Y:S02]  /*1340*/  HADD2.F32 R89, -RZ, R32.H1_H1 ;  /* 0x30000020ff597230 */ /* 0x000fe40000004100 */
[--C-:B------:R-:W-:Y:S02]  /*1350*/  HADD2.F32 R65, -RZ, R33.reuse.H0_H0 ;  /* 0x20000021ff417230 */ /* 0x100fe40000004100 */
[----:B------:R-:W-:Y:S02]  /*1360*/  HADD2.F32 R84, -RZ, R33.H1_H1 ;  /* 0x30000021ff547230 */ /* 0x000fe40000004100 */
[----:B------:R-:W-:-:S02]  /*1370*/  HADD2.F32 R32, -RZ, R34.H0_H0 ;  /* 0x20000022ff207230 */ /* 0x000fc40000004100 */
[----:B------:R-:W-:Y:S02]  /*1380*/  HADD2.F32 R109, -RZ, R34.H1_H1 ;  /* 0x30000022ff6d7230 */ /* 0x000fe40000004100 */
[--C-:B------:R-:W-:Y:S02]  /*1390*/  HADD2.F32 R33, -RZ, R35.reuse.H0_H0 ;  /* 0x20000023ff217230 */ /* 0x100fe40000004100 */
[----:B------:R-:W-:Y:S02]  /*13a0*/  HADD2.F32 R34, -RZ, R35.H1_H1 ;  /* 0x30000023ff227230 */ /* 0x000fe40000004100 */
[----:B------:R-:W-:Y:S01]  /*13b0*/  FMUL.FTZ R35, R110, R111 ;  /* 0x0000006f6e237220 */ /* 0x000fe20000410000 */
[----:B------:R-:W-:Y:S02]  /*13c0*/  HADD2.F32 R116, -RZ, R4.H0_H0 ;  /* 0x20000004ff747230 */ /* 0x000fe40000004100 */
[----:B------:R-:W-:Y:S01]  /*13d0*/  FFMA.FTZ R111, R43, R102, R112 ;  /* 0x000000662b6f7223 */ /* 0x000fe20000010070 */
[----:B------:R-:W-:-:S02]  /*13e0*/  HADD2.F32 R88, -RZ, R16.H0_H0 ;  /* 0x20000010ff587230 */ /* 0x000fc40000004100 */
[--C-:B------:R-:W-:Y:S02]  /*13f0*/  HADD2.F32 R66, -RZ, R73.reuse.H0_H0 ;  /* 0x20000049ff427230 */ /* 0x100fe40000004100 */
[----:B------:R-:W-:Y:S02]  /*1400*/  HADD2.F32 R3, -RZ, R73.H1_H1 ;  /* 0x30000049ff037230 */ /* 0x000fe40000004100 */
[----:B------:R-:W-:Y:S01]  /*1410*/  FFMA.FTZ R35, R116, R88, R35 ;  /* 0x0000005874237223 */ /* 0x000fe20000010023 */
[----:B------:R-:W-:Y:S02]  /*1420*/  HADD2.F32 R73, -RZ, R61.H0_H0 ;  /* 0x2000003dff497230 */ /* 0x000fe40000004100 */
        /* <DEDUP_REMOVED lines=59> */
[----:B------:R-:W-:Y:S01]  /*17e0*/  HADD2.F32 R59, -RZ, R59.H1_H1 ;  /* 0x3000003bff3b7230 */ /* 0x000fe20000004100 */
[----:B------:R-:W0:Y:S01]  /*17f0*/  @!P0 LDC.64 R4, c[0x0][0x3f8] ;  /* 0x0000fe00ff048b82 */ /* 0x000e220000000a00 */
        /* <DEDUP_REMOVED lines=8> */
[----:B------:R-:W-:Y:S02]  /*1880*/  HADD2.F32 R63, -RZ, R44.H0_H0 ;  /* 0x2000002cff3f7230 */ /* 0x000fe40000004100 */
[----:B------:R-:W-:Y:S02]  /*1890*/  HADD2.F32 R14, -RZ, R36.H0_H0 ;  /* 0x20000024ff0e7230 */ /* 0x000fe40000004100 */
[----:B------:R-:W-:Y:S01]  /*18a0*/  FFMA.FTZ R18, R7, R18, R110 ;  /* 0x0000001207127223 */ /* 0x000fe2000001006e */
[----:B------:R-:W-:-:S02]  /*18b0*/  HADD2.F32 R55, -RZ, R28.H0_H0 ;  /* 0x2000001cff377230 */ /* 0x000fc40000004100 */
[----:B------:R-:W-:Y:S01]  /*18c0*/  FFMA.FTZ R63, R63, R80, R68 ;  /* 0x000000503f3f7223 */ /* 0x000fe20000010044 */
[----:B------:R-:W-:Y:S02]  /*18d0*/  HADD2.F32 R67, -RZ, R20.H0_H0 ;  /* 0x20000014ff437230 */ /* 0x000fe40000004100 */
[----:B------:R-:W-:Y:S01]  /*18e0*/  FFMA.FTZ R59, R14, R95, R59 ;  /* 0x0000005f0e3b7223 */ /* 0x000fe2000001003b */
[----:B------:R-:W-:Y:S02]  /*18f0*/  HADD2.F32 R102, -RZ, R24.H0_H0 ;  /* 0x20000018ff667230 */ /* 0x000fe40000004100 */
[----:B------:R-:W-:Y:S01]  /*1900*/  FFMA.FTZ R55, R55, R60, R10 ;  /* 0x0000003c37377223 */ /* 0x000fe2000001000a */
[----:B------:R-:W-:Y:S02]  /*1910*/  HADD2.F32 R76, -RZ, R44.H1_H1 ;  /* 0x3000002cff4c7230 */ /* 0x000fe40000004100 */
[----:B------:R-:W-:Y:S02]  /*1920*/  HADD2.F32 R36, -RZ, R36.H1_H1 ;  /* 0x30000024ff247230 */ /* 0x000fe40000004100 */
[----:B------:R-:W-:Y:S01]  /*1930*/  FFMA.FTZ R67, R67, R102, R18 ;  /* 0x0000006643437223 */ /* 0x000fe20000010012 */
[----:B------:R-:W-:-:S02]  /*1940*/  HADD2.F32 R106, -RZ, R28.H1_H1 ;  /* 0x3000001cff6a7230 */ /* 0x000fc40000004100 */
[----:B------:R-:W-:Y:S01]  /*1950*/  FFMA.FTZ R63, R76, R81, R63 ;  /* 0x000000514c3f7223 */ /* 0x000fe2000001003f */
[----:B------:R-:W-:Y:S02]  /*1960*/  HADD2.F32 R20, -RZ, R20.H1_H1 ;  /* 0x30000014ff147230 */ /* 0x000fe40000004100 */
[----:B------:R-:W-:Y:S01]  /*1970*/  FFMA.FTZ R36, R36, R97, R59 ;  /* 0x0000006124247223 */ /* 0x000fe2000001003b */
[----:B------:R-:W-:Y:S02]  /*1980*/  HADD2.F32 R87, -RZ, R24.H1_H1 ;  /* 0x30000018ff577230 */ /* 0x000fe40000004100 */
[----:B------:R-:W-:Y:S01]  /*1990*/  FFMA.FTZ R55, R106, R89, R55 ;  /* 0x000000596a377223 */ /* 0x000fe20000010037 */
[----:B------:R-:W-:Y:S01]  /*19a0*/  HADD2.F32 R44, -RZ, R45.H0_H0 ;  /* 0x2000002dff2c7230 */ /* 0x000fe20000004100 */
[----:B0-----:R-:W-:Y:S01]  /*19b0*/  @!P0 LEA R4, P1, R2, R4, 0x2 ;  /* 0x0000000402048211 */ /* 0x001fe200078210ff */
        /* <DEDUP_REMOVED lines=8> */
[----:B------:R-:W-:Y:S01]  /*1a40*/  HADD2.F32 R77, -RZ, R45.H1_H1 ;  /* 0x3000002dff4d7230 */ /* 0x000fe20000004100 */
[----:B------:R-:W-:Y:S01]  /*1a50*/  @!P0 LEA.HI.X R5, R2, R5, R0, 0x2, P1 ;  /* 0x0000000502058211 */ /* 0x000fe200008f1400 */
        /* <DEDUP_REMOVED lines=9> */
[----:B------:R-:W-:Y:S01]  /*1af0*/  MOV R0, 0x7f800000 ;  /* 0x7f80000000007802 */ /* 0x000fe20000000f00 */
        /* <DEDUP_REMOVED lines=9> */
[----:B------:R0:W5:Y:S01]  /*1b90*/  @!P0 LDG.E R0, desc[UR12][R4.64] ;  /* 0x0000000c04008981 */ /* 0x000162000c1e1900 */
        /* <DEDUP_REMOVED lines=26> */
[----:B------:R-:W1:Y:S02]  /*1d40*/  SHFL.BFLY PT, R3, R46, 0x8, 0x1f ;  /* 0x0d001f002e037f89 */ /* 0x000e6400000e0000 */
[----:B------:R-:W-:Y:S02]  /*1d50*/  FFMA.FTZ R22, R23, R8, R22 ;  /* 0x0000000817167223 */ /* 0x000fe40000010016 */
[----:B------:R-:W2:Y:S04]  /*1d60*/  SHFL.BFLY PT, R7, R38, 0x8, 0x1f ;  /* 0x0d001f0026077f89 */ /* 0x000ea800000e0000 */
[----:B------:R-:W3:Y:S04]  /*1d70*/  SHFL.BFLY PT, R9, R30, 0x8, 0x1f ;  /* 0x0d001f001e097f89 */ /* 0x000ee800000e0000 */
[----:B------:R-:W4:Y:S01]  /*1d80*/  SHFL.BFLY PT, R11, R22, 0x8, 0x1f ;  /* 0x0d001f00160b7f89 */ /* 0x000f2200000e0000 */
[----:B-1----:R-:W-:Y:S01]  /*1d90*/  FADD.FTZ R3, R46, R3 ;  /* 0x000000032e037221 */ /* 0x002fe20000010000 */
[----:B--2---:R-:W-:Y:S01]  /*1da0*/  FADD.FTZ R7, R38, R7 ;  /* 0x0000000726077221 */ /* 0x004fe20000010000 */
[----:B---3--:R-:W-:Y:S01]  /*1db0*/  FADD.FTZ R8, R30, R9 ;  /* 0x000000091e087221 */ /* 0x008fe20000010000 */
[----:B----4-:R-:W-:-:S02]  /*1dc0*/  FADD.FTZ R12, R22, R11 ;  /* 0x0000000b160c7221 */ /* 0x010fc40000010000 */
[----:B------:R-:W1:Y:S04]  /*1dd0*/  SHFL.BFLY PT, R2, R3, 0x4, 0x1f ;  /* 0x0c801f0003027f89 */ /* 0x000e6800000e0000 */
[----:B------:R-:W2:Y:S04]  /*1de0*/  SHFL.BFLY PT, R6, R7, 0x4, 0x1f ;  /* 0x0c801f0007067f89 */ /* 0x000ea800000e0000 */
[----:B------:R-:W3:Y:S04]  /*1df0*/  SHFL.BFLY PT, R9, R8, 0x4, 0x1f ;  /* 0x0c801f0008097f89 */ /* 0x000ee800000e0000 */
[----:B------:R-:W4:Y:S01]  /*1e00*/  SHFL.BFLY PT, R11, R12, 0x4, 0x1f ;  /* 0x0c801f000c0b7f89 */ /* 0x000f2200000e0000 */
[----:B------:R-:W0:Y:S01]  /*1e10*/  S2R R14, SR_TID.X ;  /* 0x00000000000e7919 */ /* 0x000e220000002100 */
[----:B-1----:R-:W-:Y:S01]  /*1e20*/  FADD.FTZ R2, R3, R2 ;  /* 0x0000000203027221 */ /* 0x002fe20000010000 */
[----:B--2---:R-:W-:Y:S01]  /*1e30*/  FADD.FTZ R6, R7, R6 ;  /* 0x0000000607067221 */ /* 0x004fe20000010000 */
[----:B---3--:R-:W-:Y:S01]  /*1e40*/  FADD.FTZ R10, R8, R9 ;  /* 0x00000009080a7221 */ /* 0x008fe20000010000 */
[----:B----4-:R-:W-:-:S02]  /*1e50*/  FADD.FTZ R13, R12, R11 ;  /* 0x0000000b0c0d7221 */ /* 0x010fc40000010000 */
[----:B0-----:R-:W0:Y:S04]  /*1e60*/  SHFL.BFLY PT, R5, R2, 0x2, 0x1f ;  /* 0x0c401f0002057f89 */ /* 0x001e2800000e0000 */
[----:B------:R-:W1:Y:S04]  /*1e70*/  SHFL.BFLY PT, R9, R6, 0x2, 0x1f ;  /* 0x0c401f0006097f89 */ /* 0x000e6800000e0000 */
[----:B------:R-:W2:Y:S04]  /*1e80*/  SHFL.BFLY PT, R11, R10, 0x2, 0x1f ;  /* 0x0c401f000a0b7f89 */ /* 0x000ea800000e0000 */
[----:B------:R-:W3:Y:S01]  /*1e90*/  SHFL.BFLY PT, R4, R13, 0x2, 0x1f ;  /* 0x0c401f000d047f89 */ /* 0x000ee200000e0000 */
[----:B------:R-:W-:Y:S01]  /*1ea0*/  SHF.L.U32 R7, R14, 0x3, RZ ;  /* 0x000000030e077819 */ /* 0x000fe200000006ff */
[----:B0-----:R-:W-:Y:S01]  /*1eb0*/  FADD.FTZ R5, R2, R5 ;  /* 0x0000000502057221 */ /* 0x001fe20000010000 */
[----:B-1----:R-:W-:Y:S01]  /*1ec0*/  FADD.FTZ R9, R6, R9 ;  /* 0x0000000906097221 */ /* 0x002fe20000010000 */
[----:B--2---:R-:W-:Y:S01]  /*1ed0*/  FADD.FTZ R11, R10, R11 ;  /* 0x0000000b0a0b7221 */ /* 0x004fe20000010000 */
[----:B---3--:R-:W-:-:S03]  /*1ee0*/  FADD.FTZ R3, R13, R4 ;  /* 0x000000040d037221 */ /* 0x008fc60000010000 */
[----:B------:R-:W0:Y:S04]  /*1ef0*/  SHFL.BFLY PT, R8, R9, 0x1, 0x1f ;  /* 0x0c201f0009087f89 */ /* 0x000e2800000e0000 */
[----:B------:R-:W1:Y:S04]  /*1f00*/  SHFL.BFLY PT, R4, R5, 0x1, 0x1f ;  /* 0x0c201f0005047f89 */ /* 0x000e6800000e0000 */
[----:B------:R-:W2:Y:S04]  /*1f10*/  SHFL.BFLY PT, R2, R11, 0x1, 0x1f ;  /* 0x0c201f000b027f89 */ /* 0x000ea800000e0000 */
[----:B------:R-:W3:Y:S01]  /*1f20*/  SHFL.BFLY PT, R6, R3, 0x1, 0x1f ;  /* 0x0c201f0003067f89 */ /* 0x000ee200000e0000 */
[----:B------:R-:W-:Y:S01]  /*1f30*/  LOP3.LUT P0, RZ, R7, 0x78, RZ, 0xc0, !PT ;  /* 0x0000007807ff7812 */ /* 0x000fe2000780c0ff */
[----:B------:R-:W-:Y:S01]  /*1f40*/  USHF.L.U32 UR21, UR16, 0x6, URZ ;  /* 0x0000000610157899 */ /* 0x000fe200080006ff */
[----:B------:R-:W-:Y:S01]  /*1f50*/  BSSY.RECONVERGENT B0, `(.L_x_125) ;  /* 0x0000025000007945 */ /* 0x000fe20003800200 */
[----:B------:R-:W-:Y:S01]  /*1f60*/  USHF.R.S32.HI UR20, URZ, 0x1f, UR4 ;  /* 0x0000001fff147899 */ /* 0x000fe20008011404 */
[----:B0-----:R-:W-:Y:S01]  /*1f70*/  FADD.FTZ R8, R9, R8 ;  /* 0x0000000809087221 */ /* 0x001fe20000010000 */
[----:B-1----:R-:W-:Y:S01]  /*1f80*/  FADD.FTZ R7, R5, R4 ;  /* 0x0000000405077221 */ /* 0x002fe20000010000 */
[----:B--2---:R-:W-:Y:S01]  /*1f90*/  FADD.FTZ R10, R11, R2 ;  /* 0x000000020b0a7221 */ /* 0x004fe20000010000 */
[----:B---3--:R-:W-:-:S06]  /*1fa0*/  FADD.FTZ R6, R3, R6 ;  /* 0x0000000603067221 */ /* 0x008fcc0000010000 */
[----:B------:R-:W-:Y:S05]  /*1fb0*/  @P0 BRA `(.L_x_126) ;  /* 0x0000000000780947 */ /* 0x000fea0003800000 */
[----:B------:R-:W0:Y:S01]  /*1fc0*/  LDCU.64 UR8, c[0x0][0x3e8] ;  /* 0x00007d00ff0877ac */ /* 0x000e220008000a00 */
[----:B------:R-:W-:Y:S01]  /*1fd0*/  SHF.R.U32.HI R2, RZ, 0x4, R14 ;  /* 0x00000004ff027819 */ /* 0x000fe2000001160e */
[----:B------:R-:W1:Y:S03]  /*1fe0*/  LDCU.64 UR10, c[0x0][0x3f0] ;  /* 0x00007e00ff0a77ac */ /* 0x000e660008000a00 */
[C---:B------:R-:W-:Y:S02]  /*1ff0*/  IADD3 R9, PT, PT, R2.reuse, 0x10, RZ ;  /* 0x0000001002097810 */ /* 0x040fe40007ffe0ff */
[C---:B------:R-:W-:Y:S01]  /*2000*/  IADD3 R11, PT, PT, R2.reuse, 0x20, RZ ;  /* 0x00000020020b7810 */ /* 0x040fe20007ffe0ff */
[----:B------:R-:W-:Y:S01]  /*2010*/  UIADD3 UR6, UP0, UPT, UR21, UR4, URZ ;  /* 0x0000000415067290 */ /* 0x000fe2000ff1e0ff */
[----:B------:R-:W-:Y:S01]  /*2020*/  IADD3 R5, PT, PT, R2, 0x30, RZ ;  /* 0x0000003002057810 */ /* 0x000fe20007ffe0ff */
[----:B------:R-:W2:Y:S02]  /*2030*/  LDCU.64 UR18, c[0x0][0x3d0] ;  /* 0x00007a00ff1277ac */ /* 0x000ea40008000a00 */
[----:B------:R-:W-:-:S04]  /*2040*/  UIADD3.X UR7, UPT, UPT, URZ, UR20, URZ, UP0, !UPT ;  /* 0x00000014ff077290 */ /* 0x000fc800087fe4ff */
[----:B0-----:R-:W-:Y:S02]  /*2050*/  UIMAD.WIDE.U32 UR6, UR15, UR8, UR6 ;  /* 0x000000080f0672a5 */ /* 0x001fe4000f8e0006 */
[----:B------:R-:W-:Y:S02]  /*2060*/  UIADD3 UR8, UPT, UPT, -UR21, UR5, URZ ;  /* 0x0000000515087290 */ /* 0x000fe4000fffe1ff */
[----:B------:R-:W-:-:S04]  /*2070*/  UIMAD UR7, UR15, UR9, UR7 ;  /* 0x000000090f0772a4 */ /* 0x000fc8000f8e0207 */
[----:B-1----:R-:W-:Y:S01]  /*2080*/  UIMAD.WIDE.U32 UR6, UR17, UR10, UR6 ;  /* 0x0000000a110672a5 */ /* 0x002fe2000f8e0006 */
[C---:B------:R-:W-:Y:S02]  /*2090*/  ISETP.GE.AND P3, PT, R2.reuse, UR8, PT ;  /* 0x0000000802007c0c */ /* 0x040fe4000bf66270 */
[----:B------:R-:W-:Y:S01]  /*20a0*/  ISETP.GE.AND P2, PT, R9, UR8, PT ;  /* 0x0000000809007c0c */ /* 0x000fe2000bf46270 */
[----:B------:R-:W-:Y:S01]  /*20b0*/  UIMAD UR7, UR17, UR11, UR7 ;  /* 0x0000000b110772a4 */ /* 0x000fe2000f8e0207 */
[----:B------:R-:W-:Y:S02]  /*20c0*/  ISETP.GE.AND P1, PT, R11, UR8, PT ;  /* 0x000000080b007c0c */ /* 0x000fe4000bf26270 */
[----:B------:R-:W-:Y:S02]  /*20d0*/  IADD3 R3, P0, PT, R2, UR6, RZ ;  /* 0x0000000602037c10 */ /* 0x000fe4000ff1e0ff */
[----:B------:R-:W-:Y:S02]  /*20e0*/  FSEL R9, R10, RZ, !P1 ;  /* 0x000000ff0a097208 */ /* 0x000fe40004800000 */
[----:B------:R-:W-:-:S02]  /*20f0*/  IADD3.X R4, PT, PT, RZ, UR7, RZ, P0, !PT ;  /* 0x00000007ff047c10 */ /* 0x000fc400087fe4ff */
[----:B--2---:R-:W-:Y:S02]  /*2100*/  LEA R2, P4, R3, UR18, 0x2 ;  /* 0x0000001203027c11 */ /* 0x004fe4000f8810ff */
[----:B------:R-:W-:Y:S02]  /*2110*/  ISETP.GE.AND P0, PT, R5, UR8, PT ;  /* 0x0000000805007c0c */ /* 0x000fe4000bf06270 */
[----:B------:R-:W-:Y:S02]  /*2120*/  FSEL R5, R7, RZ, !P3 ;  /* 0x000000ff07057208 */ /* 0x000fe40005800000 */
[----:B------:R-:W-:Y:S02]  /*2130*/  LEA.HI.X R3, R3, UR19, R4, 0x2, P4 ;  /* 0x0000001303037c11 */ /* 0x000fe4000a0f1404 */
[----:B------:R-:W-:Y:S02]  /*2140*/  FSEL R7, R8, RZ, !P2 ;  /* 0x000000ff08077208 */ /* 0x000fe40005000000 */
[----:B------:R-:W-:Y:S01]  /*2150*/  FSEL R11, R6, RZ, !P0 ;  /* 0x000000ff060b7208 */ /* 0x000fe20004000000 */
[----:B------:R0:W-:Y:S04]  /*2160*/  STG.E desc[UR12][R2.64], R5 ;  /* 0x0000000502007986 */ /* 0x0001e8000c10190c */
[----:B------:R0:W-:Y:S04]  /*2170*/  STG.E desc[UR12][R2.64+0x40], R7 ;  /* 0x0000400702007986 */ /* 0x0001e8000c10190c */
[----:B------:R0:W-:Y:S04]  /*2180*/  STG.E desc[UR12][R2.64+0x80], R9 ;  /* 0x0000800902007986 */ /* 0x0001e8000c10190c */
[----:B------:R0:W-:Y:S02]  /*2190*/  STG.E desc[UR12][R2.64+0xc0], R11 ;  /* 0x0000c00b02007986 */ /* 0x0001e4000c10190c */
.L_x_126:
[----:B------:R-:W-:Y:S05]  /*21a0*/  BSYNC.RECONVERGENT B0 ;  /* 0x0000000000007941 */ /* 0x000fea0003800200 */
.L_x_125:
[----:B------:R-:W-:Y:S01]  /*21b0*/  UIADD3 UR5, UPT, UPT, UR5, 0x3f, URZ ;  /* 0x0000003f05057890 */ /* 0x000fe2000fffe0ff */
[----:B0-----:R-:W0:Y:S01]  /*21c0*/  LDC.64 R10, c[0x0][0x440] ;  /* 0x00011000ff0a7b82 */ /* 0x001e220000000a00 */
[----:B------:R-:W-:Y:S02]  /*21d0*/  BSSY.RECONVERGENT B0, `(.L_x_127) ;  /* 0x000001b000007945 */ /* 0x000fe40003800200 */
[----:B------:R-:W-:-:S04]  /*21e0*/  USHF.R.S32.HI UR6, URZ, 0x1f, UR5 ;  /* 0x0000001fff067899 */ /* 0x000fc80008011405 */
[----:B------:R-:W-:-:S04]  /*21f0*/  ULEA.HI UR6, UR6, UR5, URZ, 0x6 ;  /* 0x0000000506067291 */ /* 0x000fc8000f8f30ff */
[----:B------:R-:W-:-:S04]  /*2200*/  ULOP3.LUT UR6, UR6, 0xffffffc0, URZ, 0xc0, !UPT ;  /* 0xffffffc006067892 */ /* 0x000fc8000f8ec0ff */
[----:B------:R-:W-:-:S04]  /*2210*/  UIADD3 UR6, UPT, UPT, UR21, UR5, -UR6 ;  /* 0x0000000515067290 */ /* 0x000fc8000fffe806 */
[----:B------:R-:W-:-:S06]  /*2220*/  UIADD3 UR6, UPT, UPT, UR5, -UR6, URZ ;  /* 0x8000000605067290 */ /* 0x000fcc000fffe0ff */
[----:B------:R-:W-:-:S04]  /*2230*/  ISETP.GE.AND P0, PT, R14, UR6, PT ;  /* 0x000000060e007c0c */ /* 0x000fc8000bf06270 */
[----:B------:R-:W-:-:S13]  /*2240*/  ISETP.GT.U32.OR P0, PT, R14, 0x3f, P0 ;  /* 0x0000003f0e00780c */ /* 0x000fda0000704470 */
[----:B------:R-:W-:Y:S05]  /*2250*/  @P0 BRA `(.L_x_128) ;  /* 0x0000000000480947 */ /* 0x000fea0003800000 */
[----:B------:R-:W1:Y:S01]  /*2260*/  LDC.64 R4, c[0x0][0x418] ;  /* 0x00010600ff047b82 */ /* 0x000e620000000a00 */
[----:B------:R-:W-:Y:S01]  /*2270*/  IADD3 R2, PT, PT, R14, UR21, RZ ;  /* 0x000000150e027c10 */ /* 0x000fe2000fffe0ff */
[----:B------:R-:W2:Y:S01]  /*2280*/  LDCU.64 UR6, c[0x0][0x420] ;  /* 0x00008400ff0677ac */ /* 0x000ea20008000a00 */
[----:B-----5:R-:W-:Y:S02]  /*2290*/  FMUL.FTZ R6, R0, 1.4426950216293334961 ;  /* 0x3fb8aa3b00067820 */ /* 0x020fe40000410000 */
[----:B------:R-:W-:-:S03]  /*22a0*/  IADD3 R2, P0, PT, R2, UR4, RZ ;  /* 0x0000000402027c10 */ /* 0x000fc6000ff1e0ff */
[----:B------:R-:W3:Y:S01]  /*22b0*/  LDC.64 R8, c[0x0][0x410] ;  /* 0x00010400ff087b82 */ /* 0x000ee20000000a00 */
[----:B------:R-:W-:Y:S02]  /*22c0*/  IADD3.X R3, PT, PT, RZ, UR20, RZ, P0, !PT ;  /* 0x00000014ff037c10 */ /* 0x000fe400087fe4ff */
[----:B------:R-:W-:Y:S02]  /*22d0*/  FSETP.NEU.FTZ.AND P0, PT, R0, -INF , PT ;  /* 0xff8000000000780b */ /* 0x000fe40003f1d000 */
[----:B--2---:R-:W-:Y:S01]  /*22e0*/  MOV R7, UR7 ;  /* 0x0000000700077c02 */ /* 0x004fe20008000f00 */
[----:B-1----:R-:W-:-:S04]  /*22f0*/  IMAD.WIDE.U32 R2, R4, UR15, R2 ;  /* 0x0000000f04027c25 */ /* 0x002fc8000f8e0002 */
[----:B------:R-:W-:Y:S01]  /*2300*/  IMAD R3, R5, UR15, R3 ;  /* 0x0000000f05037c24 */ /* 0x000fe2000f8e0203 */
[----:B------:R-:W-:-:S05]  /*2310*/  MOV R5, UR6 ;  /* 0x0000000600057c02 */ /* 0x000fca0008000f00 */
[----:B------:R-:W-:-:S04]  /*2320*/  IMAD.WIDE.U32 R2, R5, UR17, R2 ;  /* 0x0000001105027c25 */ /* 0x000fc8000f8e0002 */
[----:B------:R-:W-:Y:S01]  /*2330*/  IMAD R3, R7, UR17, R3 ;  /* 0x0000001107037c24 */ /* 0x000fe2000f8e0203 */
[----:B---3--:R-:W-:-:S04]  /*2340*/  LEA R4, P1, R2, R8, 0x2 ;  /* 0x0000000802047211 */ /* 0x008fc800078210ff */
[----:B------:R-:W-:Y:S02]  /*2350*/  LEA.HI.X R5, R2, R9, R3, 0x2, P1 ;  /* 0x0000000902057211 */ /* 0x000fe400008f1403 */
[----:B------:R-:W-:-:S05]  /*2360*/  FSEL R3, R6, RZ, P0 ;  /* 0x000000ff06037208 */ /* 0x000fca0000000000 */
[----:B------:R1:W-:Y:S02]  /*2370*/  STG.E desc[UR12][R4.64], R3 ;  /* 0x0000000304007986 */ /* 0x0003e4000c10190c */
.L_x_128:
[----:B------:R-:W-:Y:S05]  /*2380*/  BSYNC.RECONVERGENT B0 ;  /* 0x0000000000007941 */ /* 0x000fea0003800200 */
.L_x_127:
[----:B------:R-:W-:Y:S01]  /*2390*/  USHF.L.U32 UR6, UR16, 0xe, URZ ;  /* 0x0000000e10067899 */ /* 0x000fe200080006ff */
[----:B-----5:R-:W-:Y:S01]  /*23a0*/  SHF.L.U32 R0, R14, 0x2, RZ ;  /* 0x000000020e007819 */ /* 0x020fe200000006ff */
[----:B-1----:R-:W1:Y:S01]  /*23b0*/  LDC.64 R4, c[0x0][0x448] ;  /* 0x00011200ff047b82 */ /* 0x002e620000000a00 */
[----:B------:R-:W2:Y:S03]  /*23c0*/  LDCU.64 UR8, c[0x0][0x458] ;  /* 0x00008b00ff0877ac */ /* 0x000ea60008000a00 */
[----:B------:R-:W-:Y:S01]  /*23d0*/  LOP3.LUT R0, R0, UR6, RZ, 0xfc, !PT ;  /* 0x0000000600007c12 */ /* 0x000fe2000f8efcff */
[----:B------:R-:W-:-:S04]  /*23e0*/  USHF.L.U32 UR5, UR4, 0x8, URZ ;  /* 0x0000000804057899 */ /* 0x000fc800080006ff */
[----:B------:R-:W3:Y:S02]  /*23f0*/  LDCU.64 UR6, c[0x0][0x428] ;  /* 0x00008500ff0677ac */ /* 0x000ee40008000a00 */
[----:B------:R-:W-:Y:S02]  /*2400*/  MOV R3, UR5 ;  /* 0x0000000500037c02 */ /* 0x000fe40008000f00 */
[----:B------:R-:W-:-:S04]  /*2410*/  IADD3 R2, P0, PT, R0, UR5, RZ ;  /* 0x0000000500027c10 */ /* 0x000fc8000ff1e0ff */
[----:B------:R-:W-:Y:S02]  /*2420*/  LEA.HI.X.SX32 R3, R3, RZ, 0x1, P0 ;  /* 0x000000ff03037211 */ /* 0x000fe400000f0eff */
[----:B--2---:R-:W-:Y:S01]  /*2430*/  ISETP.NE.U32.AND P0, PT, RZ, UR8, PT ;  /* 0x00000008ff007c0c */ /* 0x004fe2000bf05070 */
[----:B0-----:R-:W-:-:S03]  /*2440*/  IMAD.WIDE.U32 R2, R10, UR15, R2 ;  /* 0x0000000f0a027c25 */ /* 0x001fc6000f8e0002 */
[----:B------:R-:W-:Y:S01]  /*2450*/  ISETP.NE.AND.EX P0, PT, RZ, UR9, PT, P0 ;  /* 0x00000009ff007c0c */ /* 0x000fe2000bf05300 */
[----:B------:R-:W-:-:S03]  /*2460*/  IMAD R3, R11, UR15, R3 ;  /* 0x0000000f0b037c24 */ /* 0x000fc6000f8e0203 */
[----:B------:R-:W-:Y:S01]  /*2470*/  ISETP.NE.OR P0, PT, R14, RZ, !P0 ;  /* 0x000000ff0e00720c */ /* 0x000fe20004705670 */
[----:B-1----:R-:W-:-:S04]  /*2480*/  IMAD.WIDE.U32 R2, R4, UR17, R2 ;  /* 0x0000001104027c25 */ /* 0x002fc8000f8e0002 */
[----:B------:R-:W-:Y:S01]  /*2490*/  IMAD R3, R5, UR17, R3 ;  /* 0x0000001105037c24 */ /* 0x000fe2000f8e0203 */
[----:B---3--:R-:W-:-:S04]  /*24a0*/  LEA R4, P1, R2, UR6, 0x2 ;  /* 0x0000000602047c11 */ /* 0x008fc8000f8210ff */
        /* <DEDUP_REMOVED lines=18> */
[----:B------:R-:W1:Y:S01]  /*25d0*/  LDCU UR6, c[0x0][0x450] ;  /* 0x00008a00ff0677ac */ /* 0x000e620008000800 */
[----:B------:R-:W2:Y:S01]  /*25e0*/  LDCU UR7, c[0x0][0x390] ;  /* 0x00007200ff0777ac */ /* 0x000ea20008000800 */
[----:B------:R-:W3:Y:S01]  /*25f0*/  LDCU.64 UR4, c[0x0][0x458] ;  /* 0x00008b00ff0477ac */ /* 0x000ee20008000a00 */
[----:B-1----:R-:W-:-:S04]  /*2600*/  UIMAD UR6, UR16, UR6, UR14 ;  /* 0x00000006100672a4 */ /* 0x002fc8000f8e020e */
[----:B--2---:R-:W-:-:S04]  /*2610*/  UIMAD UR6, UR6, UR7, UR15 ;  /* 0x00000007060672a4 */ /* 0x004fc8000f8e020f */
[----:B---3--:R-:W-:-:S06]  /*2620*/  UIMAD.WIDE UR4, UR6, 0x4, UR4 ;  /* 0x00000004060478a5 */ /* 0x008fcc000f8e0204 */
[----:B------:R-:W-:Y:S02]  /*2630*/  MOV R2, UR4 ;  /* 0x0000000400027c02 */ /* 0x000fe40008000f00 */
[----:B------:R-:W-:-:S05]  /*2640*/  MOV R3, UR5 ;  /* 0x0000000500037c02 */ /* 0x000fca0008000f00 */
[----:B------:R-:W-:Y:S01]  /*2650*/  STG.E desc[UR12][R2.64], RZ ;  /* 0x000000ff02007986 */ /* 0x000fe2000c10190c */
[----:B------:R-:W-:Y:S05]  /*2660*/  EXIT ;  /* 0x000000000000794d */ /* 0x000fea0003800000 */
.L_x_129:
        /* <DEDUP_REMOVED lines=9> */
.L_x_159:


//--------------------- .nv.shared._ZN7cutlass13device_kernelIN5flash19enable_sm80_to_sm89INS1_16FlashAttnBwdSm80INS1_25CollectiveMainloopBwdSm80ILi1ELi1EN4cute5tupleIJNS5_1CILi32EEENS7_ILi64EEENS7_ILi256EEEEEENS_6half_tEfNS_4arch4Sm80ELb0ELb0ELb1ELb0ELb0ELb0ELb0ELb0ELi2ELi2ELi2ELi1ELb1EEENS1_21CollectiveEpilogueBwdISB_SC_SE_Li256ELb0ELb0ELi4EEENS1_19SingleTileSchedulerILb0ELb0ELb0ELi64EEEEEEEEEvNT_6ParamsE --------------------------
	.section	.nv.shared._ZN7cutlass13device_kernelIN5flash19enable_sm80_to_sm89INS1_16FlashAttnBwdSm80INS1_25CollectiveMainloopBwdSm80ILi1ELi1EN4cute5tupleIJNS5_1CILi32EEENS7_ILi64EEENS7_ILi256EEEEEENS_6half_tEfNS_4arch4Sm80ELb0ELb0ELb1ELb0ELb0ELb0ELb0ELb0ELi2ELi2ELi2ELi1ELb1EEENS1_21CollectiveEpilogueBwdISB_SC_SE_Li256ELb0ELb0ELi4EEENS1_19SingleTileSchedulerILb0ELb0ELb0ELi64EEEEEEEEEvNT_6ParamsE,"aw",@nobits
	.sectionflags	@""
	.align	16
	.zero		1024


//--------------------- .nv.shared.reserved.0     --------------------------
	.section	.nv.shared.reserved.0,"aw",@nobits
	.weak		__nv_reservedSMEM_offset_0_alias
	.size		__nv_reservedSMEM_offset_0_alias, 0, 64
	.other		__nv_reservedSMEM_offset_0_alias,@"STO_CUDA_RESERVED_SHARED STV_DEFAULT"
__nv_reservedSMEM_offset_0_alias:
	.zero		0
	.zero		64


//--------------------- .nv.global                --------------------------
	.section	.nv.global,"aw",@nobits
.nv.global:
	.type		_ZN74_INTERNAL_47d7184e_38_flash_bwd_hdim256_fp16_softcap_sm80_cu_49158569_28414cute1_E,@object
	.size		_ZN74_INTERNAL_47d7184e_38_flash_bwd_hdim256_fp16_softcap_sm80_cu_49158569_28414cute1_E,(_ZN74_INTERNAL_47d7184e_38_flash_bwd_hdim256_fp16_softcap_sm80_cu_49158569_28414cuda3std3__45__cpo6cbeginE - _ZN74_INTERNAL_47d7184e_38_flash_bwd_hdim256_fp16_softcap_sm80_cu_49158569_28414cute1_E)
_ZN74_INTERNAL_47d7184e_38_flash_bwd_hdim256_fp16_softcap_sm80_cu_49158569_28414cute1_E:
	.zero		1
	.type		_ZN74_INTERNAL_47d7184e_38_flash_bwd_hdim256_fp16_softcap_sm80_cu_49158569_28414cuda3std3__45__cpo6cbeginE,@object
	.size		_ZN74_INTERNAL_47d7184e_38_flash_bwd_hdim256_fp16_softcap_sm80_cu_49158569_28414cuda3std3__45__cpo6cbeginE,(_ZN74_INTERNAL_47d7184e_38_flash_bwd_hdim256_fp16_softcap_sm80_cu_49158569_28414cuda3std3__48in_placeE - _ZN74_INTERNAL_47d7184e_38_flash_bwd_hdim256_fp16_softcap_sm80_cu_49158569_28414cuda3std3__45__cpo6cbeginE)
_ZN74_INTERNAL_47d7184e_38_flash_bwd_hdim256_fp16_softcap_sm80_cu_49158569_28414cuda3std3__45__cpo6cbeginE:
	.zero		1
	.type		_ZN74_INTERNAL_47d7184e_38_flash_bwd_hdim256_fp16_softcap_sm80_cu_49158569_28414cuda3std3__48in_placeE,@object
	.size		_ZN74_INTERNAL_47d7184e_38_flash_bwd_hdim256_fp16_softcap_sm80_cu_49158569_28414cuda3std3__48in_placeE,(_ZN74_INTERNAL_47d7184e_38_flash_bwd_hdim256_fp16_softcap_sm80_cu_49158569_28414cuda3std6ranges3__45__cpo9iter_moveE - _ZN74_INTERNAL_47d7184e_38_flash_bwd_hdim256_fp16_softcap_sm80_cu_49158569_28414cuda3std3__48in_placeE)
_ZN74_INTERNAL_47d7184e_38_flash_bwd_hdim256_fp16_softcap_sm80_cu_49158569_28414cuda3std3__48in_placeE:
	.zero		1
	.type		_ZN74_INTERNAL_47d7184e_38_flash_bwd_hdim256_fp16_softcap_sm80_cu_49158569_28414cuda3std6ranges3__45__cpo9iter_moveE,@object
	.size		_ZN74_INTERNAL_47d7184e_38_flash_bwd_hdim256_fp16_softcap_sm80_cu_49158569_28414cuda3std6ranges3__45__cpo9iter_moveE,(_ZN74_INTERNAL_47d7184e_38_flash_bwd_hdim256_fp16_softcap_sm80_cu_49158569_28414cuda3std3__45__cpo5beginE - _ZN74_INTERNAL_47d7184e_38_flash_bwd_hdim256_fp16_softcap_sm80_cu_49158569_28414cuda3std6ranges3__45__cpo9iter_moveE)
_ZN74_INTERNAL_47d7184e_38_flash_bwd_hdim256_fp16_softcap_sm80_cu_49158569_28414cuda3std6ranges3__45__cpo9iter_moveE:
	.zero		1
	.type		_ZN74_INTERNAL_47d7184e_38_flash_bwd_hdim256_fp16_softcap_sm80_cu_49158569_28414cuda3std3__45__cpo5beginE,@object
	.size		_ZN74_INTERNAL_47d7184e_38_flash_bwd_hdim256_fp16_softcap_sm80_cu_49158569_28414cuda3std3__45__cpo5beginE,(_ZN74_INTERNAL_47d7184e_38_flash_bwd_hdim256_fp16_softcap_sm80_cu_49158569_28414cuda3std3__476_GLOBAL__N__47d7184e_38_flash_bwd_hdim256_fp16_softcap_sm80_cu_49158569_28416ignoreE - _ZN74_INTERNAL_47d7184e_38_flash_bwd_hdim256_fp16_softcap_sm80_cu_49158569_28414cuda3std3__45__cpo5beginE)
_ZN74_INTERNAL_47d7184e_38_flash_bwd_hdim256_fp16_softcap_sm80_cu_49158569_28414cuda3std3__45__cpo5beginE:
	.zero		1
	.type		_ZN74_INTERNAL_47d7184e_38_flash_bwd_hdim256_fp16_softcap_sm80_cu_49158569_28414cuda3std3__476_GLOBAL__N__47d7184e_38_flash_bwd_hdim256_fp16_softcap_sm80_cu_49158569_28416ignoreE,@object
	.size		_ZN74_INTERNAL_47d7184e_38_flash_bwd_hdim256_fp16_softcap_sm80_cu_49158569_28414cuda3std3__476_GLOBAL__N__47d7184e_38_flash_bwd_hdim256_fp16_softcap_sm80_cu_49158569_28416ignoreE,(_ZN74_INTERNAL_47d7184e_38_flash_bwd_hdim256_fp16_softcap_sm80_cu_49158569_28414cute7productE - _ZN74_INTERNAL_47d7184e_38_flash_bwd_hdim256_fp16_softcap_sm80_cu_49158569_28414cuda3std3__476_GLOBAL__N__47d7184e_38_flash_bwd_hdim256_fp16_softcap_sm80_cu_49158569_28416ignoreE)
_ZN74_INTERNAL_47d7184e_38_flash_bwd_hdim256_fp16_softcap_sm80_cu_49158569_28414cuda3std3__476_GLOBAL__N__47d7184e_38_flash_bwd_hdim256_fp16_softcap_sm80_cu_49158569_28416ignoreE:
	.zero		1
	.type		_ZN74_INTERNAL_47d7184e_38_flash_bwd_hdim256_fp16_softcap_sm80_cu_49158569_28414cute7productE,@object
	.size		_ZN74_INTERNAL_47d7184e_38_flash_bwd_hdim256_fp16_softcap_sm80_cu_49158569_28414cute7productE,(_ZN74_INTERNAL_47d7184e_38_flash_bwd_hdim256_fp16_softcap_sm80_cu_49158569_28414cuda3std3__45__cpo3endE - _ZN74_INTERNAL_47d7184e_38_flash_bwd_hdim256_fp16_softcap_sm80_cu_49158569_28414cute7productE)
_ZN74_INTERNAL_47d7184e_38_flash_bwd_hdim256_fp16_softcap_sm80_cu_49158569_28414cute7productE:
	.zero		1
	.type		_ZN74_INTERNAL_47d7184e_38_flash_bwd_hdim256_fp16_softcap_sm80_cu_49158569_28414cuda3std3__45__cpo3endE,@object
	.size		_ZN74_INTERNAL_47d7184e_38_flash_bwd_hdim256_fp16_softcap_sm80_cu_49158569_28414cuda3std3__45__cpo3endE,(_ZN74_INTERNAL_47d7184e_38_flash_bwd_hdim256_fp16_softcap_sm80_cu_49158569_28414cuda3std3__419piecewise_constructE - _ZN74_INTERNAL_47d7184e_38_flash_bwd_hdim256_fp16_softcap_sm80_cu_49158569_28414cuda3std3__45__cpo3endE)
_ZN74_INTERNAL_47d7184e_38_flash_bwd_hdim256_fp16_softcap_sm80_cu_49158569_28414cuda3std3__45__cpo3endE:
	.zero		1
	.type		_ZN74_INTERNAL_47d7184e_38_flash_bwd_hdim256_fp16_softcap_sm80_cu_49158569_28414cuda3std3__419piecewise_constructE,@object
	.size		_ZN74_INTERNAL_47d7184e_38_flash_bwd_hdim256_fp16_softcap_sm80_cu_49158569_28414cuda3std3__419piecewise_constructE,(_ZN74_INTERNAL_47d7184e_38_flash_bwd_hdim256_fp16_softcap_sm80_cu_49158569_28414cuda3std3__45__cpo4cendE - _ZN74_INTERNAL_47d7184e_38_flash_bwd_hdim256_fp16_softcap_sm80_cu_49158569_28414cuda3std3__419piecewise_constructE)
_ZN74_INTERNAL_47d7184e_38_flash_bwd_hdim256_fp16_softcap_sm80_cu_49158569_28414cuda3std3__419piecewise_constructE:
	.zero		1
	.type		_ZN74_INTERNAL_47d7184e_38_flash_bwd_hdim256_fp16_softcap_sm80_cu_49158569_28414cuda3std3__45__cpo4cendE,@object
	.size		_ZN74_INTERNAL_47d7184e_38_flash_bwd_hdim256_fp16_softcap_sm80_cu_49158569_28414cuda3std3__45__cpo4cendE,(_ZN74_INTERNAL_47d7184e_38_flash_bwd_hdim256_fp16_softcap_sm80_cu_49158569_28414cuda3std6ranges3__45__cpo4swapE - _ZN74_INTERNAL_47d7184e_38_flash_bwd_hdim256_fp16_softcap_sm80_cu_49158569_28414cuda3std3__45__cpo4cendE)
_ZN74_INTERNAL_47d7184e_38_flash_bwd_hdim256_fp16_softcap_sm80_cu_49158569_28414cuda3std3__45__cpo4cendE:
	.zero		1
	.type		_ZN74_INTERNAL_47d7184e_38_flash_bwd_hdim256_fp16_softcap_sm80_cu_49158569_28414cuda3std6ranges3__45__cpo4swapE,@object
	.size		_ZN74_INTERNAL_47d7184e_38_flash_bwd_hdim256_fp16_softcap_sm80_cu_49158569_28414cuda3std6ranges3__45__cpo4swapE,(.L_7 - _ZN74_INTERNAL_47d7184e_38_flash_bwd_hdim256_fp16_softcap_sm80_cu_49158569_28414cuda3std6ranges3__45__cpo4swapE)
_ZN74_INTERNAL_47d7184e_38_flash_bwd_hdim256_fp16_softcap_sm80_cu_49158569_28414cuda3std6ranges3__45__cpo4swapE:
	.zero		1
.L_7:


//--------------------- .nv.shared._ZN7cutlass13device_kernelIN5flash19enable_sm80_to_sm89INS1_16FlashAttnBwdSm80INS1_25CollectiveMainloopBwdSm80ILi1ELi1EN4cute5tupleIJNS5_1CILi32EEENS7_ILi64EEENS7_ILi256EEEEEENS_6half_tEfNS_4arch4Sm80ELb0ELb0ELb1ELb0ELb0ELb0ELb0ELb0ELi2ELi2ELi2ELi1ELb1EEENS1_24CollectiveEpilogueBwdGQAISB_fSE_Li256ELb0ELb0EEENS1_19SingleTileSchedulerILb0ELb0ELb0ELi64EEEEEEEEEvNT_6ParamsE --------------------------
	.section	.nv.shared._ZN7cutlass13device_kernelIN5flash19enable_sm80_to_sm89INS1_16FlashAttnBwdSm80INS1_25CollectiveMainloopBwdSm80ILi1ELi1EN4cute5tupleIJNS5_1CILi32EEENS7_ILi64EEENS7_ILi256EEEEEENS_6half_tEfNS_4arch4Sm80ELb0ELb0ELb1ELb0ELb0ELb0ELb0ELb0ELi2ELi2ELi2ELi1ELb1EEENS1_24CollectiveEpilogueBwdGQAISB_fSE_Li256ELb0ELb0EEENS1_19SingleTileSchedulerILb0ELb0ELb0ELi64EEEEEEEEEvNT_6ParamsE,"aw",@nobits
	.sectionflags	@""
	.align	16
	.zero		1024


//--------------------- .nv.shared._ZN7cutlass13device_kernelIN5flash19enable_sm80_to_sm89INS1_16FlashAttnBwdSm80INS1_25CollectiveMainloopBwdSm80ILi1ELi1EN4cute5tupleIJNS5_1CILi32EEENS7_ILi64EEENS7_ILi256EEEEEENS_6half_tEfNS_4arch4Sm80ELb0ELb0ELb1ELb1ELb0ELb0ELb0ELb0ELi2ELi2ELi2ELi1ELb1EEENS1_21CollectiveEpilogueBwdISB_SC_SE_Li256ELb1ELb0ELi4EEENS1_19SingleTileSchedulerILb1ELb0ELb0ELi64EEEEEEEEEvNT_6ParamsE --------------------------
	.section	.nv.shared._ZN7cutlass13device_kernelIN5flash19enable_sm80_to_sm89INS1_16FlashAttnBwdSm80INS1_25CollectiveMainloopBwdSm80ILi1ELi1EN4cute5tupleIJNS5_1CILi32EEENS7_ILi64EEENS7_ILi256EEEEEENS_6half_tEfNS_4arch4Sm80ELb0ELb0ELb1ELb1ELb0ELb0ELb0ELb0ELi2ELi2ELi2ELi1ELb1EEENS1_21CollectiveEpilogueBwdISB_SC_SE_Li256ELb1ELb0ELi4EEENS1_19SingleTileSchedulerILb1ELb0ELb0ELi64EEEEEEEEEvNT_6ParamsE,"aw",@nobits
	.sectionflags	@""
	.align	16
	.zero		1024


//--------------------- .nv.shared._ZN7cutlass13device_kernelIN5flash19enable_sm80_to_sm89INS1_16FlashAttnBwdSm80INS1_25CollectiveMainloopBwdSm80ILi1ELi1EN4cute5tupleIJNS5_1CILi32EEENS7_ILi64EEENS7_ILi256EEEEEENS_6half_tEfNS_4arch4Sm80ELb0ELb0ELb1ELb1ELb0ELb0ELb0ELb0ELi2ELi2ELi2ELi1ELb1EEENS1_24CollectiveEpilogueBwdGQAISB_fSE_Li256ELb1ELb0EEENS1_19SingleTileSchedulerILb1ELb0ELb0ELi64EEEEEEEEEvNT_6ParamsE --------------------------
	.section	.nv.shared._ZN7cutlass13device_kernelIN5flash19enable_sm80_to_sm89INS1_16FlashAttnBwdSm80INS1_25CollectiveMainloopBwdSm80ILi1ELi1EN4cute5tupleIJNS5_1CILi32EEENS7_ILi64EEENS7_ILi256EEEEEENS_6half_tEfNS_4arch4Sm80ELb0ELb0ELb1ELb1ELb0ELb0ELb0ELb0ELi2ELi2ELi2ELi1ELb1EEENS1_24CollectiveEpilogueBwdGQAISB_fSE_Li256ELb1ELb0EEENS1_19SingleTileSchedulerILb1ELb0ELb0ELi64EEEEEEEEEvNT_6ParamsE,"aw",@nobits
	.sectionflags	@""
	.align	16
	.zero		1024


//--------------------- .nv.shared._ZN7cutlass13device_kernelIN5flash19enable_sm80_to_sm89INS1_16FlashAttnBwdSm80INS1_25CollectiveMainloopBwdSm80ILi1ELi1EN4cute5tupleIJNS5_1CILi32EEENS7_ILi64EEENS7_ILi256EEEEEENS_6half_tEfNS_4arch4Sm80ELb0ELb1ELb1ELb0ELb0ELb0ELb0ELb0ELi2ELi2ELi2ELi1ELb1EEENS1_21CollectiveEpilogueBwdISB_SC_SE_Li256ELb0ELb0ELi4EEENS1_19SingleTileSchedulerILb0ELb0ELb0ELi64EEEEEEEEEvNT_6ParamsE --------------------------
	.section	.nv.shared._ZN7cutlass13device_kernelIN5flash19enable_sm80_to_sm89INS1_16FlashAttnBwdSm80INS1_25CollectiveMainloopBwdSm80ILi1ELi1EN4cute5tupleIJNS5_1CILi32EEENS7_ILi64EEENS7_ILi256EEEEEENS_6half_tEfNS_4arch4Sm80ELb0ELb1ELb1ELb0ELb0ELb0ELb0ELb0ELi2ELi2ELi2ELi1ELb1EEENS1_21CollectiveEpilogueBwdISB_SC_SE_Li256ELb0ELb0ELi4EEENS1_19SingleTileSchedulerILb0ELb0ELb0ELi64EEEEEEEEEvNT_6ParamsE,"aw",@nobits
	.sectionflags	@""
	.align	16
	.zero		1024


//--------------------- .nv.shared._ZN7cutlass13device_kernelIN5flash19enable_sm80_to_sm89INS1_16FlashAttnBwdSm80INS1_25CollectiveMainloopBwdSm80ILi1ELi1EN4cute5tupleIJNS5_1CILi32EEENS7_ILi64EEENS7_ILi256EEEEEENS_6half_tEfNS_4arch4Sm80ELb0ELb1ELb1ELb0ELb0ELb0ELb0ELb0ELi2ELi2ELi2ELi1ELb1EEENS1_24CollectiveEpilogueBwdGQAISB_fSE_Li256ELb0ELb0EEENS1_19SingleTileSchedulerILb0ELb0ELb0ELi64EEEEEEEEEvNT_6ParamsE --------------------------
	.section	.nv.shared._ZN7cutlass13device_kernelIN5flash19enable_sm80_to_sm89INS1_16FlashAttnBwdSm80INS1_25CollectiveMainloopBwdSm80ILi1ELi1EN4cute5tupleIJNS5_1CILi32EEENS7_ILi64EEENS7_ILi256EEEEEENS_6half_tEfNS_4arch4Sm80ELb0ELb1ELb1ELb0ELb0ELb0ELb0ELb0ELi2ELi2ELi2ELi1ELb1EEENS1_24CollectiveEpilogueBwdGQAISB_fSE_Li256ELb0ELb0EEENS1_19SingleTileSchedulerILb0ELb0ELb0ELi64EEEEEEEEEvNT_6ParamsE,"aw",@nobits
	.sectionflags	@""
	.align	16
	.zero		1024


//--------------------- .nv.shared._ZN7cutlass13device_kernelIN5flash19enable_sm80_to_sm89INS1_16FlashAttnBwdSm80INS1_25CollectiveMainloopBwdSm80ILi1ELi1EN4cute5tupleIJNS5_1CILi32EEENS7_ILi64EEENS7_ILi256EEEEEENS_6half_tEfNS_4arch4Sm80ELb0ELb1ELb1ELb1ELb0ELb0ELb0ELb0ELi2ELi2ELi2ELi1ELb1EEENS1_21CollectiveEpilogueBwdISB_SC_SE_Li256ELb1ELb0ELi4EEENS1_19SingleTileSchedulerILb1ELb0ELb0ELi64EEEEEEEEEvNT_6ParamsE --------------------------
	.section	.nv.shared._ZN7cutlass13device_kernelIN5flash19enable_sm80_to_sm89INS1_16FlashAttnBwdSm80INS1_25CollectiveMainloopBwdSm80ILi1ELi1EN4cute5tupleIJNS5_1CILi32EEENS7_ILi64EEENS7_ILi256EEEEEENS_6half_tEfNS_4arch4Sm80ELb0ELb1ELb1ELb1ELb0ELb0ELb0ELb0ELi2ELi2ELi2ELi1ELb1EEENS1_21CollectiveEpilogueBwdISB_SC_SE_Li256ELb1ELb0ELi4EEENS1_19SingleTileSchedulerILb1ELb0ELb0ELi64EEEEEEEEEvNT_6ParamsE,"aw",@nobits
	.sectionflags	@""
	.align	16
	.zero		1024


//--------------------- .nv.shared._ZN7cutlass13device_kernelIN5flash19enable_sm80_to_sm89INS1_16FlashAttnBwdSm80INS1_25CollectiveMainloopBwdSm80ILi1ELi1EN4cute5tupleIJNS5_1CILi32EEENS7_ILi64EEENS7_ILi256EEEEEENS_6half_tEfNS_4arch4Sm80ELb0ELb1ELb1ELb1ELb0ELb0ELb0ELb0ELi2ELi2ELi2ELi1ELb1EEENS1_24CollectiveEpilogueBwdGQAISB_fSE_Li256ELb1ELb0EEENS1_19SingleTileSchedulerILb1ELb0ELb0ELi64EEEEEEEEEvNT_6ParamsE --------------------------
	.section	.nv.shared._ZN7cutlass13device_kernelIN5flash19enable_sm80_to_sm89INS1_16FlashAttnBwdSm80INS1_25CollectiveMainloopBwdSm80ILi1ELi1EN4cute5tupleIJNS5_1CILi32EEENS7_ILi64EEENS7_ILi256EEEEEENS_6half_tEfNS_4arch4Sm80ELb0ELb1ELb1ELb1ELb0ELb0ELb0ELb0ELi2ELi2ELi2ELi1ELb1EEENS1_24CollectiveEpilogueBwdGQAISB_fSE_Li256ELb1ELb0EEENS1_19SingleTileSchedulerILb1ELb0ELb0ELi64EEEEEEEEEvNT_6ParamsE,"aw",@nobits
	.sectionflags	@""
	.align	16
	.zero		1024


//--------------------- .nv.shared._ZN7cutlass13device_kernelIN5flash19enable_sm80_to_sm89INS1_16FlashAttnBwdSm80INS1_25CollectiveMainloopBwdSm80ILi1ELi1EN4cute5tupleIJNS5_1CILi32EEENS7_ILi64EEENS7_ILi256EEEEEENS_6half_tEfNS_4arch4Sm80ELb1ELb0ELb1ELb0ELb0ELb0ELb0ELb0ELi2ELi2ELi2ELi1ELb1EEENS1_21CollectiveEpilogueBwdISB_SC_SE_Li256ELb0ELb0ELi4EEENS1_25SingleTileBwdLPTSchedulerILb0ELi64ELb0EEEEEEEEEvNT_6ParamsE --------------------------
	.section	.nv.shared._ZN7cutlass13device_kernelIN5flash19enable_sm80_to_sm89INS1_16FlashAttnBwdSm80INS1_25CollectiveMainloopBwdSm80ILi1ELi1EN4cute5tupleIJNS5_1CILi32EEENS7_ILi64EEENS7_ILi256EEEEEENS_6half_tEfNS_4arch4Sm80ELb1ELb0ELb1ELb0ELb0ELb0ELb0ELb0ELi2ELi2ELi2ELi1ELb1EEENS1_21CollectiveEpilogueBwdISB_SC_SE_Li256ELb0ELb0ELi4EEENS1_25SingleTileBwdLPTSchedulerILb0ELi64ELb0EEEEEEEEEvNT_6ParamsE,"aw",@nobits
	.sectionflags	@""
	.align	16
	.zero		1024


//--------------------- .nv.shared._ZN7cutlass13device_kernelIN5flash19enable_sm80_to_sm89INS1_16FlashAttnBwdSm80INS1_25CollectiveMainloopBwdSm80ILi1ELi1EN4cute5tupleIJNS5_1CILi32EEENS7_ILi64EEENS7_ILi256EEEEEENS_6half_tEfNS_4arch4Sm80ELb1ELb0ELb1ELb0ELb0ELb0ELb0ELb0ELi2ELi2ELi2ELi1ELb1EEENS1_24CollectiveEpilogueBwdGQAISB_fSE_Li256ELb0ELb0EEENS1_25SingleTileBwdLPTSchedulerILb0ELi64ELb0EEEEEEEEEvNT_6ParamsE --------------------------
	.section	.nv.shared._ZN7cutlass13device_kernelIN5flash19enable_sm80_to_sm89INS1_16FlashAttnBwdSm80INS1_25CollectiveMainloopBwdSm80ILi1ELi1EN4cute5tupleIJNS5_1CILi32EEENS7_ILi64EEENS7_ILi256EEEEEENS_6half_tEfNS_4arch4Sm80ELb1ELb0ELb1ELb0ELb0ELb0ELb0ELb0ELi2ELi2ELi2ELi1ELb1EEENS1_24CollectiveEpilogueBwdGQAISB_fSE_Li256ELb0ELb0EEENS1_25SingleTileBwdLPTSchedulerILb0ELi64ELb0EEEEEEEEEvNT_6ParamsE,"aw",@nobits
	.sectionflags	@""
	.align	16
	.zero		1024


//--------------------- .nv.shared._ZN7cutlass13device_kernelIN5flash22FlashAttnBwdPreprocessIN4cute5tupleIJNS3_1CILi32EEENS5_ILi256EEEEEENS_6half_tEfNS_4arch4Sm80ELb1ELb0EEEEEvNT_6ParamsE --------------------------
	.section	.nv.shared._ZN7cutlass13device_kernelIN5flash22FlashAttnBwdPreprocessIN4cute5tupleIJNS3_1CILi32EEENS5_ILi256EEEEEENS_6half_tEfNS_4arch4Sm80ELb1ELb0EEEEEvNT_6ParamsE,"aw",@nobits
	.sectionflags	@""
	.align	16
	.zero		1024


//--------------------- .nv.shared._ZN7cutlass13device_kernelIN5flash19enable_sm80_to_sm89INS1_16FlashAttnBwdSm80INS1_25CollectiveMainloopBwdSm80ILi1ELi1EN4cute5tupleIJNS5_1CILi32EEENS7_ILi64EEENS7_ILi256EEEEEENS_6half_tEfNS_4arch4Sm80ELb1ELb0ELb1ELb1ELb0ELb0ELb0ELb0ELi2ELi2ELi2ELi1ELb1EEENS1_21CollectiveEpilogueBwdISB_SC_SE_Li256ELb1ELb0ELi4EEENS1_25SingleTileBwdLPTSchedulerILb1ELi64ELb0EEEEEEEEEvNT_6ParamsE --------------------------
	.section	.nv.shared._ZN7cutlass13device_kernelIN5flash19enable_sm80_to_sm89INS1_16FlashAttnBwdSm80INS1_25CollectiveMainloopBwdSm80ILi1ELi1EN4cute5tupleIJNS5_1CILi32EEENS7_ILi64EEENS7_ILi256EEEEEENS_6half_tEfNS_4arch4Sm80ELb1ELb0ELb1ELb1ELb0ELb0ELb0ELb0ELi2ELi2ELi2ELi1ELb1EEENS1_21CollectiveEpilogueBwdISB_SC_SE_Li256ELb1ELb0ELi4EEENS1_25SingleTileBwdLPTSchedulerILb1ELi64ELb0EEEEEEEEEvNT_6ParamsE,"aw",@nobits
	.sectionflags	@""
	.align	16
	.zero		1024


//--------------------- .nv.shared._ZN7cutlass13device_kernelIN5flash32FlashAttnBwdPostprocessConvertdQIN4cute5tupleIJNS3_1CILi32EEENS5_ILi256EEEEEENS_6half_tEfNS_4arch4Sm80ELi256ENS3_8TiledMMAINS3_8MMA_AtomIJNS3_28SM80_16x8x16_F32F16F16F32_TNEEEENS3_6LayoutINS4_IJNS5_ILi1EEENS5_ILi8EEESH_EEENS4_IJNS5_ILi0EEESH_SK_EEEEENS4_IJNS5_ILi16EEENS5_ILi128EEESN_EEEEELb0EEEEEvNT_6ParamsE --------------------------
	.section	.nv.shared._ZN7cutlass13device_kernelIN5flash32FlashAttnBwdPostprocessConvertdQIN4cute5tupleIJNS3_1CILi32EEENS5_ILi256EEEEEENS_6half_tEfNS_4arch4Sm80ELi256ENS3_8TiledMMAINS3_8MMA_AtomIJNS3_28SM80_16x8x16_F32F16F16F32_TNEEEENS3_6LayoutINS4_IJNS5_ILi1EEENS5_ILi8EEESH_EEENS4_IJNS5_ILi0EEESH_SK_EEEEENS4_IJNS5_ILi16EEENS5_ILi128EEESN_EEEEELb0EEEEEvNT_6ParamsE,"aw",@nobits
	.sectionflags	@""
	.align	16
	.zero		1024


//--------------------- .nv.shared._ZN7cutlass13device_kernelIN5flash19enable_sm80_to_sm89INS1_16FlashAttnBwdSm80INS1_25CollectiveMainloopBwdSm80ILi1ELi1EN4cute5tupleIJNS5_1CILi32EEENS7_ILi64EEENS7_ILi256EEEEEENS_6half_tEfNS_4arch4Sm80ELb1ELb0ELb1ELb1ELb0ELb0ELb0ELb0ELi2ELi2ELi2ELi1ELb1EEENS1_24CollectiveEpilogueBwdGQAISB_fSE_Li256ELb1ELb0EEENS1_25SingleTileBwdLPTSchedulerILb1ELi64ELb0EEEEEEEEEvNT_6ParamsE --------------------------
	.section	.nv.shared._ZN7cutlass13device_kernelIN5flash19enable_sm80_to_sm89INS1_16FlashAttnBwdSm80INS1_25CollectiveMainloopBwdSm80ILi1ELi1EN4cute5tupleIJNS5_1CILi32EEENS7_ILi64EEENS7_ILi256EEEEEENS_6half_tEfNS_4arch4Sm80ELb1ELb0ELb1ELb1ELb0ELb0ELb0ELb0ELi2ELi2ELi2ELi1ELb1EEENS1_24CollectiveEpilogueBwdGQAISB_fSE_Li256ELb1ELb0EEENS1_25SingleTileBwdLPTSchedulerILb1ELi64ELb0EEEEEEEEEvNT_6ParamsE,"aw",@nobits
	.sectionflags	@""
	.align	16
	.zero		1024


//--------------------- .nv.shared._ZN7cutlass13device_kernelIN5flash22FlashAttnBwdPreprocessIN4cute5tupleIJNS3_1CILi32EEENS5_ILi256EEEEEENS_6half_tEfNS_4arch4Sm80ELb1ELb1EEEEEvNT_6ParamsE --------------------------
	.section	.nv.shared._ZN7cutlass13device_kernelIN5flash22FlashAttnBwdPreprocessIN4cute5tupleIJNS3_1CILi32EEENS5_ILi256EEEEEENS_6half_tEfNS_4arch4Sm80ELb1ELb1EEEEEvNT_6ParamsE,"aw",@nobits
	.sectionflags	@""
	.align	16
	.zero		1024


//--------------------- .nv.shared._ZN7cutlass13device_kernelIN5flash19enable_sm80_to_sm89INS1_16FlashAttnBwdSm80INS1_25CollectiveMainloopBwdSm80ILi1ELi1EN4cute5tupleIJNS5_1CILi64EEES8_NS7_ILi256EEEEEENS_6half_tEfNS_4arch4Sm80ELb0ELb0ELb1ELb0ELb0ELb0ELb0ELb0ELi2ELi4ELi2ELi2ELb0EEENS1_21CollectiveEpilogueBwdISA_SB_SD_Li256ELb0ELb0ELi4EEENS1_19SingleTileSchedulerILb0ELb0ELb0ELi64EEEEEEEEEvNT_6ParamsE --------------------------
	.section	.nv.shared._ZN7cutlass13device_kernelIN5flash19enable_sm80_to_sm89INS1_16FlashAttnBwdSm80INS1_25CollectiveMainloopBwdSm80ILi1ELi1EN4cute5tupleIJNS5_1CILi64EEES8_NS7_ILi256EEEEEENS_6half_tEfNS_4arch4Sm80ELb0ELb0ELb1ELb0ELb0ELb0ELb0ELb0ELi2ELi4ELi2ELi2ELb0EEENS1_21CollectiveEpilogueBwdISA_SB_SD_Li256ELb0ELb0ELi4EEENS1_19SingleTileSchedulerILb0ELb0ELb0ELi64EEEEEEEEEvNT_6ParamsE,"aw",@nobits
	.sectionflags	@""
	.align	16
	.zero		1024


//--------------------- .nv.shared._ZN7cutlass13device_kernelIN5flash19enable_sm80_to_sm89INS1_16FlashAttnBwdSm80INS1_25CollectiveMainloopBwdSm80ILi1ELi1EN4cute5tupleIJNS5_1CILi64EEES8_NS7_ILi256EEEEEENS_6half_tEfNS_4arch4Sm80ELb0ELb0ELb1ELb0ELb0ELb0ELb0ELb0ELi2ELi4ELi2ELi2ELb0EEENS1_24CollectiveEpilogueBwdGQAISA_fSD_Li256ELb0ELb0EEENS1_19SingleTileSchedulerILb0ELb0ELb0ELi64EEEEEEEEEvNT_6ParamsE --------------------------
	.section	.nv.shared._ZN7cutlass13device_kernelIN5flash19enable_sm80_to_sm89INS1_16FlashAttnBwdSm80INS1_25CollectiveMainloopBwdSm80ILi1ELi1EN4cute5tupleIJNS5_1CILi64EEES8_NS7_ILi256EEEEEENS_6half_tEfNS_4arch4Sm80ELb0ELb0ELb1ELb0ELb0ELb0ELb0ELb0ELi2ELi4ELi2ELi2ELb0EEENS1_24CollectiveEpilogueBwdGQAISA_fSD_Li256ELb0ELb0EEENS1_19SingleTileSchedulerILb0ELb0ELb0ELi64EEEEEEEEEvNT_6ParamsE,"aw",@nobits
	.sectionflags	@""
	.align	16
	.zero		1024


//--------------------- .nv.shared._ZN7cutlass13device_kernelIN5flash19enable_sm80_to_sm89INS1_16FlashAttnBwdSm80INS1_25CollectiveMainloopBwdSm80ILi1ELi1EN4cute5tupleIJNS5_1CILi64EEES8_NS7_ILi256EEEEEENS_6half_tEfNS_4arch4Sm80ELb0ELb0ELb1ELb1ELb0ELb0ELb0ELb0ELi2ELi4ELi2ELi2ELb0EEENS1_21CollectiveEpilogueBwdISA_SB_SD_Li256ELb1ELb0ELi4EEENS1_19SingleTileSchedulerILb1ELb0ELb0ELi64EEEEEEEEEvNT_6ParamsE --------------------------
	.section	.nv.shared._ZN7cutlass13device_kernelIN5flash19enable_sm80_to_sm89INS1_16FlashAttnBwdSm80INS1_25CollectiveMainloopBwdSm80ILi1ELi1EN4cute5tupleIJNS5_1CILi64EEES8_NS7_ILi256EEEEEENS_6half_tEfNS_4arch4Sm80ELb0ELb0ELb1ELb1ELb0ELb0ELb0ELb0ELi2ELi4ELi2ELi2ELb0EEENS1_21CollectiveEpilogueBwdISA_SB_SD_Li256ELb1ELb0ELi4EEENS1_19SingleTileSchedulerILb1ELb0ELb0ELi64EEEEEEEEEvNT_6ParamsE,"aw",@nobits
	.sectionflags	@""
	.align	16
	.zero		1024


//--------------------- .nv.shared._ZN7cutlass13device_kernelIN5flash19enable_sm80_to_sm89INS1_16FlashAttnBwdSm80INS1_25CollectiveMainloopBwdSm80ILi1ELi1EN4cute5tupleIJNS5_1CILi64EEES8_NS7_ILi256EEEEEENS_6half_tEfNS_4arch4Sm80ELb0ELb0ELb1ELb1ELb0ELb0ELb0ELb0ELi2ELi4ELi2ELi2ELb0EEENS1_24CollectiveEpilogueBwdGQAISA_fSD_Li256ELb1ELb0EEENS1_19SingleTileSchedulerILb1ELb0ELb0ELi64EEEEEEEEEvNT_6ParamsE --------------------------
	.section	.nv.shared._ZN7cutlass13device_kernelIN5flash19enable_sm80_to_sm89INS1_16FlashAttnBwdSm80INS1_25CollectiveMainloopBwdSm80ILi1ELi1EN4cute5tupleIJNS5_1CILi64EEES8_NS7_ILi256EEEEEENS_6half_tEfNS_4arch4Sm80ELb0ELb0ELb1ELb1ELb0ELb0ELb0ELb0ELi2ELi4ELi2ELi2ELb0EEENS1_24CollectiveEpilogueBwdGQAISA_fSD_Li256ELb1ELb0EEENS1_19SingleTileSchedulerILb1ELb0ELb0ELi64EEEEEEEEEvNT_6ParamsE,"aw",@nobits
	.sectionflags	@""
	.align	16
	.zero		1024


//--------------------- .nv.shared._ZN7cutlass13device_kernelIN5flash19enable_sm80_to_sm89INS1_16FlashAttnBwdSm80INS1_25CollectiveMainloopBwdSm80ILi1ELi1EN4cute5tupleIJNS5_1CILi64EEES8_NS7_ILi256EEEEEENS_6half_tEfNS_4arch4Sm80ELb0ELb1ELb1ELb0ELb0ELb0ELb0ELb0ELi2ELi4ELi2ELi2ELb0EEENS1_21CollectiveEpilogueBwdISA_SB_SD_Li256ELb0ELb0ELi4EEENS1_19SingleTileSchedulerILb0ELb0ELb0ELi64EEEEEEEEEvNT_6ParamsE --------------------------
	.section	.nv.shared._ZN7cutlass13device_kernelIN5flash19enable_sm80_to_sm89INS1_16FlashAttnBwdSm80INS1_25CollectiveMainloopBwdSm80ILi1ELi1EN4cute5tupleIJNS5_1CILi64EEES8_NS7_ILi256EEEEEENS_6half_tEfNS_4arch4Sm80ELb0ELb1ELb1ELb0ELb0ELb0ELb0ELb0ELi2ELi4ELi2ELi2ELb0EEENS1_21CollectiveEpilogueBwdISA_SB_SD_Li256ELb0ELb0ELi4EEENS1_19SingleTileSchedulerILb0ELb0ELb0ELi64EEEEEEEEEvNT_6ParamsE,"aw",@nobits
	.sectionflags	@""
	.align	16
	.zero		1024


//--------------------- .nv.shared._ZN7cutlass13device_kernelIN5flash19enable_sm80_to_sm89INS1_16FlashAttnBwdSm80INS1_25CollectiveMainloopBwdSm80ILi1ELi1EN4cute5tupleIJNS5_1CILi64EEES8_NS7_ILi256EEEEEENS_6half_tEfNS_4arch4Sm80ELb0ELb1ELb1ELb0ELb0ELb0ELb0ELb0ELi2ELi4ELi2ELi2ELb0EEENS1_24CollectiveEpilogueBwdGQAISA_fSD_Li256ELb0ELb0EEENS1_19SingleTileSchedulerILb0ELb0ELb0ELi64EEEEEEEEEvNT_6ParamsE --------------------------
	.section	.nv.shared._ZN7cutlass13device_kernelIN5flash19enable_sm80_to_sm89INS1_16FlashAttnBwdSm80INS1_25CollectiveMainloopBwdSm80ILi1ELi1EN4cute5tupleIJNS5_1CILi64EEES8_NS7_ILi256EEEEEENS_6half_tEfNS_4arch4Sm80ELb0ELb1ELb1ELb0ELb0ELb0ELb0ELb0ELi2ELi4ELi2ELi2ELb0EEENS1_24CollectiveEpilogueBwdGQAISA_fSD_Li256ELb0ELb0EEENS1_19SingleTileSchedulerILb0ELb0ELb0ELi64EEEEEEEEEvNT_6ParamsE,"aw",@nobits
	.sectionflags	@""
	.align	16
	.zero		1024


//--------------------- .nv.shared._ZN7cutlass13device_kernelIN5flash19enable_sm80_to_sm89INS1_16FlashAttnBwdSm80INS1_25CollectiveMainloopBwdSm80ILi1ELi1EN4cute5tupleIJNS5_1CILi64EEES8_NS7_ILi256EEEEEENS_6half_tEfNS_4arch4Sm80ELb0ELb1ELb1ELb1ELb0ELb0ELb0ELb0ELi2ELi4ELi2ELi2ELb0EEENS1_21CollectiveEpilogueBwdISA_SB_SD_Li256ELb1ELb0ELi4EEENS1_19SingleTileSchedulerILb1ELb0ELb0ELi64EEEEEEEEEvNT_6ParamsE --------------------------
	.section	.nv.shared._ZN7cutlass13device_kernelIN5flash19enable_sm80_to_sm89INS1_16FlashAttnBwdSm80INS1_25CollectiveMainloopBwdSm80ILi1ELi1EN4cute5tupleIJNS5_1CILi64EEES8_NS7_ILi256EEEEEENS_6half_tEfNS_4arch4Sm80ELb0ELb1ELb1ELb1ELb0ELb0ELb0ELb0ELi2ELi4ELi2ELi2ELb0EEENS1_21CollectiveEpilogueBwdISA_SB_SD_Li256ELb1ELb0ELi4EEENS1_19SingleTileSchedulerILb1ELb0ELb0ELi64EEEEEEEEEvNT_6ParamsE,"aw",@nobits
	.sectionflags	@""
	.align	16
	.zero		1024


//--------------------- .nv.shared._ZN7cutlass13device_kernelIN5flash19enable_sm80_to_sm89INS1_16FlashAttnBwdSm80INS1_25CollectiveMainloopBwdSm80ILi1ELi1EN4cute5tupleIJNS5_1CILi64EEES8_NS7_ILi256EEEEEENS_6half_tEfNS_4arch4Sm80ELb0ELb1ELb1ELb1ELb0ELb0ELb0ELb0ELi2ELi4ELi2ELi2ELb0EEENS1_24CollectiveEpilogueBwdGQAISA_fSD_Li256ELb1ELb0EEENS1_19SingleTileSchedulerILb1ELb0ELb0ELi64EEEEEEEEEvNT_6ParamsE --------------------------
	.section	.nv.shared._ZN7cutlass13device_kernelIN5flash19enable_sm80_to_sm89INS1_16FlashAttnBwdSm80INS1_25CollectiveMainloopBwdSm80ILi1ELi1EN4cute5tupleIJNS5_1CILi64EEES8_NS7_ILi256EEEEEENS_6half_tEfNS_4arch4Sm80ELb0ELb1ELb1ELb1ELb0ELb0ELb0ELb0ELi2ELi4ELi2ELi2ELb0EEENS1_24CollectiveEpilogueBwdGQAISA_fSD_Li256ELb1ELb0EEENS1_19SingleTileSchedulerILb1ELb0ELb0ELi64EEEEEEEEEvNT_6ParamsE,"aw",@nobits
	.sectionflags	@""
	.align	16
	.zero		1024


//--------------------- .nv.shared._ZN7cutlass13device_kernelIN5flash19enable_sm80_to_sm89INS1_16FlashAttnBwdSm80INS1_25CollectiveMainloopBwdSm80ILi1ELi1EN4cute5tupleIJNS5_1CILi64EEES8_NS7_ILi256EEEEEENS_6half_tEfNS_4arch4Sm80ELb1ELb0ELb1ELb0ELb0ELb0ELb0ELb0ELi2ELi4ELi2ELi2ELb0EEENS1_21CollectiveEpilogueBwdISA_SB_SD_Li256ELb0ELb0ELi4EEENS1_25SingleTileBwdLPTSchedulerILb0ELi64ELb0EEEEEEEEEvNT_6ParamsE --------------------------
	.section	.nv.shared._ZN7cutlass13device_kernelIN5flash19enable_sm80_to_sm89INS1_16FlashAttnBwdSm80INS1_25CollectiveMainloopBwdSm80ILi1ELi1EN4cute5tupleIJNS5_1CILi64EEES8_NS7_ILi256EEEEEENS_6half_tEfNS_4arch4Sm80ELb1ELb0ELb1ELb0ELb0ELb0ELb0ELb0ELi2ELi4ELi2ELi2ELb0EEENS1_21CollectiveEpilogueBwdISA_SB_SD_Li256ELb0ELb0ELi4EEENS1_25SingleTileBwdLPTSchedulerILb0ELi64ELb0EEEEEEEEEvNT_6ParamsE,"aw",@nobits
	.sectionflags	@""
	.align	16
	.zero		1024


//--------------------- .nv.shared._ZN7cutlass13device_kernelIN5flash19enable_sm80_to_sm89INS1_16FlashAttnBwdSm80INS1_25CollectiveMainloopBwdSm80ILi1ELi1EN4cute5tupleIJNS5_1CILi64EEES8_NS7_ILi256EEEEEENS_6half_tEfNS_4arch4Sm80ELb1ELb0ELb1ELb0ELb0ELb0ELb0ELb0ELi2ELi4ELi2ELi2ELb0EEENS1_24CollectiveEpilogueBwdGQAISA_fSD_Li256ELb0ELb0EEENS1_25SingleTileBwdLPTSchedulerILb0ELi64ELb0EEEEEEEEEvNT_6ParamsE --------------------------
	.section	.nv.shared._ZN7cutlass13device_kernelIN5flash19enable_sm80_to_sm89INS1_16FlashAttnBwdSm80INS1_25CollectiveMainloopBwdSm80ILi1ELi1EN4cute5tupleIJNS5_1CILi64EEES8_NS7_ILi256EEEEEENS_6half_tEfNS_4arch4Sm80ELb1ELb0ELb1ELb0ELb0ELb0ELb0ELb0ELi2ELi4ELi2ELi2ELb0EEENS1_24CollectiveEpilogueBwdGQAISA_fSD_Li256ELb0ELb0EEENS1_25SingleTileBwdLPTSchedulerILb0ELi64ELb0EEEEEEEEEvNT_6ParamsE,"aw",@nobits
	.sectionflags	@""
	.align	16
	.zero		1024


//--------------------- .nv.shared._ZN7cutlass13device_kernelIN5flash22FlashAttnBwdPreprocessIN4cute5tupleIJNS3_1CILi64EEENS5_ILi256EEEEEENS_6half_tEfNS_4arch4Sm80ELb1ELb0EEEEEvNT_6ParamsE --------------------------
	.section	.nv.shared._ZN7cutlass13device_kernelIN5flash22FlashAttnBwdPreprocessIN4cute5tupleIJNS3_1CILi64EEENS5_ILi256EEEEEENS_6half_tEfNS_4arch4Sm80ELb1ELb0EEEEEvNT_6ParamsE,"aw",@nobits
	.sectionflags	@""
	.align	16
	.zero		1024


//--------------------- .nv.shared._ZN7cutlass13device_kernelIN5flash19enable_sm80_to_sm89INS1_16FlashAttnBwdSm80INS1_25CollectiveMainloopBwdSm80ILi1ELi1EN4cute5tupleIJNS5_1CILi64EEES8_NS7_ILi256EEEEEENS_6half_tEfNS_4arch4Sm80ELb1ELb0ELb1ELb1ELb0ELb0ELb0ELb0ELi2ELi4ELi2ELi2ELb0EEENS1_21CollectiveEpilogueBwdISA_SB_SD_Li256ELb1ELb0ELi4EEENS1_25SingleTileBwdLPTSchedulerILb1ELi64ELb0EEEEEEEEEvNT_6ParamsE --------------------------
	.section	.nv.shared._ZN7cutlass13device_kernelIN5flash19enable_sm80_to_sm89INS1_16FlashAttnBwdSm80INS1_25CollectiveMainloopBwdSm80ILi1ELi1EN4cute5tupleIJNS5_1CILi64EEES8_NS7_ILi256EEEEEENS_6half_tEfNS_4arch4Sm80ELb1ELb0ELb1ELb1ELb0ELb0ELb0ELb0ELi2ELi4ELi2ELi2ELb0EEENS1_21CollectiveEpilogueBwdISA_SB_SD_Li256ELb1ELb0ELi4EEENS1_25SingleTileBwdLPTSchedulerILb1ELi64ELb0EEEEEEEEEvNT_6ParamsE,"aw",@nobits
	.sectionflags	@""
	.align	16
	.zero		1024


//--------------------- .nv.shared._ZN7cutlass13device_kernelIN5flash32FlashAttnBwdPostprocessConvertdQIN4cute5tupleIJNS3_1CILi64EEENS5_ILi256EEEEEENS_6half_tEfNS_4arch4Sm80ELi256ENS3_8TiledMMAINS3_8MMA_AtomIJNS3_28SM80_16x8x16_F32F16F16F32_TNEEEENS3_6LayoutINS4_IJNS5_ILi2EEENS5_ILi4EEENS5_ILi1EEEEEENS4_IJSJ_SH_NS5_ILi0EEEEEEEENS4_IJNS5_ILi32EEES6_NS5_ILi16EEEEEEEELb0EEEEEvNT_6ParamsE --------------------------
	.section	.nv.shared._ZN7cutlass13device_kernelIN5flash32FlashAttnBwdPostprocessConvertdQIN4cute5tupleIJNS3_1CILi64EEENS5_ILi256EEEEEENS_6half_tEfNS_4arch4Sm80ELi256ENS3_8TiledMMAINS3_8MMA_AtomIJNS3_28SM80_16x8x16_F32F16F16F32_TNEEEENS3_6LayoutINS4_IJNS5_ILi2EEENS5_ILi4EEENS5_ILi1EEEEEENS4_IJSJ_SH_NS5_ILi0EEEEEEEENS4_IJNS5_ILi32EEES6_NS5_ILi16EEEEEEEELb0EEEEEvNT_6ParamsE,"aw",@nobits
	.sectionflags	@""
	.align	16
	.zero		1024


//--------------------- .nv.shared._ZN7cutlass13device_kernelIN5flash19enable_sm80_to_sm89INS1_16FlashAttnBwdSm80INS1_25CollectiveMainloopBwdSm80ILi1ELi1EN4cute5tupleIJNS5_1CILi64EEES8_NS7_ILi256EEEEEENS_6half_tEfNS_4arch4Sm80ELb1ELb0ELb1ELb1ELb0ELb0ELb0ELb0ELi2ELi4ELi2ELi2ELb0EEENS1_24CollectiveEpilogueBwdGQAISA_fSD_Li256ELb1ELb0EEENS1_25SingleTileBwdLPTSchedulerILb1ELi64ELb0EEEEEEEEEvNT_6ParamsE --------------------------
	.section	.nv.shared._ZN7cutlass13device_kernelIN5flash19enable_sm80_to_sm89INS1_16FlashAttnBwdSm80INS1_25CollectiveMainloopBwdSm80ILi1ELi1EN4cute5tupleIJNS5_1CILi64EEES8_NS7_ILi256EEEEEENS_6half_tEfNS_4arch4Sm80ELb1ELb0ELb1ELb1ELb0ELb0ELb0ELb0ELi2ELi4ELi2ELi2ELb0EEENS1_24CollectiveEpilogueBwdGQAISA_fSD_Li256ELb1ELb0EEENS1_25SingleTileBwdLPTSchedulerILb1ELi64ELb0EEEEEEEEEvNT_6ParamsE,"aw",@nobits
	.sectionflags	@""
	.align	16
	.zero		1024


//--------------------- .nv.shared._ZN7cutlass13device_kernelIN5flash22FlashAttnBwdPreprocessIN4cute5tupleIJNS3_1CILi64EEENS5_ILi256EEEEEENS_6half_tEfNS_4arch4Sm80ELb1ELb1EEEEEvNT_6ParamsE --------------------------
	.section	.nv.shared._ZN7cutlass13device_kernelIN5flash22FlashAttnBwdPreprocessIN4cute5tupleIJNS3_1CILi64EEENS5_ILi256EEEEEENS_6half_tEfNS_4arch4Sm80ELb1ELb1EEEEEvNT_6ParamsE,"aw",@nobits
	.sectionflags	@""
	.align	16
	.zero		1024


//--------------------- .nv.constant0._ZN7cutlass13device_kernelIN5flash19enable_sm80_to_sm89INS1_16FlashAttnBwdSm80INS1_25CollectiveMainloopBwdSm80ILi1ELi1EN4cute5tupleIJNS5_1CILi32EEENS7_ILi64EEENS7_ILi256EEEEEENS_6half_tEfNS_4arch4Sm80ELb0ELb0ELb1ELb0ELb0ELb0ELb0ELb0ELi2ELi2ELi2ELi1ELb1EEENS1_21CollectiveEpilogueBwdISB_SC_SE_Li256ELb0ELb0ELi4EEENS1_19SingleTileSchedulerILb0ELb0ELb0ELi64EEEEEEEEEvNT_6ParamsE --------------------------
	.section	.nv.constant0._ZN7cutlass13device_kernelIN5flash19enable_sm80_to_sm89INS1_16FlashAttnBwdSm80INS1_25CollectiveMainloopBwdSm80ILi1ELi1EN4cute5tupleIJNS5_1CILi32EEENS7_ILi64EEENS7_ILi256EEEEEENS_6half_tEfNS_4arch4Sm80ELb0ELb0ELb1ELb0ELb0ELb0ELb0ELb0ELi2ELi2ELi2ELi1ELb1EEENS1_21CollectiveEpilogueBwdISB_SC_SE_Li256ELb0ELb0ELi4EEENS1_19SingleTileSchedulerILb0ELb0ELb0ELi64EEEEEEEEEvNT_6ParamsE,"a",@progbits
	.sectionflags	@""
	.align	4
.nv.constant0._ZN7cutlass13device_kernelIN5flash19enable_sm80_to_sm89INS1_16FlashAttnBwdSm80INS1_25CollectiveMainloopBwdSm80ILi1ELi1EN4cute5tupleIJNS5_1CILi32EEENS7_ILi64EEENS7_ILi256EEEEEENS_6half_tEfNS_4arch4Sm80ELb0ELb0ELb1ELb0ELb0ELb0ELb0ELb0ELi2ELi2ELi2ELi1ELb1EEENS1_21CollectiveEpilogueBwdISB_SC_SE_Li256ELb0ELb0ELi4EEENS1_19SingleTileSchedulerILb0ELb0ELb0ELi64EEEEEEEEEvNT_6ParamsE:
	.zero		1520


//--------------------- .nv.constant0._ZN7cutlass13device_kernelIN5flash19enable_sm80_to_sm89INS1_16FlashAttnBwdSm80INS1_25CollectiveMainloopBwdSm80ILi1ELi1EN4cute5tupleIJNS5_1CILi32EEENS7_ILi64EEENS7_ILi256EEEEEENS_6half_tEfNS_4arch4Sm80ELb0ELb0ELb1ELb0ELb0ELb0ELb0ELb0ELi2ELi2ELi2ELi1ELb1EEENS1_24CollectiveEpilogueBwdGQAISB_fSE_Li256ELb0ELb0EEENS1_19SingleTileSchedulerILb0ELb0ELb0ELi64EEEEEEEEEvNT_6ParamsE --------------------------
	.section	.nv.constant0._ZN7cutlass13device_kernelIN5flash19enable_sm80_to_sm89INS1_16FlashAttnBwdSm80INS1_25CollectiveMainloopBwdSm80ILi1ELi1EN4cute5tupleIJNS5_1CILi32EEENS7_ILi64EEENS7_ILi256EEEEEENS_6half_tEfNS_4arch4Sm80ELb0ELb0ELb1ELb0ELb0ELb0ELb0ELb0ELi2ELi2ELi2ELi1ELb1EEENS1_24CollectiveEpilogueBwdGQAISB_fSE_Li256ELb0ELb0EEENS1_19SingleTileSchedulerILb0ELb0ELb0ELi64EEEEEEEEEvNT_6ParamsE,"a",@progbits
	.sectionflags	@""
	.align	4
.nv.constant0._ZN7cutlass13device_kernelIN5flash19enable_sm80_to_sm89INS1_16FlashAttnBwdSm80INS1_25CollectiveMainloopBwdSm80ILi1ELi1EN4cute5tupleIJNS5_1CILi32EEENS7_ILi64EEENS7_ILi256EEEEEENS_6half_tEfNS_4arch4Sm80ELb0ELb0ELb1ELb0ELb0ELb0ELb0ELb0ELi2ELi2ELi2ELi1ELb1EEENS1_24CollectiveEpilogueBwdGQAISB_fSE_Li256ELb0ELb0EEENS1_19SingleTileSchedulerILb0ELb0ELb0ELi64EEEEEEEEEvNT_6ParamsE:
	.zero		1528


//--------------------- .nv.constant0._ZN7cutlass13device_kernelIN5flash19enable_sm80_to_sm89INS1_16FlashAttnBwdSm80INS1_25CollectiveMainloopBwdSm80ILi1ELi1EN4cute5tupleIJNS5_1CILi32EEENS7_ILi64EEENS7_ILi256EEEEEENS_6half_tEfNS_4arch4Sm80ELb0ELb0ELb1ELb1ELb0ELb0ELb0ELb0ELi2ELi2ELi2ELi1ELb1EEENS1_21CollectiveEpilogueBwdISB_SC_SE_Li256ELb1ELb0ELi4EEENS1_19SingleTileSchedulerILb1ELb0ELb0ELi64EEEEEEEEEvNT_6ParamsE --------------------------
	.section	.nv.constant0._ZN7cutlass13device_kernelIN5flash19enable_sm80_to_sm89INS1_16FlashAttnBwdSm80INS1_25CollectiveMainloopBwdSm80ILi1ELi1EN4cute5tupleIJNS5_1CILi32EEENS7_ILi64EEENS7_ILi256EEEEEENS_6half_tEfNS_4arch4Sm80ELb0ELb0ELb1ELb1ELb0ELb0ELb0ELb0ELi2ELi2ELi2ELi1ELb1EEENS1_21CollectiveEpilogueBwdISB_SC_SE_Li256ELb1ELb0ELi4EEENS1_19SingleTileSchedulerILb1ELb0ELb0ELi64EEEEEEEEEvNT_6ParamsE,"a",@progbits
	.sectionflags	@""
	.align	4
.nv.constant0._ZN7cutlass13device_kernelIN5flash19enable_sm80_to_sm89INS1_16FlashAttnBwdSm80INS1_25CollectiveMainloopBwdSm80ILi1ELi1EN4cute5tupleIJNS5_1CILi32EEENS7_ILi64EEENS7_ILi256EEEEEENS_6half_tEfNS_4arch4Sm80ELb0ELb0ELb1ELb1ELb0ELb0ELb0ELb0ELi2ELi2ELi2ELi1ELb1EEENS1_21CollectiveEpilogueBwdISB_SC_SE_Li256ELb1ELb0ELi4EEENS1_19SingleTileSchedulerILb1ELb0ELb0ELi64EEEEEEEEEvNT_6ParamsE:
	.zero		1520


//--------------------- .nv.constant0._ZN7cutlass13device_kernelIN5flash19enable_sm80_to_sm89INS1_16FlashAttnBwdSm80INS1_25CollectiveMainloopBwdSm80ILi1ELi1EN4cute5tupleIJNS5_1CILi32EEENS7_ILi64EEENS7_ILi256EEEEEENS_6half_tEfNS_4arch4Sm80ELb0ELb0ELb1ELb1ELb0ELb0ELb0ELb0ELi2ELi2ELi2ELi1ELb1EEENS1_24CollectiveEpilogueBwdGQAISB_fSE_Li256ELb1ELb0EEENS1_19SingleTileSchedulerILb1ELb0ELb0ELi64EEEEEEEEEvNT_6ParamsE --------------------------
	.section	.nv.constant0._ZN7cutlass13device_kernelIN5flash19enable_sm80_to_sm89INS1_16FlashAttnBwdSm80INS1_25CollectiveMainloopBwdSm80ILi1ELi1EN4cute5tupleIJNS5_1CILi32EEENS7_ILi64EEENS7_ILi256EEEEEENS_6half_tEfNS_4arch4Sm80ELb0ELb0ELb1ELb1ELb0ELb0ELb0ELb0ELi2ELi2ELi2ELi1ELb1EEENS1_24CollectiveEpilogueBwdGQAISB_fSE_Li256ELb1ELb0EEENS1_19SingleTileSchedulerILb1ELb0ELb0ELi64EEEEEEEEEvNT_6ParamsE,"a",@progbits
	.sectionflags	@""
	.align	4
.nv.constant0._ZN7cutlass13device_kernelIN5flash19enable_sm80_to_sm89INS1_16FlashAttnBwdSm80INS1_25CollectiveMainloopBwdSm80ILi1ELi1EN4cute5tupleIJNS5_1CILi32EEENS7_ILi64EEENS7_ILi256EEEEEENS_6half_tEfNS_4arch4Sm80ELb0ELb0ELb1ELb1ELb0ELb0ELb0ELb0ELi2ELi2ELi2ELi1ELb1EEENS1_24CollectiveEpilogueBwdGQAISB_fSE_Li256ELb1ELb0EEENS1_19SingleTileSchedulerILb1ELb0ELb0ELi64EEEEEEEEEvNT_6ParamsE:
	.zero		1528


//--------------------- .nv.constant0._ZN7cutlass13device_kernelIN5flash19enable_sm80_to_sm89INS1_16FlashAttnBwdSm80INS1_25CollectiveMainloopBwdSm80ILi1ELi1EN4cute5tupleIJNS5_1CILi32EEENS7_ILi64EEENS7_ILi256EEEEEENS_6half_tEfNS_4arch4Sm80ELb0ELb1ELb1ELb0ELb0ELb0ELb0ELb0ELi2ELi2ELi2ELi1ELb1EEENS1_21CollectiveEpilogueBwdISB_SC_SE_Li256ELb0ELb0ELi4EEENS1_19SingleTileSchedulerILb0ELb0ELb0ELi64EEEEEEEEEvNT_6ParamsE --------------------------
	.section	.nv.constant0._ZN7cutlass13device_kernelIN5flash19enable_sm80_to_sm89INS1_16FlashAttnBwdSm80INS1_25CollectiveMainloopBwdSm80ILi1ELi1EN4cute5tupleIJNS5_1CILi32EEENS7_ILi64EEENS7_ILi256EEEEEENS_6half_tEfNS_4arch4Sm80ELb0ELb1ELb1ELb0ELb0ELb0ELb0ELb0ELi2ELi2ELi2ELi1ELb1EEENS1_21CollectiveEpilogueBwdISB_SC_SE_Li256ELb0ELb0ELi4EEENS1_19SingleTileSchedulerILb0ELb0ELb0ELi64EEEEEEEEEvNT_6ParamsE,"a",@progbits
	.sectionflags	@""
	.align	4
.nv.constant0._ZN7cutlass13device_kernelIN5flash19enable_sm80_to_sm89INS1_16FlashAttnBwdSm80INS1_25CollectiveMainloopBwdSm80ILi1ELi1EN4cute5tupleIJNS5_1CILi32EEENS7_ILi64EEENS7_ILi256EEEEEENS_6half_tEfNS_4arch4Sm80ELb0ELb1ELb1ELb0ELb0ELb0ELb0ELb0ELi2ELi2ELi2ELi1ELb1EEENS1_21CollectiveEpilogueBwdISB_SC_SE_Li256ELb0ELb0ELi4EEENS1_19SingleTileSchedulerILb0ELb0ELb0ELi64EEEEEEEEEvNT_6ParamsE:
	.zero		1520


//--------------------- .nv.constant0._ZN7cutlass13device_kernelIN5flash19enable_sm80_to_sm89INS1_16FlashAttnBwdSm80INS1_25CollectiveMainloopBwdSm80ILi1ELi1EN4cute5tupleIJNS5_1CILi32EEENS7_ILi64EEENS7_ILi256EEEEEENS_6half_tEfNS_4arch4Sm80ELb0ELb1ELb1ELb0ELb0ELb0ELb0ELb0ELi2ELi2ELi2ELi1ELb1EEENS1_24CollectiveEpilogueBwdGQAISB_fSE_Li256ELb0ELb0EEENS1_19SingleTileSchedulerILb0ELb0ELb0ELi64EEEEEEEEEvNT_6ParamsE --------------------------
	.section	.nv.constant0._ZN7cutlass13device_kernelIN5flash19enable_sm80_to_sm89INS1_16FlashAttnBwdSm80INS1_25CollectiveMainloopBwdSm80ILi1ELi1EN4cute5tupleIJNS5_1CILi32EEENS7_ILi64EEENS7_ILi256EEEEEENS_6half_tEfNS_4arch4Sm80ELb0ELb1ELb1ELb0ELb0ELb0ELb0ELb0ELi2ELi2ELi2ELi1ELb1EEENS1_24CollectiveEpilogueBwdGQAISB_fSE_Li256ELb0ELb0EEENS1_19SingleTileSchedulerILb0ELb0ELb0ELi64EEEEEEEEEvNT_6ParamsE,"a",@progbits
	.sectionflags	@""
	.align	4
.nv.constant0._ZN7cutlass13device_kernelIN5flash19enable_sm80_to_sm89INS1_16FlashAttnBwdSm80INS1_25CollectiveMainloopBwdSm80ILi1ELi1EN4cute5tupleIJNS5_1CILi32EEENS7_ILi64EEENS7_ILi256EEEEEENS_6half_tEfNS_4arch4Sm80ELb0ELb1ELb1ELb0ELb0ELb0ELb0ELb0ELi2ELi2ELi2ELi1ELb1EEENS1_24CollectiveEpilogueBwdGQAISB_fSE_Li256ELb0ELb0EEENS1_19SingleTileSchedulerILb0ELb0ELb0ELi64EEEEEEEEEvNT_6ParamsE:
	.zero		1528


//--------------------- .nv.constant0._ZN7cutlass13device_kernelIN5flash19enable_sm80_to_sm89INS1_16FlashAttnBwdSm80INS1_25CollectiveMainloopBwdSm80ILi1ELi1EN4cute5tupleIJNS5_1CILi32EEENS7_ILi64EEENS7_ILi256EEEEEENS_6half_tEfNS_4arch4Sm80ELb0ELb1ELb1ELb1ELb0ELb0ELb0ELb0ELi2ELi2ELi2ELi1ELb1EEENS1_21CollectiveEpilogueBwdISB_SC_SE_Li256ELb1ELb0ELi4EEENS1_19SingleTileSchedulerILb1ELb0ELb0ELi64EEEEEEEEEvNT_6ParamsE --------------------------
	.section	.nv.constant0._ZN7cutlass13device_kernelIN5flash19enable_sm80_to_sm89INS1_16FlashAttnBwdSm80INS1_25CollectiveMainloopBwdSm80ILi1ELi1EN4cute5tupleIJNS5_1CILi32EEENS7_ILi64EEENS7_ILi256EEEEEENS_6half_tEfNS_4arch4Sm80ELb0ELb1ELb1ELb1ELb0ELb0ELb0ELb0ELi2ELi2ELi2ELi1ELb1EEENS1_21CollectiveEpilogueBwdISB_SC_SE_Li256ELb1ELb0ELi4EEENS1_19SingleTileSchedulerILb1ELb0ELb0ELi64EEEEEEEEEvNT_6ParamsE,"a",@progbits
	.sectionflags	@""
	.align	4
.nv.constant0._ZN7cutlass13device_kernelIN5flash19enable_sm80_to_sm89INS1_16FlashAttnBwdSm80INS1_25CollectiveMainloopBwdSm80ILi1ELi1EN4cute5tupleIJNS5_1CILi32EEENS7_ILi64EEENS7_ILi256EEEEEENS_6half_tEfNS_4arch4Sm80ELb0ELb1ELb1ELb1ELb0ELb0ELb0ELb0ELi2ELi2ELi2ELi1ELb1EEENS1_21CollectiveEpilogueBwdISB_SC_SE_Li256ELb1ELb0ELi4EEENS1_19SingleTileSchedulerILb1ELb0ELb0ELi64EEEEEEEEEvNT_6ParamsE:
	.zero		1520


//--------------------- .nv.constant0._ZN7cutlass13device_kernelIN5flash19enable_sm80_to_sm89INS1_16FlashAttnBwdSm80INS1_25CollectiveMainloopBwdSm80ILi1ELi1EN4cute5tupleIJNS5_1CILi32EEENS7_ILi64EEENS7_ILi256EEEEEENS_6half_tEfNS_4arch4Sm80ELb0ELb1ELb1ELb1ELb0ELb0ELb0ELb0ELi2ELi2ELi2ELi1ELb1EEENS1_24CollectiveEpilogueBwdGQAISB_fSE_Li256ELb1ELb0EEENS1_19SingleTileSchedulerILb1ELb0ELb0ELi64EEEEEEEEEvNT_6ParamsE --------------------------
	.section	.nv.constant0._ZN7cutlass13device_kernelIN5flash19enable_sm80_to_sm89INS1_16FlashAttnBwdSm80INS1_25CollectiveMainloopBwdSm80ILi1ELi1EN4cute5tupleIJNS5_1CILi32EEENS7_ILi64EEENS7_ILi256EEEEEENS_6half_tEfNS_4arch4Sm80ELb0ELb1ELb1ELb1ELb0ELb0ELb0ELb0ELi2ELi2ELi2ELi1ELb1EEENS1_24CollectiveEpilogueBwdGQAISB_fSE_Li256ELb1ELb0EEENS1_19SingleTileSchedulerILb1ELb0ELb0ELi64EEEEEEEEEvNT_6ParamsE,"a",@progbits
	.sectionflags	@""
	.align	4
.nv.constant0._ZN7cutlass13device_kernelIN5flash19enable_sm80_to_sm89INS1_16FlashAttnBwdSm80INS1_25CollectiveMainloopBwdSm80ILi1ELi1EN4cute5tupleIJNS5_1CILi32EEENS7_ILi64EEENS7_ILi256EEEEEENS_6half_tEfNS_4arch4Sm80ELb0ELb1ELb1ELb1ELb0ELb0ELb0ELb0ELi2ELi2ELi2ELi1ELb1EEENS1_24CollectiveEpilogueBwdGQAISB_fSE_Li256ELb1ELb0EEENS1_19SingleTileSchedulerILb1ELb0ELb0ELi64EEEEEEEEEvNT_6ParamsE:
	.zero		1528


//--------------------- .nv.constant0._ZN7cutlass13device_kernelIN5flash19enable_sm80_to_sm89INS1_16FlashAttnBwdSm80INS1_25CollectiveMainloopBwdSm80ILi1ELi1EN4cute5tupleIJNS5_1CILi32EEENS7_ILi64EEENS7_ILi256EEEEEENS_6half_tEfNS_4arch4Sm80ELb1ELb0ELb1ELb0ELb0ELb0ELb0ELb0ELi2ELi2ELi2ELi1ELb1EEENS1_21CollectiveEpilogueBwdISB_SC_SE_Li256ELb0ELb0ELi4EEENS1_25SingleTileBwdLPTSchedulerILb0ELi64ELb0EEEEEEEEEvNT_6ParamsE --------------------------
	.section	.nv.constant0._ZN7cutlass13device_kernelIN5flash19enable_sm80_to_sm89INS1_16FlashAttnBwdSm80INS1_25CollectiveMainloopBwdSm80ILi1ELi1EN4cute5tupleIJNS5_1CILi32EEENS7_ILi64EEENS7_ILi256EEEEEENS_6half_tEfNS_4arch4Sm80ELb1ELb0ELb1ELb0ELb0ELb0ELb0ELb0ELi2ELi2ELi2ELi1ELb1EEENS1_21CollectiveEpilogueBwdISB_SC_SE_Li256ELb0ELb0ELi4EEENS1_25SingleTileBwdLPTSchedulerILb0ELi64ELb0EEEEEEEEEvNT_6ParamsE,"a",@progbits
	.sectionflags	@""
	.align	4
.nv.constant0._ZN7cutlass13device_kernelIN5flash19enable_sm80_to_sm89INS1_16FlashAttnBwdSm80INS1_25CollectiveMainloopBwdSm80ILi1ELi1EN4cute5tupleIJNS5_1CILi32EEENS7_ILi64EEENS7_ILi256EEEEEENS_6half_tEfNS_4arch4Sm80ELb1ELb0ELb1ELb0ELb0ELb0ELb0ELb0ELi2ELi2ELi2ELi1ELb1EEENS1_21CollectiveEpilogueBwdISB_SC_SE_Li256ELb0ELb0ELi4EEENS1_25SingleTileBwdLPTSchedulerILb0ELi64ELb0EEEEEEEEEvNT_6ParamsE:
	.zero		1544


//--------------------- .nv.constant0._ZN7cutlass13device_kernelIN5flash19enable_sm80_to_sm89INS1_16FlashAttnBwdSm80INS1_25CollectiveMainloopBwdSm80ILi1ELi1EN4cute5tupleIJNS5_1CILi32EEENS7_ILi64EEENS7_ILi256EEEEEENS_6half_tEfNS_4arch4Sm80ELb1ELb0ELb1ELb0ELb0ELb0ELb0ELb0ELi2ELi2ELi2ELi1ELb1EEENS1_24CollectiveEpilogueBwdGQAISB_fSE_Li256ELb0ELb0EEENS1_25SingleTileBwdLPTSchedulerILb0ELi64ELb0EEEEEEEEEvNT_6ParamsE --------------------------
	.section	.nv.constant0._ZN7cutlass13device_kernelIN5flash19enable_sm80_to_sm89INS1_16FlashAttnBwdSm80INS1_25CollectiveMainloopBwdSm80ILi1ELi1EN4cute5tupleIJNS5_1CILi32EEENS7_ILi64EEENS7_ILi256EEEEEENS_6half_tEfNS_4arch4Sm80ELb1ELb0ELb1ELb0ELb0ELb0ELb0ELb0ELi2ELi2ELi2ELi1ELb1EEENS1_24CollectiveEpilogueBwdGQAISB_fSE_Li256ELb0ELb0EEENS1_25SingleTileBwdLPTSchedulerILb0ELi64ELb0EEEEEEEEEvNT_6ParamsE,"a",@progbits
	.sectionflags	@""
	.align	4
.nv.constant0._ZN7cutlass13device_kernelIN5flash19enable_sm80_to_sm89INS1_16FlashAttnBwdSm80INS1_25CollectiveMainloopBwdSm80ILi1ELi1EN4cute5tupleIJNS5_1CILi32EEENS7_ILi64EEENS7_ILi256EEEEEENS_6half_tEfNS_4arch4Sm80ELb1ELb0ELb1ELb0ELb0ELb0ELb0ELb0ELi2ELi2ELi2ELi1ELb1EEENS1_24CollectiveEpilogueBwdGQAISB_fSE_Li256ELb0ELb0EEENS1_25SingleTileBwdLPTSchedulerILb0ELi64ELb0EEEEEEEEEvNT_6ParamsE:
	.zero		1552


//--------------------- .nv.constant0._ZN7cutlass13device_kernelIN5flash22FlashAttnBwdPreprocessIN4cute5tupleIJNS3_1CILi32EEENS5_ILi256EEEEEENS_6half_tEfNS_4arch4Sm80ELb1ELb0EEEEEvNT_6ParamsE --------------------------
	.section	.nv.constant0._ZN7cutlass13device_kernelIN5flash22FlashAttnBwdPreprocessIN4cute5tupleIJNS3_1CILi32EEENS5_ILi256EEEEEENS_6half_tEfNS_4arch4Sm80ELb1ELb0EEEEEvNT_6ParamsE,"a",@progbits
	.sectionflags	@""
	.align	4
.nv.constant0._ZN7cutlass13device_kernelIN5flash22FlashAttnBwdPreprocessIN4cute5tupleIJNS3_1CILi32EEENS5_ILi256EEEEEENS_6half_tEfNS_4arch4Sm80ELb1ELb0EEEEEvNT_6ParamsE:
	.zero		1136


//--------------------- .nv.constant0._ZN7cutlass13device_kernelIN5flash19enable_sm80_to_sm89INS1_16FlashAttnBwdSm80INS1_25CollectiveMainloopBwdSm80ILi1ELi1EN4cute5tupleIJNS5_1CILi32EEENS7_ILi64EEENS7_ILi256EEEEEENS_6half_tEfNS_4arch4Sm80ELb1ELb0ELb1ELb1ELb0ELb0ELb0ELb0ELi2ELi2ELi2ELi1ELb1EEENS1_21CollectiveEpilogueBwdISB_SC_SE_Li256ELb1ELb0ELi4EEENS1_25SingleTileBwdLPTSchedulerILb1ELi64ELb0EEEEEEEEEvNT_6ParamsE --------------------------
	.section	.nv.constant0._ZN7cutlass13device_kernelIN5flash19enable_sm80_to_sm89INS1_16FlashAttnBwdSm80INS1_25CollectiveMainloopBwdSm80ILi1ELi1EN4cute5tupleIJNS5_1CILi32EEENS7_ILi64EEENS7_ILi256EEEEEENS_6half_tEfNS_4arch4Sm80ELb1ELb0ELb1ELb1ELb0ELb0ELb0ELb0ELi2ELi2ELi2ELi1ELb1EEENS1_21CollectiveEpilogueBwdISB_SC_SE_Li256ELb1ELb0ELi4EEENS1_25SingleTileBwdLPTSchedulerILb1ELi64ELb0EEEEEEEEEvNT_6ParamsE,"a",@progbits
	.sectionflags	@""
	.align	4
.nv.constant0._ZN7cutlass13device_kernelIN5flash19enable_sm80_to_sm89INS1_16FlashAttnBwdSm80INS1_25CollectiveMainloopBwdSm80ILi1ELi1EN4cute5tupleIJNS5_1CILi32EEENS7_ILi64EEENS7_ILi256EEEEEENS_6half_tEfNS_4arch4Sm80ELb1ELb0ELb1ELb1ELb0ELb0ELb0ELb0ELi2ELi2ELi2ELi1ELb1EEENS1_21CollectiveEpilogueBwdISB_SC_SE_Li256ELb1ELb0ELi4EEENS1_25SingleTileBwdLPTSchedulerILb1ELi64ELb0EEEEEEEEEvNT_6ParamsE:
	.zero		1544


//--------------------- .nv.constant0._ZN7cutlass13device_kernelIN5flash32FlashAttnBwdPostprocessConvertdQIN4cute5tupleIJNS3_1CILi32EEENS5_ILi256EEEEEENS_6half_tEfNS_4arch4Sm80ELi256ENS3_8TiledMMAINS3_8MMA_AtomIJNS3_28SM80_16x8x16_F32F16F16F32_TNEEEENS3_6LayoutINS4_IJNS5_ILi1EEENS5_ILi8EEESH_EEENS4_IJNS5_ILi0EEESH_SK_EEEEENS4_IJNS5_ILi16EEENS5_ILi128EEESN_EEEEELb0EEEEEvNT_6ParamsE --------------------------
	.section	.nv.constant0._ZN7cutlass13device_kernelIN5flash32FlashAttnBwdPostprocessConvertdQIN4cute5tupleIJNS3_1CILi32EEENS5_ILi256EEEEEENS_6half_tEfNS_4arch4Sm80ELi256ENS3_8TiledMMAINS3_8MMA_AtomIJNS3_28SM80_16x8x16_F32F16F16F32_TNEEEENS3_6LayoutINS4_IJNS5_ILi1EEENS5_ILi8EEESH_EEENS4_IJNS5_ILi0EEESH_SK_EEEEENS4_IJNS5_ILi16EEENS5_ILi128EEESN_EEEEELb0EEEEEvNT_6ParamsE,"a",@progbits
	.sectionflags	@""
	.align	4
.nv.constant0._ZN7cutlass13device_kernelIN5flash32FlashAttnBwdPostprocessConvertdQIN4cute5tupleIJNS3_1CILi32EEENS5_ILi256EEEEEENS_6half_tEfNS_4arch4Sm80ELi256ENS3_8TiledMMAINS3_8MMA_AtomIJNS3_28SM80_16x8x16_F32F16F16F32_TNEEEENS3_6LayoutINS4_IJNS5_ILi1EEENS5_ILi8EEESH_EEENS4_IJNS5_ILi0EEESH_SK_EEEEENS4_IJNS5_ILi16EEENS5_ILi128EEESN_EEEEELb0EEEEEvNT_6ParamsE:
	.zero		1008


//--------------------- .nv.constant0._ZN7cutlass13device_kernelIN5flash19enable_sm80_to_sm89INS1_16FlashAttnBwdSm80INS1_25CollectiveMainloopBwdSm80ILi1ELi1EN4cute5tupleIJNS5_1CILi32EEENS7_ILi64EEENS7_ILi256EEEEEENS_6half_tEfNS_4arch4Sm80ELb1ELb0ELb1ELb1ELb0ELb0ELb0ELb0ELi2ELi2ELi2ELi1ELb1EEENS1_24CollectiveEpilogueBwdGQAISB_fSE_Li256ELb1ELb0EEENS1_25SingleTileBwdLPTSchedulerILb1ELi64ELb0EEEEEEEEEvNT_6ParamsE --------------------------
	.section	.nv.constant0._ZN7cutlass13device_kernelIN5flash19enable_sm80_to_sm89INS1_16FlashAttnBwdSm80INS1_25CollectiveMainloopBwdSm80ILi1ELi1EN4cute5tupleIJNS5_1CILi32EEENS7_ILi64EEENS7_ILi256EEEEEENS_6half_tEfNS_4arch4Sm80ELb1ELb0ELb1ELb1ELb0ELb0ELb0ELb0ELi2ELi2ELi2ELi1ELb1EEENS1_24CollectiveEpilogueBwdGQAISB_fSE_Li256ELb1ELb0EEENS1_25SingleTileBwdLPTSchedulerILb1ELi64ELb0EEEEEEEEEvNT_6ParamsE,"a",@progbits
	.sectionflags	@""
	.align	4
.nv.constant0._ZN7cutlass13device_kernelIN5flash19enable_sm80_to_sm89INS1_16FlashAttnBwdSm80INS1_25CollectiveMainloopBwdSm80ILi1ELi1EN4cute5tupleIJNS5_1CILi32EEENS7_ILi64EEENS7_ILi256EEEEEENS_6half_tEfNS_4arch4Sm80ELb1ELb0ELb1ELb1ELb0ELb0ELb0ELb0ELi2ELi2ELi2ELi1ELb1EEENS1_24CollectiveEpilogueBwdGQAISB_fSE_Li256ELb1ELb0EEENS1_25SingleTileBwdLPTSchedulerILb1ELi64ELb0EEEEEEEEEvNT_6ParamsE:
	.zero		1552


//--------------------- .nv.constant0._ZN7cutlass13device_kernelIN5flash22FlashAttnBwdPreprocessIN4cute5tupleIJNS3_1CILi32EEENS5_ILi256EEEEEENS_6half_tEfNS_4arch4Sm80ELb1ELb1EEEEEvNT_6ParamsE --------------------------
	.section	.nv.constant0._ZN7cutlass13device_kernelIN5flash22FlashAttnBwdPreprocessIN4cute5tupleIJNS3_1CILi32EEENS5_ILi256EEEEEENS_6half_tEfNS_4arch4Sm80ELb1ELb1EEEEEvNT_6ParamsE,"a",@progbits
	.sectionflags	@""
	.align	4
.nv.constant0._ZN7cutlass13device_kernelIN5flash22FlashAttnBwdPreprocessIN4cute5tupleIJNS3_1CILi32EEENS5_ILi256EEEEEENS_6half_tEfNS_4arch4Sm80ELb1ELb1EEEEEvNT_6ParamsE:
	.zero		1136


//--------------------- .nv.constant0._ZN7cutlass13device_kernelIN5flash19enable_sm80_to_sm89INS1_16FlashAttnBwdSm80INS1_25CollectiveMainloopBwdSm80ILi1ELi1EN4cute5tupleIJNS5_1CILi64EEES8_NS7_ILi256EEEEEENS_6half_tEfNS_4arch4Sm80ELb0ELb0ELb1ELb0ELb0ELb0ELb0ELb0ELi2ELi4ELi2ELi2ELb0EEENS1_21CollectiveEpilogueBwdISA_SB_SD_Li256ELb0ELb0ELi4EEENS1_19SingleTileSchedulerILb0ELb0ELb0ELi64EEEEEEEEEvNT_6ParamsE --------------------------
	.section	.nv.constant0._ZN7cutlass13device_kernelIN5flash19enable_sm80_to_sm89INS1_16FlashAttnBwdSm80INS1_25CollectiveMainloopBwdSm80ILi1ELi1EN4cute5tupleIJNS5_1CILi64EEES8_NS7_ILi256EEEEEENS_6half_tEfNS_4arch4Sm80ELb0ELb0ELb1ELb0ELb0ELb0ELb0ELb0ELi2ELi4ELi2ELi2ELb0EEENS1_21CollectiveEpilogueBwdISA_SB_SD_Li256ELb0ELb0ELi4EEENS1_19SingleTileSchedulerILb0ELb0ELb0ELi64EEEEEEEEEvNT_6ParamsE,"a",@progbits
	.sectionflags	@""
	.align	4
.nv.constant0._ZN7cutlass13device_kernelIN5flash19enable_sm80_to_sm89INS1_16FlashAttnBwdSm80INS1_25CollectiveMainloopBwdSm80ILi1ELi1EN4cute5tupleIJNS5_1CILi64EEES8_NS7_ILi256EEEEEENS_6half_tEfNS_4arch4Sm80ELb0ELb0ELb1ELb0ELb0ELb0ELb0ELb0ELi2ELi4ELi2ELi2ELb0EEENS1_21CollectiveEpilogueBwdISA_SB_SD_Li256ELb0ELb0ELi4EEENS1_19SingleTileSchedulerILb0ELb0ELb0ELi64EEEEEEEEEvNT_6ParamsE:
	.zero		1520


//--------------------- .nv.constant0._ZN7cutlass13device_kernelIN5flash19enable_sm80_to_sm89INS1_16FlashAttnBwdSm80INS1_25CollectiveMainloopBwdSm80ILi1ELi1EN4cute5tupleIJNS5_1CILi64EEES8_NS7_ILi256EEEEEENS_6half_tEfNS_4arch4Sm80ELb0ELb0ELb1ELb0ELb0ELb0ELb0ELb0ELi2ELi4ELi2ELi2ELb0EEENS1_24CollectiveEpilogueBwdGQAISA_fSD_Li256ELb0ELb0EEENS1_19SingleTileSchedulerILb0ELb0ELb0ELi64EEEEEEEEEvNT_6ParamsE --------------------------
	.section	.nv.constant0._ZN7cutlass13device_kernelIN5flash19enable_sm80_to_sm89INS1_16FlashAttnBwdSm80INS1_25CollectiveMainloopBwdSm80ILi1ELi1EN4cute5tupleIJNS5_1CILi64EEES8_NS7_ILi256EEEEEENS_6half_tEfNS_4arch4Sm80ELb0ELb0ELb1ELb0ELb0ELb0ELb0ELb0ELi2ELi4ELi2ELi2ELb0EEENS1_24CollectiveEpilogueBwdGQAISA_fSD_Li256ELb0ELb0EEENS1_19SingleTileSchedulerILb0ELb0ELb0ELi64EEEEEEEEEvNT_6ParamsE,"a",@progbits
	.sectionflags	@""
	.align	4
.nv.constant0._ZN7cutlass13device_kernelIN5flash19enable_sm80_to_sm89INS1_16FlashAttnBwdSm80INS1_25CollectiveMainloopBwdSm80ILi1ELi1EN4cute5tupleIJNS5_1CILi64EEES8_NS7_ILi256EEEEEENS_6half_tEfNS_4arch4Sm80ELb0ELb0ELb1ELb0ELb0ELb0ELb0ELb0ELi2ELi4ELi2ELi2ELb0EEENS1_24CollectiveEpilogueBwdGQAISA_fSD_Li256ELb0ELb0EEENS1_19SingleTileSchedulerILb0ELb0ELb0ELi64EEEEEEEEEvNT_6ParamsE:
	.zero		1528


//--------------------- .nv.constant0._ZN7cutlass13device_kernelIN5flash19enable_sm80_to_sm89INS1_16FlashAttnBwdSm80INS1_25CollectiveMainloopBwdSm80ILi1ELi1EN4cute5tupleIJNS5_1CILi64EEES8_NS7_ILi256EEEEEENS_6half_tEfNS_4arch4Sm80ELb0ELb0ELb1ELb1ELb0ELb0ELb0ELb0ELi2ELi4ELi2ELi2ELb0EEENS1_21CollectiveEpilogueBwdISA_SB_SD_Li256ELb1ELb0ELi4EEENS1_19SingleTileSchedulerILb1ELb0ELb0ELi64EEEEEEEEEvNT_6ParamsE --------------------------
	.section	.nv.constant0._ZN7cutlass13device_kernelIN5flash19enable_sm80_to_sm89INS1_16FlashAttnBwdSm80INS1_25CollectiveMainloopBwdSm80ILi1ELi1EN4cute5tupleIJNS5_1CILi64EEES8_NS7_ILi256EEEEEENS_6half_tEfNS_4arch4Sm80ELb0ELb0ELb1ELb1ELb0ELb0ELb0ELb0ELi2ELi4ELi2ELi2ELb0EEENS1_21CollectiveEpilogueBwdISA_SB_SD_Li256ELb1ELb0ELi4EEENS1_19SingleTileSchedulerILb1ELb0ELb0ELi64EEEEEEEEEvNT_6ParamsE,"a",@progbits
	.sectionflags	@""
	.align	4
.nv.constant0._ZN7cutlass13device_kernelIN5flash19enable_sm80_to_sm89INS1_16FlashAttnBwdSm80INS1_25CollectiveMainloopBwdSm80ILi1ELi1EN4cute5tupleIJNS5_1CILi64EEES8_NS7_ILi256EEEEEENS_6half_tEfNS_4arch4Sm80ELb0ELb0ELb1ELb1ELb0ELb0ELb0ELb0ELi2ELi4ELi2ELi2ELb0EEENS1_21CollectiveEpilogueBwdISA_SB_SD_Li256ELb1ELb0ELi4EEENS1_19SingleTileSchedulerILb1ELb0ELb0ELi64EEEEEEEEEvNT_6ParamsE:
	.zero		1520


//--------------------- .nv.constant0._ZN7cutlass13device_kernelIN5flash19enable_sm80_to_sm89INS1_16FlashAttnBwdSm80INS1_25CollectiveMainloopBwdSm80ILi1ELi1EN4cute5tupleIJNS5_1CILi64EEES8_NS7_ILi256EEEEEENS_6half_tEfNS_4arch4Sm80ELb0ELb0ELb1ELb1ELb0ELb0ELb0ELb0ELi2ELi4ELi2ELi2ELb0EEENS1_24CollectiveEpilogueBwdGQAISA_fSD_Li256ELb1ELb0EEENS1_19SingleTileSchedulerILb1ELb0ELb0ELi64EEEEEEEEEvNT_6ParamsE --------------------------
	.section	.nv.constant0._ZN7cutlass13device_kernelIN5flash19enable_sm80_to_sm89INS1_16FlashAttnBwdSm80INS1_25CollectiveMainloopBwdSm80ILi1ELi1EN4cute5tupleIJNS5_1CILi64EEES8_NS7_ILi256EEEEEENS_6half_tEfNS_4arch4Sm80ELb0ELb0ELb1ELb1ELb0ELb0ELb0ELb0ELi2ELi4ELi2ELi2ELb0EEENS1_24CollectiveEpilogueBwdGQAISA_fSD_Li256ELb1ELb0EEENS1_19SingleTileSchedulerILb1ELb0ELb0ELi64EEEEEEEEEvNT_6ParamsE,"a",@progbits
	.sectionflags	@""
	.align	4
.nv.constant0._ZN7cutlass13device_kernelIN5flash19enable_sm80_to_sm89INS1_16FlashAttnBwdSm80INS1_25CollectiveMainloopBwdSm80ILi1ELi1EN4cute5tupleIJNS5_1CILi64EEES8_NS7_ILi256EEEEEENS_6half_tEfNS_4arch4Sm80ELb0ELb0ELb1ELb1ELb0ELb0ELb0ELb0ELi2ELi4ELi2ELi2ELb0EEENS1_24CollectiveEpilogueBwdGQAISA_fSD_Li256ELb1ELb0EEENS1_19SingleTileSchedulerILb1ELb0ELb0ELi64EEEEEEEEEvNT_6ParamsE:
	.zero		1528


//--------------------- .nv.constant0._ZN7cutlass13device_kernelIN5flash19enable_sm80_to_sm89INS1_16FlashAttnBwdSm80INS1_25CollectiveMainloopBwdSm80ILi1ELi1EN4cute5tupleIJNS5_1CILi64EEES8_NS7_ILi256EEEEEENS_6half_tEfNS_4arch4Sm80ELb0ELb1ELb1ELb0ELb0ELb0ELb0ELb0ELi2ELi4ELi2ELi2ELb0EEENS1_21CollectiveEpilogueBwdISA_SB_SD_Li256ELb0ELb0ELi4EEENS1_19SingleTileSchedulerILb0ELb0ELb0ELi64EEEEEEEEEvNT_6ParamsE --------------------------
	.section	.nv.constant0._ZN7cutlass13device_kernelIN5flash19enable_sm80_to_sm89INS1_16FlashAttnBwdSm80INS1_25CollectiveMainloopBwdSm80ILi1ELi1EN4cute5tupleIJNS5_1CILi64EEES8_NS7_ILi256EEEEEENS_6half_tEfNS_4arch4Sm80ELb0ELb1ELb1ELb0ELb0ELb0ELb0ELb0ELi2ELi4ELi2ELi2ELb0EEENS1_21CollectiveEpilogueBwdISA_SB_SD_Li256ELb0ELb0ELi4EEENS1_19SingleTileSchedulerILb0ELb0ELb0ELi64EEEEEEEEEvNT_6ParamsE,"a",@progbits
	.sectionflags	@""
	.align	4
.nv.constant0._ZN7cutlass13device_kernelIN5flash19enable_sm80_to_sm89INS1_16FlashAttnBwdSm80INS1_25CollectiveMainloopBwdSm80ILi1ELi1EN4cute5tupleIJNS5_1CILi64EEES8_NS7_ILi256EEEEEENS_6half_tEfNS_4arch4Sm80ELb0ELb1ELb1ELb0ELb0ELb0ELb0ELb0ELi2ELi4ELi2ELi2ELb0EEENS1_21CollectiveEpilogueBwdISA_SB_SD_Li256ELb0ELb0ELi4EEENS1_19SingleTileSchedulerILb0ELb0ELb0ELi64EEEEEEEEEvNT_6ParamsE:
	.zero		1520


//--------------------- .nv.constant0._ZN7cutlass13device_kernelIN5flash19enable_sm80_to_sm89INS1_16FlashAttnBwdSm80INS1_25CollectiveMainloopBwdSm80ILi1ELi1EN4cute5tupleIJNS5_1CILi64EEES8_NS7_ILi256EEEEEENS_6half_tEfNS_4arch4Sm80ELb0ELb1ELb1ELb0ELb0ELb0ELb0ELb0ELi2ELi4ELi2ELi2ELb0EEENS1_24CollectiveEpilogueBwdGQAISA_fSD_Li256ELb0ELb0EEENS1_19SingleTileSchedulerILb0ELb0ELb0ELi64EEEEEEEEEvNT_6ParamsE --------------------------
	.section	.nv.constant0._ZN7cutlass13device_kernelIN5flash19enable_sm80_to_sm89INS1_16FlashAttnBwdSm80INS1_25CollectiveMainloopBwdSm80ILi1ELi1EN4cute5tupleIJNS5_1CILi64EEES8_NS7_ILi256EEEEEENS_6half_tEfNS_4arch4Sm80ELb0ELb1ELb1ELb0ELb0ELb0ELb0ELb0ELi2ELi4ELi2ELi2ELb0EEENS1_24CollectiveEpilogueBwdGQAISA_fSD_Li256ELb0ELb0EEENS1_19SingleTileSchedulerILb0ELb0ELb0ELi64EEEEEEEEEvNT_6ParamsE,"a",@progbits
	.sectionflags	@""
	.align	4
.nv.constant0._ZN7cutlass13device_kernelIN5flash19enable_sm80_to_sm89INS1_16FlashAttnBwdSm80INS1_25CollectiveMainloopBwdSm80ILi1ELi1EN4cute5tupleIJNS5_1CILi64EEES8_NS7_ILi256EEEEEENS_6half_tEfNS_4arch4Sm80ELb0ELb1ELb1ELb0ELb0ELb0ELb0ELb0ELi2ELi4ELi2ELi2ELb0EEENS1_24CollectiveEpilogueBwdGQAISA_fSD_Li256ELb0ELb0EEENS1_19SingleTileSchedulerILb0ELb0ELb0ELi64EEEEEEEEEvNT_6ParamsE:
	.zero		1528


//--------------------- .nv.constant0._ZN7cutlass13device_kernelIN5flash19enable_sm80_to_sm89INS1_16FlashAttnBwdSm80INS1_25CollectiveMainloopBwdSm80ILi1ELi1EN4cute5tupleIJNS5_1CILi64EEES8_NS7_ILi256EEEEEENS_6half_tEfNS_4arch4Sm80ELb0ELb1ELb1ELb1ELb0ELb0ELb0ELb0ELi2ELi4ELi2ELi2ELb0EEENS1_21CollectiveEpilogueBwdISA_SB_SD_Li256ELb1ELb0ELi4EEENS1_19SingleTileSchedulerILb1ELb0ELb0ELi64EEEEEEEEEvNT_6ParamsE --------------------------
	.section	.nv.constant0._ZN7cutlass13device_kernelIN5flash19enable_sm80_to_sm89INS1_16FlashAttnBwdSm80INS1_25CollectiveMainloopBwdSm80ILi1ELi1EN4cute5tupleIJNS5_1CILi64EEES8_NS7_ILi256EEEEEENS_6half_tEfNS_4arch4Sm80ELb0ELb1ELb1ELb1ELb0ELb0ELb0ELb0ELi2ELi4ELi2ELi2ELb0EEENS1_21CollectiveEpilogueBwdISA_SB_SD_Li256ELb1ELb0ELi4EEENS1_19SingleTileSchedulerILb1ELb0ELb0ELi64EEEEEEEEEvNT_6ParamsE,"a",@progbits
	.sectionflags	@""
	.align	4
.nv.constant0._ZN7cutlass13device_kernelIN5flash19enable_sm80_to_sm89INS1_16FlashAttnBwdSm80INS1_25CollectiveMainloopBwdSm80ILi1ELi1EN4cute5tupleIJNS5_1CILi64EEES8_NS7_ILi256EEEEEENS_6half_tEfNS_4arch4Sm80ELb0ELb1ELb1ELb1ELb0ELb0ELb0ELb0ELi2ELi4ELi2ELi2ELb0EEENS1_21CollectiveEpilogueBwdISA_SB_SD_Li256ELb1ELb0ELi4EEENS1_19SingleTileSchedulerILb1ELb0ELb0ELi64EEEEEEEEEvNT_6ParamsE:
	.zero		1520


//--------------------- .nv.constant0._ZN7cutlass13device_kernelIN5flash19enable_sm80_to_sm89INS1_16FlashAttnBwdSm80INS1_25CollectiveMainloopBwdSm80ILi1ELi1EN4cute5tupleIJNS5_1CILi64EEES8_NS7_ILi256EEEEEENS_6half_tEfNS_4arch4Sm80ELb0ELb1ELb1ELb1ELb0ELb0ELb0ELb0ELi2ELi4ELi2ELi2ELb0EEENS1_24CollectiveEpilogueBwdGQAISA_fSD_Li256ELb1ELb0EEENS1_19SingleTileSchedulerILb1ELb0ELb0ELi64EEEEEEEEEvNT_6ParamsE --------------------------
	.section	.nv.constant0._ZN7cutlass13device_kernelIN5flash19enable_sm80_to_sm89INS1_16FlashAttnBwdSm80INS1_25CollectiveMainloopBwdSm80ILi1ELi1EN4cute5tupleIJNS5_1CILi64EEES8_NS7_ILi256EEEEEENS_6half_tEfNS_4arch4Sm80ELb0ELb1ELb1ELb1ELb0ELb0ELb0ELb0ELi2ELi4ELi2ELi2ELb0EEENS1_24CollectiveEpilogueBwdGQAISA_fSD_Li256ELb1ELb0EEENS1_19SingleTileSchedulerILb1ELb0ELb0ELi64EEEEEEEEEvNT_6ParamsE,"a",@progbits
	.sectionflags	@""
	.align	4
.nv.constant0._ZN7cutlass13device_kernelIN5flash19enable_sm80_to_sm89INS1_16FlashAttnBwdSm80INS1_25CollectiveMainloopBwdSm80ILi1ELi1EN4cute5tupleIJNS5_1CILi64EEES8_NS7_ILi256EEEEEENS_6half_tEfNS_4arch4Sm80ELb0ELb1ELb1ELb1ELb0ELb0ELb0ELb0ELi2ELi4ELi2ELi2ELb0EEENS1_24CollectiveEpilogueBwdGQAISA_fSD_Li256ELb1ELb0EEENS1_19SingleTileSchedulerILb1ELb0ELb0ELi64EEEEEEEEEvNT_6ParamsE:
	.zero		1528


//--------------------- .nv.constant0._ZN7cutlass13device_kernelIN5flash19enable_sm80_to_sm89INS1_16FlashAttnBwdSm80INS1_25CollectiveMainloopBwdSm80ILi1ELi1EN4cute5tupleIJNS5_1CILi64EEES8_NS7_ILi256EEEEEENS_6half_tEfNS_4arch4Sm80ELb1ELb0ELb1ELb0ELb0ELb0ELb0ELb0ELi2ELi4ELi2ELi2ELb0EEENS1_21CollectiveEpilogueBwdISA_SB_SD_Li256ELb0ELb0ELi4EEENS1_25SingleTileBwdLPTSchedulerILb0ELi64ELb0EEEEEEEEEvNT_6ParamsE --------------------------
	.section	.nv.constant0._ZN7cutlass13device_kernelIN5flash19enable_sm80_to_sm89INS1_16FlashAttnBwdSm80INS1_25CollectiveMainloopBwdSm80ILi1ELi1EN4cute5tupleIJNS5_1CILi64EEES8_NS7_ILi256EEEEEENS_6half_tEfNS_4arch4Sm80ELb1ELb0ELb1ELb0ELb0ELb0ELb0ELb0ELi2ELi4ELi2ELi2ELb0EEENS1_21CollectiveEpilogueBwdISA_SB_SD_Li256ELb0ELb0ELi4EEENS1_25SingleTileBwdLPTSchedulerILb0ELi64ELb0EEEEEEEEEvNT_6ParamsE,"a",@progbits
	.sectionflags	@""
	.align	4
.nv.constant0._ZN7cutlass13device_kernelIN5flash19enable_sm80_to_sm89INS1_16FlashAttnBwdSm80INS1_25CollectiveMainloopBwdSm80ILi1ELi1EN4cute5tupleIJNS5_1CILi64EEES8_NS7_ILi256EEEEEENS_6half_tEfNS_4arch4Sm80ELb1ELb0ELb1ELb0ELb0ELb0ELb0ELb0ELi2ELi4ELi2ELi2ELb0EEENS1_21CollectiveEpilogueBwdISA_SB_SD_Li256ELb0ELb0ELi4EEENS1_25SingleTileBwdLPTSchedulerILb0ELi64ELb0EEEEEEEEEvNT_6ParamsE:
	.zero		1544


//--------------------- .nv.constant0._ZN7cutlass13device_kernelIN5flash19enable_sm80_to_sm89INS1_16FlashAttnBwdSm80INS1_25CollectiveMainloopBwdSm80ILi1ELi1EN4cute5tupleIJNS5_1CILi64EEES8_NS7_ILi256EEEEEENS_6half_tEfNS_4arch4Sm80ELb1ELb0ELb1ELb0ELb0ELb0ELb0ELb0ELi2ELi4ELi2ELi2ELb0EEENS1_24CollectiveEpilogueBwdGQAISA_fSD_Li256ELb0ELb0EEENS1_25SingleTileBwdLPTSchedulerILb0ELi64ELb0EEEEEEEEEvNT_6ParamsE --------------------------
	.section	.nv.constant0._ZN7cutlass13device_kernelIN5flash19enable_sm80_to_sm89INS1_16FlashAttnBwdSm80INS1_25CollectiveMainloopBwdSm80ILi1ELi1EN4cute5tupleIJNS5_1CILi64EEES8_NS7_ILi256EEEEEENS_6half_tEfNS_4arch4Sm80ELb1ELb0ELb1ELb0ELb0ELb0ELb0ELb0ELi2ELi4ELi2ELi2ELb0EEENS1_24CollectiveEpilogueBwdGQAISA_fSD_Li256ELb0ELb0EEENS1_25SingleTileBwdLPTSchedulerILb0ELi64ELb0EEEEEEEEEvNT_6ParamsE,"a",@progbits
	.sectionflags	@""
	.align	4
.nv.constant0._ZN7cutlass13device_kernelIN5flash19enable_sm80_to_sm89INS1_16FlashAttnBwdSm80INS1_25CollectiveMainloopBwdSm80ILi1ELi1EN4cute5tupleIJNS5_1CILi64EEES8_NS7_ILi256EEEEEENS_6half_tEfNS_4arch4Sm80ELb1ELb0ELb1ELb0ELb0ELb0ELb0ELb0ELi2ELi4ELi2ELi2ELb0EEENS1_24CollectiveEpilogueBwdGQAISA_fSD_Li256ELb0ELb0EEENS1_25SingleTileBwdLPTSchedulerILb0ELi64ELb0EEEEEEEEEvNT_6ParamsE:
	.zero		1552


//--------------------- .nv.constant0._ZN7cutlass13device_kernelIN5flash22FlashAttnBwdPreprocessIN4cute5tupleIJNS3_1CILi64EEENS5_ILi256EEEEEENS_6half_tEfNS_4arch4Sm80ELb1ELb0EEEEEvNT_6ParamsE --------------------------
	.section	.nv.constant0._ZN7cutlass13device_kernelIN5flash22FlashAttnBwdPreprocessIN4cute5tupleIJNS3_1CILi64EEENS5_ILi256EEEEEENS_6half_tEfNS_4arch4Sm80ELb1ELb0EEEEEvNT_6ParamsE,"a",@progbits
	.sectionflags	@""
	.align	4
.nv.constant0._ZN7cutlass13device_kernelIN5flash22FlashAttnBwdPreprocessIN4cute5tupleIJNS3_1CILi64EEENS5_ILi256EEEEEENS_6half_tEfNS_4arch4Sm80ELb1ELb0EEEEEvNT_6ParamsE:
	.zero		1136


//--------------------- .nv.constant0._ZN7cutlass13device_kernelIN5flash19enable_sm80_to_sm89INS1_16FlashAttnBwdSm80INS1_25CollectiveMainloopBwdSm80ILi1ELi1EN4cute5tupleIJNS5_1CILi64EEES8_NS7_ILi256EEEEEENS_6half_tEfNS_4arch4Sm80ELb1ELb0ELb1ELb1ELb0ELb0ELb0ELb0ELi2ELi4ELi2ELi2ELb0EEENS1_21CollectiveEpilogueBwdISA_SB_SD_Li256ELb1ELb0ELi4EEENS1_25SingleTileBwdLPTSchedulerILb1ELi64ELb0EEEEEEEEEvNT_6ParamsE --------------------------
	.section	.nv.constant0._ZN7cutlass13device_kernelIN5flash19enable_sm80_to_sm89INS1_16FlashAttnBwdSm80INS1_25CollectiveMainloopBwdSm80ILi1ELi1EN4cute5tupleIJNS5_1CILi64EEES8_NS7_ILi256EEEEEENS_6half_tEfNS_4arch4Sm80ELb1ELb0ELb1ELb1ELb0ELb0ELb0ELb0ELi2ELi4ELi2ELi2ELb0EEENS1_21CollectiveEpilogueBwdISA_SB_SD_Li256ELb1ELb0ELi4EEENS1_25SingleTileBwdLPTSchedulerILb1ELi64ELb0EEEEEEEEEvNT_6ParamsE,"a",@progbits
	.sectionflags	@""
	.align	4
.nv.constant0._ZN7cutlass13device_kernelIN5flash19enable_sm80_to_sm89INS1_16FlashAttnBwdSm80INS1_25CollectiveMainloopBwdSm80ILi1ELi1EN4cute5tupleIJNS5_1CILi64EEES8_NS7_ILi256EEEEEENS_6half_tEfNS_4arch4Sm80ELb1ELb0ELb1ELb1ELb0ELb0ELb0ELb0ELi2ELi4ELi2ELi2ELb0EEENS1_21CollectiveEpilogueBwdISA_SB_SD_Li256ELb1ELb0ELi4EEENS1_25SingleTileBwdLPTSchedulerILb1ELi64ELb0EEEEEEEEEvNT_6ParamsE:
	.zero		1544


//--------------------- .nv.constant0._ZN7cutlass13device_kernelIN5flash32FlashAttnBwdPostprocessConvertdQIN4cute5tupleIJNS3_1CILi64EEENS5_ILi256EEEEEENS_6half_tEfNS_4arch4Sm80ELi256ENS3_8TiledMMAINS3_8MMA_AtomIJNS3_28SM80_16x8x16_F32F16F16F32_TNEEEENS3_6LayoutINS4_IJNS5_ILi2EEENS5_ILi4EEENS5_ILi1EEEEEENS4_IJSJ_SH_NS5_ILi0EEEEEEEENS4_IJNS5_ILi32EEES6_NS5_ILi16EEEEEEEELb0EEEEEvNT_6ParamsE --------------------------
	.section	.nv.constant0._ZN7cutlass13device_kernelIN5flash32FlashAttnBwdPostprocessConvertdQIN4cute5tupleIJNS3_1CILi64EEENS5_ILi256EEEEEENS_6half_tEfNS_4arch4Sm80ELi256ENS3_8TiledMMAINS3_8MMA_AtomIJNS3_28SM80_16x8x16_F32F16F16F32_TNEEEENS3_6LayoutINS4_IJNS5_ILi2EEENS5_ILi4EEENS5_ILi1EEEEEENS4_IJSJ_SH_NS5_ILi0EEEEEEEENS4_IJNS5_ILi32EEES6_NS5_ILi16EEEEEEEELb0EEEEEvNT_6ParamsE,"a",@progbits
	.sectionflags	@""
	.align	4
.nv.constant0._ZN7cutlass13device_kernelIN5flash32FlashAttnBwdPostprocessConvertdQIN4cute5tupleIJNS3_1CILi64EEENS5_ILi256EEEEEENS_6half_tEfNS_4arch4Sm80ELi256ENS3_8TiledMMAINS3_8MMA_AtomIJNS3_28SM80_16x8x16_F32F16F16F32_TNEEEENS3_6LayoutINS4_IJNS5_ILi2EEENS5_ILi4EEENS5_ILi1EEEEEENS4_IJSJ_SH_NS5_ILi0EEEEEEEENS4_IJNS5_ILi32EEES6_NS5_ILi16EEEEEEEELb0EEEEEvNT_6ParamsE:
	.zero		1008


//--------------------- .nv.constant0._ZN7cutlass13device_kernelIN5flash19enable_sm80_to_sm89INS1_16FlashAttnBwdSm80INS1_25CollectiveMainloopBwdSm80ILi1ELi1EN4cute5tupleIJNS5_1CILi64EEES8_NS7_ILi256EEEEEENS_6half_tEfNS_4arch4Sm80ELb1ELb0ELb1ELb1ELb0ELb0ELb0ELb0ELi2ELi4ELi2ELi2ELb0EEENS1_24CollectiveEpilogueBwdGQAISA_fSD_Li256ELb1ELb0EEENS1_25SingleTileBwdLPTSchedulerILb1ELi64ELb0EEEEEEEEEvNT_6ParamsE --------------------------
	.section	.nv.constant0._ZN7cutlass13device_kernelIN5flash19enable_sm80_to_sm89INS1_16FlashAttnBwdSm80INS1_25CollectiveMainloopBwdSm80ILi1ELi1EN4cute5tupleIJNS5_1CILi64EEES8_NS7_ILi256EEEEEENS_6half_tEfNS_4arch4Sm80ELb1ELb0ELb1ELb1ELb0ELb0ELb0ELb0ELi2ELi4ELi2ELi2ELb0EEENS1_24CollectiveEpilogueBwdGQAISA_fSD_Li256ELb1ELb0EEENS1_25SingleTileBwdLPTSchedulerILb1ELi64ELb0EEEEEEEEEvNT_6ParamsE,"a",@progbits
	.sectionflags	@""
	.align	4
.nv.constant0._ZN7cutlass13device_kernelIN5flash19enable_sm80_to_sm89INS1_16FlashAttnBwdSm80INS1_25CollectiveMainloopBwdSm80ILi1ELi1EN4cute5tupleIJNS5_1CILi64EEES8_NS7_ILi256EEEEEENS_6half_tEfNS_4arch4Sm80ELb1ELb0ELb1ELb1ELb0ELb0ELb0ELb0ELi2ELi4ELi2ELi2ELb0EEENS1_24CollectiveEpilogueBwdGQAISA_fSD_Li256ELb1ELb0EEENS1_25SingleTileBwdLPTSchedulerILb1ELi64ELb0EEEEEEEEEvNT_6ParamsE:
	.zero		1552


//--------------------- .nv.constant0._ZN7cutlass13device_kernelIN5flash22FlashAttnBwdPreprocessIN4cute5tupleIJNS3_1CILi64EEENS5_ILi256EEEEEENS_6half_tEfNS_4arch4Sm80ELb1ELb1EEEEEvNT_6ParamsE --------------------------
	.section	.nv.constant0._ZN7cutlass13device_kernelIN5flash22FlashAttnBwdPreprocessIN4cute5tupleIJNS3_1CILi64EEENS5_ILi256EEEEEENS_6half_tEfNS_4arch4Sm80ELb1ELb1EEEEEvNT_6ParamsE,"a",@progbits
	.sectionflags	@""
	.align	4
.nv.constant0._ZN7cutlass13device_kernelIN5flash22FlashAttnBwdPreprocessIN4cute5tupleIJNS3_1CILi64EEENS5_ILi256EEEEEENS_6half_tEfNS_4arch4Sm80ELb1ELb1EEEEEvNT_6ParamsE:
	.zero		1136


//--------------------- SYMBOLS --------------------------

	.type		.nv.reservedSmem.offset0,@object
	.size		.nv.reservedSmem.offset0,0x4
	.type		.nv.reservedSmem.cap,@object
	.size		.nv.reservedSmem.cap,0x4
